//
// Generated by NVIDIA NVVM Compiler
//
// Compiler Build ID: CL-36424714
// Cuda compilation tools, release 13.0, V13.0.88
// Based on NVVM 20.0.0
//

.version 9.0
.target sm_100
.address_size 64

	// .globl	_ZN3cub18CUB_300001_SM_10006detail11EmptyKernelIvEEvv
// _ZZN3cub18CUB_300001_SM_10006detail10merge_sort30DeviceMergeSortBlockSortKernelINS2_10policy_hubIN6thrust24THRUST_300001_SM_1000_NS6detail15normal_iteratorINS6_10device_ptrIN4cuda3std3__44pairIiPcEEEEEEE9Policy600ESH_PNS0_8NullTypeESH_SL_j14lex_comparatorSF_SK_EEvbT0_T1_T2_T3_T4_PT6_PT7_T5_NS1_7vsmem_tEE19static_temp_storage has been demoted
// _ZZN3cub18CUB_300001_SM_10006detail10merge_sort26DeviceMergeSortMergeKernelINS2_10policy_hubIN6thrust24THRUST_300001_SM_1000_NS6detail15normal_iteratorINS6_10device_ptrIN4cuda3std3__44pairIiPcEEEEEEE9Policy600ESH_PNS0_8NullTypeESH_SL_j14lex_comparatorSF_SK_EEvbT2_T3_T4_PT6_PT7_T5_PSP_SP_NS1_7vsmem_tEE19static_temp_storage has been demoted
// _ZZN3cub18CUB_300001_SM_10006detail10merge_sort30DeviceMergeSortBlockSortKernelINS2_10policy_hubIN6thrust24THRUST_300001_SM_1000_NS6detail15normal_iteratorINS6_10device_ptrIN4cuda3std3__44pairIiPcEEEEEEE9Policy600ESH_PNS0_8NullTypeESH_SL_m14lex_comparatorSF_SK_EEvbT0_T1_T2_T3_T4_PT6_PT7_T5_NS1_7vsmem_tEE19static_temp_storage has been demoted
// _ZZN3cub18CUB_300001_SM_10006detail10merge_sort26DeviceMergeSortMergeKernelINS2_10policy_hubIN6thrust24THRUST_300001_SM_1000_NS6detail15normal_iteratorINS6_10device_ptrIN4cuda3std3__44pairIiPcEEEEEEE9Policy600ESH_PNS0_8NullTypeESH_SL_m14lex_comparatorSF_SK_EEvbT2_T3_T4_PT6_PT7_T5_PSP_SP_NS1_7vsmem_tEE19static_temp_storage has been demoted
.global .align 1 .b8 _ZN34_INTERNAL_dde6d8d1_4_k_cu_f219e6324cuda3std3__45__cpo5beginE[1];
.global .align 1 .b8 _ZN34_INTERNAL_dde6d8d1_4_k_cu_f219e6324cuda3std3__45__cpo3endE[1];
.global .align 1 .b8 _ZN34_INTERNAL_dde6d8d1_4_k_cu_f219e6324cuda3std3__45__cpo6cbeginE[1];
.global .align 1 .b8 _ZN34_INTERNAL_dde6d8d1_4_k_cu_f219e6324cuda3std3__45__cpo4cendE[1];
.global .align 1 .b8 _ZN34_INTERNAL_dde6d8d1_4_k_cu_f219e6324cuda3std3__45__cpo6rbeginE[1];
.global .align 1 .b8 _ZN34_INTERNAL_dde6d8d1_4_k_cu_f219e6324cuda3std3__45__cpo4rendE[1];
.global .align 1 .b8 _ZN34_INTERNAL_dde6d8d1_4_k_cu_f219e6324cuda3std3__45__cpo7crbeginE[1];
.global .align 1 .b8 _ZN34_INTERNAL_dde6d8d1_4_k_cu_f219e6324cuda3std3__45__cpo5crendE[1];
.global .align 1 .b8 _ZN34_INTERNAL_dde6d8d1_4_k_cu_f219e6324cuda3std3__436_GLOBAL__N__dde6d8d1_4_k_cu_f219e6326ignoreE[1];
.global .align 1 .b8 _ZN34_INTERNAL_dde6d8d1_4_k_cu_f219e6324cuda3std3__419piecewise_constructE[1];
.global .align 1 .b8 _ZN34_INTERNAL_dde6d8d1_4_k_cu_f219e6324cuda3std3__48in_placeE[1];
.global .align 1 .b8 _ZN34_INTERNAL_dde6d8d1_4_k_cu_f219e6324cuda3std3__420unreachable_sentinelE[1];
.global .align 1 .b8 _ZN34_INTERNAL_dde6d8d1_4_k_cu_f219e6324cuda3std3__47nulloptE[1];
.global .align 1 .b8 _ZN34_INTERNAL_dde6d8d1_4_k_cu_f219e6324cuda3std3__48unexpectE[1];
.global .align 1 .b8 _ZN34_INTERNAL_dde6d8d1_4_k_cu_f219e6324cuda3std6ranges3__45__cpo4swapE[1];
.global .align 1 .b8 _ZN34_INTERNAL_dde6d8d1_4_k_cu_f219e6324cuda3std6ranges3__45__cpo9iter_moveE[1];
.global .align 1 .b8 _ZN34_INTERNAL_dde6d8d1_4_k_cu_f219e6324cuda3std6ranges3__45__cpo5beginE[1];
.global .align 1 .b8 _ZN34_INTERNAL_dde6d8d1_4_k_cu_f219e6324cuda3std6ranges3__45__cpo3endE[1];
.global .align 1 .b8 _ZN34_INTERNAL_dde6d8d1_4_k_cu_f219e6324cuda3std6ranges3__45__cpo6cbeginE[1];
.global .align 1 .b8 _ZN34_INTERNAL_dde6d8d1_4_k_cu_f219e6324cuda3std6ranges3__45__cpo4cendE[1];
.global .align 1 .b8 _ZN34_INTERNAL_dde6d8d1_4_k_cu_f219e6324cuda3std6ranges3__45__cpo7advanceE[1];
.global .align 1 .b8 _ZN34_INTERNAL_dde6d8d1_4_k_cu_f219e6324cuda3std6ranges3__45__cpo9iter_swapE[1];
.global .align 1 .b8 _ZN34_INTERNAL_dde6d8d1_4_k_cu_f219e6324cuda3std6ranges3__45__cpo4nextE[1];
.global .align 1 .b8 _ZN34_INTERNAL_dde6d8d1_4_k_cu_f219e6324cuda3std6ranges3__45__cpo4prevE[1];
.global .align 1 .b8 _ZN34_INTERNAL_dde6d8d1_4_k_cu_f219e6324cuda3std6ranges3__45__cpo4dataE[1];
.global .align 1 .b8 _ZN34_INTERNAL_dde6d8d1_4_k_cu_f219e6324cuda3std6ranges3__45__cpo5cdataE[1];
.global .align 1 .b8 _ZN34_INTERNAL_dde6d8d1_4_k_cu_f219e6324cuda3std6ranges3__45__cpo4sizeE[1];
.global .align 1 .b8 _ZN34_INTERNAL_dde6d8d1_4_k_cu_f219e6324cuda3std6ranges3__45__cpo5ssizeE[1];
.global .align 1 .b8 _ZN34_INTERNAL_dde6d8d1_4_k_cu_f219e6324cuda3std6ranges3__45__cpo8distanceE[1];
.global .align 1 .b8 _ZN34_INTERNAL_dde6d8d1_4_k_cu_f219e6326thrust24THRUST_300001_SM_1000_NS8cuda_cub3parE[1];
.global .align 1 .b8 _ZN34_INTERNAL_dde6d8d1_4_k_cu_f219e6326thrust24THRUST_300001_SM_1000_NS8cuda_cub10par_nosyncE[1];
.global .align 1 .b8 _ZN34_INTERNAL_dde6d8d1_4_k_cu_f219e6326thrust24THRUST_300001_SM_1000_NS6system6detail10sequential3seqE[1];
.global .align 1 .b8 _ZN34_INTERNAL_dde6d8d1_4_k_cu_f219e6326thrust24THRUST_300001_SM_1000_NS6system3cpp3parE[1];
.global .align 1 .b8 _ZN34_INTERNAL_dde6d8d1_4_k_cu_f219e6326thrust24THRUST_300001_SM_1000_NS12placeholders2_1E[1];
.global .align 1 .b8 _ZN34_INTERNAL_dde6d8d1_4_k_cu_f219e6326thrust24THRUST_300001_SM_1000_NS12placeholders2_2E[1];
.global .align 1 .b8 _ZN34_INTERNAL_dde6d8d1_4_k_cu_f219e6326thrust24THRUST_300001_SM_1000_NS12placeholders2_3E[1];
.global .align 1 .b8 _ZN34_INTERNAL_dde6d8d1_4_k_cu_f219e6326thrust24THRUST_300001_SM_1000_NS12placeholders2_4E[1];
.global .align 1 .b8 _ZN34_INTERNAL_dde6d8d1_4_k_cu_f219e6326thrust24THRUST_300001_SM_1000_NS12placeholders2_5E[1];
.global .align 1 .b8 _ZN34_INTERNAL_dde6d8d1_4_k_cu_f219e6326thrust24THRUST_300001_SM_1000_NS12placeholders2_6E[1];
.global .align 1 .b8 _ZN34_INTERNAL_dde6d8d1_4_k_cu_f219e6326thrust24THRUST_300001_SM_1000_NS12placeholders2_7E[1];
.global .align 1 .b8 _ZN34_INTERNAL_dde6d8d1_4_k_cu_f219e6326thrust24THRUST_300001_SM_1000_NS12placeholders2_8E[1];
.global .align 1 .b8 _ZN34_INTERNAL_dde6d8d1_4_k_cu_f219e6326thrust24THRUST_300001_SM_1000_NS12placeholders2_9E[1];
.global .align 1 .b8 _ZN34_INTERNAL_dde6d8d1_4_k_cu_f219e6326thrust24THRUST_300001_SM_1000_NS12placeholders3_10E[1];
.global .align 1 .b8 _ZN34_INTERNAL_dde6d8d1_4_k_cu_f219e6326thrust24THRUST_300001_SM_1000_NS3seqE[1];
.global .align 1 .b8 _ZN34_INTERNAL_dde6d8d1_4_k_cu_f219e6326thrust24THRUST_300001_SM_1000_NS6deviceE[1];

.visible .entry _ZN3cub18CUB_300001_SM_10006detail11EmptyKernelIvEEvv()
{


	ret;

}
	// .globl	_ZN3cub18CUB_300001_SM_10006detail8for_each13static_kernelINS2_12policy_hub_t12policy_500_tEmNS2_12op_wrapper_tImN6thrust24THRUST_300001_SM_1000_NS6detail23allocator_traits_detail24construct1_via_allocatorINS8_16device_allocatorIN4cuda3std3__44pairIiPcEEEEEENS8_10device_ptrISI_EEEEEEvT0_T1_
.visible .entry _ZN3cub18CUB_300001_SM_10006detail8for_each13static_kernelINS2_12policy_hub_t12policy_500_tEmNS2_12op_wrapper_tImN6thrust24THRUST_300001_SM_1000_NS6detail23allocator_traits_detail24construct1_via_allocatorINS8_16device_allocatorIN4cuda3std3__44pairIiPcEEEEEENS8_10device_ptrISI_EEEEEEvT0_T1_(
	.param .u64 _ZN3cub18CUB_300001_SM_10006detail8for_each13static_kernelINS2_12policy_hub_t12policy_500_tEmNS2_12op_wrapper_tImN6thrust24THRUST_300001_SM_1000_NS6detail23allocator_traits_detail24construct1_via_allocatorINS8_16device_allocatorIN4cuda3std3__44pairIiPcEEEEEENS8_10device_ptrISI_EEEEEEvT0_T1__param_0,
	.param .align 8 .b8 _ZN3cub18CUB_300001_SM_10006detail8for_each13static_kernelINS2_12policy_hub_t12policy_500_tEmNS2_12op_wrapper_tImN6thrust24THRUST_300001_SM_1000_NS6detail23allocator_traits_detail24construct1_via_allocatorINS8_16device_allocatorIN4cuda3std3__44pairIiPcEEEEEENS8_10device_ptrISI_EEEEEEvT0_T1__param_1[16]
)
.maxntid 256
{
	.reg .pred 	%p<4>;
	.reg .b32 	%r<8>;
	.reg .b64 	%rd<20>;

	ld.param.u64 	%rd4, [_ZN3cub18CUB_300001_SM_10006detail8for_each13static_kernelINS2_12policy_hub_t12policy_500_tEmNS2_12op_wrapper_tImN6thrust24THRUST_300001_SM_1000_NS6detail23allocator_traits_detail24construct1_via_allocatorINS8_16device_allocatorIN4cuda3std3__44pairIiPcEEEEEENS8_10device_ptrISI_EEEEEEvT0_T1__param_1];
	ld.param.u64 	%rd6, [_ZN3cub18CUB_300001_SM_10006detail8for_each13static_kernelINS2_12policy_hub_t12policy_500_tEmNS2_12op_wrapper_tImN6thrust24THRUST_300001_SM_1000_NS6detail23allocator_traits_detail24construct1_via_allocatorINS8_16device_allocatorIN4cuda3std3__44pairIiPcEEEEEENS8_10device_ptrISI_EEEEEEvT0_T1__param_0];
	mov.u32 	%r2, %ctaid.x;
	mul.wide.u32 	%rd1, %r2, 512;
	sub.s64 	%rd2, %rd6, %rd1;
	setp.lt.u64 	%p1, %rd2, 512;
	@%p1 bra 	$L__BB1_2;
	mov.u32 	%r6, %tid.x;
	cvta.to.global.u64 	%rd14, %rd4;
	cvt.u64.u32 	%rd15, %r6;
	add.s64 	%rd16, %rd1, %rd15;
	shl.b64 	%rd17, %rd16, 4;
	add.s64 	%rd18, %rd14, %rd17;
	mov.b32 	%r7, 0;
	st.global.u32 	[%rd18], %r7;
	mov.b64 	%rd19, 0;
	st.global.u64 	[%rd18+8], %rd19;
	st.global.u32 	[%rd18+4096], %r7;
	st.global.u64 	[%rd18+4104], %rd19;
	bra.uni 	$L__BB1_6;
$L__BB1_2:
	cvta.to.global.u64 	%rd7, %rd4;
	mov.u32 	%r1, %tid.x;
	cvt.u64.u32 	%rd8, %r1;
	setp.le.u64 	%p2, %rd2, %rd8;
	add.s64 	%rd9, %rd1, %rd8;
	shl.b64 	%rd10, %rd9, 4;
	add.s64 	%rd3, %rd7, %rd10;
	@%p2 bra 	$L__BB1_4;
	mov.b32 	%r3, 0;
	st.global.u32 	[%rd3], %r3;
	mov.b64 	%rd11, 0;
	st.global.u64 	[%rd3+8], %rd11;
$L__BB1_4:
	add.s32 	%r4, %r1, 256;
	cvt.u64.u32 	%rd12, %r4;
	setp.le.u64 	%p3, %rd2, %rd12;
	@%p3 bra 	$L__BB1_6;
	mov.b32 	%r5, 0;
	st.global.u32 	[%rd3+4096], %r5;
	mov.b64 	%rd13, 0;
	st.global.u64 	[%rd3+4104], %rd13;
$L__BB1_6:
	ret;

}
	// .globl	_ZN3cub18CUB_300001_SM_10006detail10merge_sort30DeviceMergeSortBlockSortKernelINS2_10policy_hubIN6thrust24THRUST_300001_SM_1000_NS6detail15normal_iteratorINS6_10device_ptrIN4cuda3std3__44pairIiPcEEEEEEE9Policy600ESH_PNS0_8NullTypeESH_SL_j14lex_comparatorSF_SK_EEvbT0_T1_T2_T3_T4_PT6_PT7_T5_NS1_7vsmem_tE
.visible .entry _ZN3cub18CUB_300001_SM_10006detail10merge_sort30DeviceMergeSortBlockSortKernelINS2_10policy_hubIN6thrust24THRUST_300001_SM_1000_NS6detail15normal_iteratorINS6_10device_ptrIN4cuda3std3__44pairIiPcEEEEEEE9Policy600ESH_PNS0_8NullTypeESH_SL_j14lex_comparatorSF_SK_EEvbT0_T1_T2_T3_T4_PT6_PT7_T5_NS1_7vsmem_tE(
	.param .u8 _ZN3cub18CUB_300001_SM_10006detail10merge_sort30DeviceMergeSortBlockSortKernelINS2_10policy_hubIN6thrust24THRUST_300001_SM_1000_NS6detail15normal_iteratorINS6_10device_ptrIN4cuda3std3__44pairIiPcEEEEEEE9Policy600ESH_PNS0_8NullTypeESH_SL_j14lex_comparatorSF_SK_EEvbT0_T1_T2_T3_T4_PT6_PT7_T5_NS1_7vsmem_tE_param_0,
	.param .align 8 .b8 _ZN3cub18CUB_300001_SM_10006detail10merge_sort30DeviceMergeSortBlockSortKernelINS2_10policy_hubIN6thrust24THRUST_300001_SM_1000_NS6detail15normal_iteratorINS6_10device_ptrIN4cuda3std3__44pairIiPcEEEEEEE9Policy600ESH_PNS0_8NullTypeESH_SL_j14lex_comparatorSF_SK_EEvbT0_T1_T2_T3_T4_PT6_PT7_T5_NS1_7vsmem_tE_param_1[8],
	.param .u64 .ptr .align 1 _ZN3cub18CUB_300001_SM_10006detail10merge_sort30DeviceMergeSortBlockSortKernelINS2_10policy_hubIN6thrust24THRUST_300001_SM_1000_NS6detail15normal_iteratorINS6_10device_ptrIN4cuda3std3__44pairIiPcEEEEEEE9Policy600ESH_PNS0_8NullTypeESH_SL_j14lex_comparatorSF_SK_EEvbT0_T1_T2_T3_T4_PT6_PT7_T5_NS1_7vsmem_tE_param_2,
	.param .align 8 .b8 _ZN3cub18CUB_300001_SM_10006detail10merge_sort30DeviceMergeSortBlockSortKernelINS2_10policy_hubIN6thrust24THRUST_300001_SM_1000_NS6detail15normal_iteratorINS6_10device_ptrIN4cuda3std3__44pairIiPcEEEEEEE9Policy600ESH_PNS0_8NullTypeESH_SL_j14lex_comparatorSF_SK_EEvbT0_T1_T2_T3_T4_PT6_PT7_T5_NS1_7vsmem_tE_param_3[8],
	.param .u64 .ptr .align 1 _ZN3cub18CUB_300001_SM_10006detail10merge_sort30DeviceMergeSortBlockSortKernelINS2_10policy_hubIN6thrust24THRUST_300001_SM_1000_NS6detail15normal_iteratorINS6_10device_ptrIN4cuda3std3__44pairIiPcEEEEEEE9Policy600ESH_PNS0_8NullTypeESH_SL_j14lex_comparatorSF_SK_EEvbT0_T1_T2_T3_T4_PT6_PT7_T5_NS1_7vsmem_tE_param_4,
	.param .u32 _ZN3cub18CUB_300001_SM_10006detail10merge_sort30DeviceMergeSortBlockSortKernelINS2_10policy_hubIN6thrust24THRUST_300001_SM_1000_NS6detail15normal_iteratorINS6_10device_ptrIN4cuda3std3__44pairIiPcEEEEEEE9Policy600ESH_PNS0_8NullTypeESH_SL_j14lex_comparatorSF_SK_EEvbT0_T1_T2_T3_T4_PT6_PT7_T5_NS1_7vsmem_tE_param_5,
	.param .u64 .ptr .align 1 _ZN3cub18CUB_300001_SM_10006detail10merge_sort30DeviceMergeSortBlockSortKernelINS2_10policy_hubIN6thrust24THRUST_300001_SM_1000_NS6detail15normal_iteratorINS6_10device_ptrIN4cuda3std3__44pairIiPcEEEEEEE9Policy600ESH_PNS0_8NullTypeESH_SL_j14lex_comparatorSF_SK_EEvbT0_T1_T2_T3_T4_PT6_PT7_T5_NS1_7vsmem_tE_param_6,
	.param .u64 .ptr .align 1 _ZN3cub18CUB_300001_SM_10006detail10merge_sort30DeviceMergeSortBlockSortKernelINS2_10policy_hubIN6thrust24THRUST_300001_SM_1000_NS6detail15normal_iteratorINS6_10device_ptrIN4cuda3std3__44pairIiPcEEEEEEE9Policy600ESH_PNS0_8NullTypeESH_SL_j14lex_comparatorSF_SK_EEvbT0_T1_T2_T3_T4_PT6_PT7_T5_NS1_7vsmem_tE_param_7,
	.param .align 1 .b8 _ZN3cub18CUB_300001_SM_10006detail10merge_sort30DeviceMergeSortBlockSortKernelINS2_10policy_hubIN6thrust24THRUST_300001_SM_1000_NS6detail15normal_iteratorINS6_10device_ptrIN4cuda3std3__44pairIiPcEEEEEEE9Policy600ESH_PNS0_8NullTypeESH_SL_j14lex_comparatorSF_SK_EEvbT0_T1_T2_T3_T4_PT6_PT7_T5_NS1_7vsmem_tE_param_8[1],
	.param .align 8 .b8 _ZN3cub18CUB_300001_SM_10006detail10merge_sort30DeviceMergeSortBlockSortKernelINS2_10policy_hubIN6thrust24THRUST_300001_SM_1000_NS6detail15normal_iteratorINS6_10device_ptrIN4cuda3std3__44pairIiPcEEEEEEE9Policy600ESH_PNS0_8NullTypeESH_SL_j14lex_comparatorSF_SK_EEvbT0_T1_T2_T3_T4_PT6_PT7_T5_NS1_7vsmem_tE_param_9[8]
)
.maxntid 256
{
	.reg .pred 	%p<376>;
	.reg .b16 	%rs<4>;
	.reg .b32 	%r<2009>;
	.reg .b32 	%f<553>;
	.reg .b64 	%rd<225>;
	// demoted variable
	.shared .align 16 .b8 _ZZN3cub18CUB_300001_SM_10006detail10merge_sort30DeviceMergeSortBlockSortKernelINS2_10policy_hubIN6thrust24THRUST_300001_SM_1000_NS6detail15normal_iteratorINS6_10device_ptrIN4cuda3std3__44pairIiPcEEEEEEE9Policy600ESH_PNS0_8NullTypeESH_SL_j14lex_comparatorSF_SK_EEvbT0_T1_T2_T3_T4_PT6_PT7_T5_NS1_7vsmem_tEE19static_temp_storage[16400];
	ld.param.u64 	%rd135, [_ZN3cub18CUB_300001_SM_10006detail10merge_sort30DeviceMergeSortBlockSortKernelINS2_10policy_hubIN6thrust24THRUST_300001_SM_1000_NS6detail15normal_iteratorINS6_10device_ptrIN4cuda3std3__44pairIiPcEEEEEEE9Policy600ESH_PNS0_8NullTypeESH_SL_j14lex_comparatorSF_SK_EEvbT0_T1_T2_T3_T4_PT6_PT7_T5_NS1_7vsmem_tE_param_3];
	ld.param.u64 	%rd136, [_ZN3cub18CUB_300001_SM_10006detail10merge_sort30DeviceMergeSortBlockSortKernelINS2_10policy_hubIN6thrust24THRUST_300001_SM_1000_NS6detail15normal_iteratorINS6_10device_ptrIN4cuda3std3__44pairIiPcEEEEEEE9Policy600ESH_PNS0_8NullTypeESH_SL_j14lex_comparatorSF_SK_EEvbT0_T1_T2_T3_T4_PT6_PT7_T5_NS1_7vsmem_tE_param_1];
	ld.param.u32 	%r662, [_ZN3cub18CUB_300001_SM_10006detail10merge_sort30DeviceMergeSortBlockSortKernelINS2_10policy_hubIN6thrust24THRUST_300001_SM_1000_NS6detail15normal_iteratorINS6_10device_ptrIN4cuda3std3__44pairIiPcEEEEEEE9Policy600ESH_PNS0_8NullTypeESH_SL_j14lex_comparatorSF_SK_EEvbT0_T1_T2_T3_T4_PT6_PT7_T5_NS1_7vsmem_tE_param_5];
	cvta.to.global.u64 	%rd1, %rd136;
	cvta.to.global.u64 	%rd2, %rd135;
	mov.u32 	%r663, %ctaid.x;
	mov.u32 	%r664, %nctaid.x;
	shl.b32 	%r1, %r663, 10;
	add.s32 	%r665, %r664, -1;
	setp.ge.u32 	%p21, %r663, %r665;
	@%p21 bra 	$L__BB2_147;
	// begin inline asm
	griddepcontrol.wait;
	// end inline asm
	cvt.u64.u32 	%rd148, %r1;
	mov.u32 	%r2, %tid.x;
	and.b32  	%r3, %r2, 31;
	shl.b32 	%r4, %r2, 2;
	and.b32  	%r5, %r4, 3968;
	or.b32  	%r1233, %r5, %r3;
	cvt.u64.u32 	%rd149, %r1233;
	add.s64 	%rd3, %rd149, %rd148;
	shl.b64 	%rd150, %rd3, 4;
	add.s64 	%rd151, %rd1, %rd150;
	ld.global.u32 	%r1234, [%rd151];
	ld.global.u64 	%rd152, [%rd151+8];
	ld.global.u32 	%r1235, [%rd151+512];
	ld.global.u64 	%rd153, [%rd151+520];
	ld.global.u32 	%r1236, [%rd151+1024];
	ld.global.u64 	%rd154, [%rd151+1032];
	ld.global.u32 	%r1237, [%rd151+1536];
	ld.global.u64 	%rd155, [%rd151+1544];
	// begin inline asm
	mov.u32 %r1231, %laneid;
	// end inline asm
	add.s32 	%r1238, %r1231, %r5;
	shl.b32 	%r1239, %r1238, 4;
	mov.u32 	%r1240, _ZZN3cub18CUB_300001_SM_10006detail10merge_sort30DeviceMergeSortBlockSortKernelINS2_10policy_hubIN6thrust24THRUST_300001_SM_1000_NS6detail15normal_iteratorINS6_10device_ptrIN4cuda3std3__44pairIiPcEEEEEEE9Policy600ESH_PNS0_8NullTypeESH_SL_j14lex_comparatorSF_SK_EEvbT0_T1_T2_T3_T4_PT6_PT7_T5_NS1_7vsmem_tEE19static_temp_storage;
	add.s32 	%r6, %r1240, %r1239;
	st.shared.u32 	[%r6], %r1234;
	st.shared.u64 	[%r6+8], %rd152;
	st.shared.u32 	[%r6+512], %r1235;
	st.shared.u64 	[%r6+520], %rd153;
	st.shared.u32 	[%r6+1024], %r1236;
	st.shared.u64 	[%r6+1032], %rd154;
	st.shared.u32 	[%r6+1536], %r1237;
	st.shared.u64 	[%r6+1544], %rd155;
	bar.warp.sync 	-1;
	mad.lo.s32 	%r7, %r1231, 48, %r6;
	ld.shared.u32 	%r1771, [%r7];
	ld.shared.u64 	%rd177, [%r7+8];
	ld.shared.u32 	%r1760, [%r7+16];
	ld.shared.u64 	%rd175, [%r7+24];
	ld.shared.u32 	%r1759, [%r7+32];
	ld.shared.u64 	%rd174, [%r7+40];
	ld.shared.u32 	%r1781, [%r7+48];
	ld.shared.u64 	%rd178, [%r7+56];
	bar.sync 	0;
	// begin inline asm
	griddepcontrol.launch_dependents;
	// end inline asm
	max.s32 	%r1241, %r1760, %r1771;
	cvt.rn.f32.s32 	%f300, %r1241;
	setp.lt.s32 	%p216, %r1241, 1;
	mul.f32 	%f301, %f300, 0f4B000000;
	selp.f32 	%f302, %f301, %f300, %p216;
	selp.f32 	%f303, 0fC1B80000, 0f00000000, %p216;
	mov.b32 	%r1242, %f302;
	add.s32 	%r1243, %r1242, -1059760811;
	and.b32  	%r1244, %r1243, -8388608;
	sub.s32 	%r1245, %r1242, %r1244;
	mov.b32 	%f304, %r1245;
	cvt.rn.f32.s32 	%f305, %r1244;
	fma.rn.f32 	%f306, %f305, 0f34000000, %f303;
	add.f32 	%f307, %f304, 0fBF800000;
	fma.rn.f32 	%f308, %f307, 0fBE055027, 0f3E1039F6;
	fma.rn.f32 	%f309, %f308, %f307, 0fBDF8CDCC;
	fma.rn.f32 	%f310, %f309, %f307, 0f3E0F2955;
	fma.rn.f32 	%f311, %f310, %f307, 0fBE2AD8B9;
	fma.rn.f32 	%f312, %f311, %f307, 0f3E4CED0B;
	fma.rn.f32 	%f313, %f312, %f307, 0fBE7FFF22;
	fma.rn.f32 	%f314, %f313, %f307, 0f3EAAAA78;
	fma.rn.f32 	%f315, %f314, %f307, 0fBF000000;
	mul.f32 	%f316, %f307, %f315;
	fma.rn.f32 	%f317, %f316, %f307, %f307;
	fma.rn.f32 	%f318, %f306, 0f3F317218, %f317;
	setp.gt.u32 	%p217, %r1242, 2139095039;
	fma.rn.f32 	%f319, %f302, 0f7F800000, 0f7F800000;
	selp.f32 	%f320, %f319, %f318, %p217;
	setp.eq.f32 	%p218, %f302, 0f00000000;
	fma.rn.f32 	%f321, %f320, 0f3EDE5BD9, 0f3F800000;
	selp.f32 	%f322, 0fFF800000, %f321, %p218;
	cvt.rzi.u32.f32 	%r12, %f322;
	setp.eq.s32 	%p219, %r1760, 0;
	mov.b32 	%r1730, 0;
	@%p219 bra 	$L__BB2_4;
	mov.b32 	%r1730, 0;
	mov.u32 	%r1729, %r1760;
$L__BB2_3:
	mul.hi.s32 	%r1247, %r1729, 1717986919;
	shr.u32 	%r1248, %r1247, 31;
	shr.s32 	%r1249, %r1247, 2;
	add.s32 	%r17, %r1249, %r1248;
	mul.lo.s32 	%r1250, %r17, 10;
	sub.s32 	%r1251, %r1729, %r1250;
	mad.lo.s32 	%r1730, %r1730, 10, %r1251;
	add.s32 	%r1252, %r1729, 9;
	setp.lt.u32 	%p220, %r1252, 19;
	mov.u32 	%r1729, %r17;
	@%p220 bra 	$L__BB2_4;
	bra.uni 	$L__BB2_3;
$L__BB2_4:
	setp.eq.s32 	%p221, %r1771, 0;
	mov.b32 	%r1733, 0;
	@%p221 bra 	$L__BB2_7;
	mov.b32 	%r1733, 0;
	mov.u32 	%r1732, %r1771;
$L__BB2_6:
	mul.hi.s32 	%r1255, %r1732, 1717986919;
	shr.u32 	%r1256, %r1255, 31;
	shr.s32 	%r1257, %r1255, 2;
	add.s32 	%r22, %r1257, %r1256;
	mul.lo.s32 	%r1258, %r22, 10;
	sub.s32 	%r1259, %r1732, %r1258;
	mad.lo.s32 	%r1733, %r1733, 10, %r1259;
	add.s32 	%r1260, %r1732, 9;
	setp.lt.u32 	%p222, %r1260, 19;
	mov.u32 	%r1732, %r22;
	@%p222 bra 	$L__BB2_7;
	bra.uni 	$L__BB2_6;
$L__BB2_7:
	setp.eq.s32 	%p223, %r12, 0;
	@%p223 bra 	$L__BB2_12;
	mov.b32 	%r1734, 0;
$L__BB2_9:
	mul.hi.s32 	%r1262, %r1730, 1717986919;
	shr.u32 	%r1263, %r1262, 31;
	shr.s32 	%r1264, %r1262, 2;
	add.s32 	%r1265, %r1264, %r1263;
	mul.lo.s32 	%r1266, %r1265, 10;
	sub.s32 	%r26, %r1730, %r1266;
	mul.hi.s32 	%r1267, %r1733, 1717986919;
	shr.u32 	%r1268, %r1267, 31;
	shr.s32 	%r1269, %r1267, 2;
	add.s32 	%r1270, %r1269, %r1268;
	mul.lo.s32 	%r1271, %r1270, 10;
	sub.s32 	%r27, %r1733, %r1271;
	setp.eq.s32 	%p224, %r26, %r27;
	@%p224 bra 	$L__BB2_11;
	setp.gt.s32 	%p225, %r26, %r27;
	selp.b64 	%rd8, %rd175, %rd177, %p225;
	selp.b32 	%r28, %r1760, %r1771, %p225;
	selp.b64 	%rd177, %rd177, %rd175, %p225;
	selp.b32 	%r1771, %r1771, %r1760, %p225;
	mov.u64 	%rd175, %rd8;
	mov.u32 	%r1760, %r28;
	bra.uni 	$L__BB2_12;
$L__BB2_11:
	add.s32 	%r1734, %r1734, 1;
	shr.u32 	%r1276, %r1267, 31;
	shr.s32 	%r1277, %r1267, 2;
	add.s32 	%r1733, %r1277, %r1276;
	setp.ne.s32 	%p226, %r1734, %r12;
	mov.u32 	%r1730, %r1265;
	@%p226 bra 	$L__BB2_9;
$L__BB2_12:
	max.s32 	%r1279, %r1781, %r1759;
	cvt.rn.f32.s32 	%f323, %r1279;
	setp.lt.s32 	%p227, %r1279, 1;
	mul.f32 	%f324, %f323, 0f4B000000;
	selp.f32 	%f325, %f324, %f323, %p227;
	selp.f32 	%f326, 0fC1B80000, 0f00000000, %p227;
	mov.b32 	%r1280, %f325;
	add.s32 	%r1281, %r1280, -1059760811;
	and.b32  	%r1282, %r1281, -8388608;
	sub.s32 	%r1283, %r1280, %r1282;
	mov.b32 	%f327, %r1283;
	cvt.rn.f32.s32 	%f328, %r1282;
	fma.rn.f32 	%f329, %f328, 0f34000000, %f326;
	add.f32 	%f330, %f327, 0fBF800000;
	fma.rn.f32 	%f331, %f330, 0fBE055027, 0f3E1039F6;
	fma.rn.f32 	%f332, %f331, %f330, 0fBDF8CDCC;
	fma.rn.f32 	%f333, %f332, %f330, 0f3E0F2955;
	fma.rn.f32 	%f334, %f333, %f330, 0fBE2AD8B9;
	fma.rn.f32 	%f335, %f334, %f330, 0f3E4CED0B;
	fma.rn.f32 	%f336, %f335, %f330, 0fBE7FFF22;
	fma.rn.f32 	%f337, %f336, %f330, 0f3EAAAA78;
	fma.rn.f32 	%f338, %f337, %f330, 0fBF000000;
	mul.f32 	%f339, %f330, %f338;
	fma.rn.f32 	%f340, %f339, %f330, %f330;
	fma.rn.f32 	%f341, %f329, 0f3F317218, %f340;
	setp.gt.u32 	%p228, %r1280, 2139095039;
	fma.rn.f32 	%f342, %f325, 0f7F800000, 0f7F800000;
	selp.f32 	%f343, %f342, %f341, %p228;
	setp.eq.f32 	%p229, %f325, 0f00000000;
	fma.rn.f32 	%f344, %f343, 0f3EDE5BD9, 0f3F800000;
	selp.f32 	%f345, 0fFF800000, %f344, %p229;
	cvt.rzi.u32.f32 	%r35, %f345;
	setp.eq.s32 	%p230, %r1781, 0;
	mov.b32 	%r1741, 0;
	@%p230 bra 	$L__BB2_15;
	mov.b32 	%r1741, 0;
	mov.u32 	%r1739, %r1781;
$L__BB2_14:
	mul.hi.s32 	%r1285, %r1739, 1717986919;
	shr.u32 	%r1286, %r1285, 31;
	shr.s32 	%r1287, %r1285, 2;
	add.s32 	%r39, %r1287, %r1286;
	mul.lo.s32 	%r1288, %r39, 10;
	sub.s32 	%r1289, %r1739, %r1288;
	mad.lo.s32 	%r1741, %r1741, 10, %r1289;
	add.s32 	%r1290, %r1739, 9;
	setp.gt.u32 	%p231, %r1290, 18;
	mov.u32 	%r1739, %r39;
	@%p231 bra 	$L__BB2_14;
$L__BB2_15:
	setp.eq.s32 	%p232, %r1759, 0;
	mov.b32 	%r1744, 0;
	@%p232 bra 	$L__BB2_18;
	mov.b32 	%r1744, 0;
	mov.u32 	%r1742, %r1759;
$L__BB2_17:
	mul.hi.s32 	%r1293, %r1742, 1717986919;
	shr.u32 	%r1294, %r1293, 31;
	shr.s32 	%r1295, %r1293, 2;
	add.s32 	%r44, %r1295, %r1294;
	mul.lo.s32 	%r1296, %r44, 10;
	sub.s32 	%r1297, %r1742, %r1296;
	mad.lo.s32 	%r1744, %r1744, 10, %r1297;
	add.s32 	%r1298, %r1742, 9;
	setp.gt.u32 	%p233, %r1298, 18;
	mov.u32 	%r1742, %r44;
	@%p233 bra 	$L__BB2_17;
$L__BB2_18:
	setp.eq.s32 	%p234, %r35, 0;
	@%p234 bra 	$L__BB2_23;
	mov.b32 	%r1745, 0;
$L__BB2_20:
	mul.hi.s32 	%r1300, %r1741, 1717986919;
	shr.u32 	%r1301, %r1300, 31;
	shr.s32 	%r1302, %r1300, 2;
	add.s32 	%r1303, %r1302, %r1301;
	mul.lo.s32 	%r1304, %r1303, 10;
	sub.s32 	%r49, %r1741, %r1304;
	mul.hi.s32 	%r1305, %r1744, 1717986919;
	shr.u32 	%r1306, %r1305, 31;
	shr.s32 	%r1307, %r1305, 2;
	add.s32 	%r1308, %r1307, %r1306;
	mul.lo.s32 	%r1309, %r1308, 10;
	sub.s32 	%r50, %r1744, %r1309;
	setp.eq.s32 	%p235, %r49, %r50;
	@%p235 bra 	$L__BB2_22;
	setp.gt.s32 	%p236, %r49, %r50;
	selp.b64 	%rd12, %rd178, %rd174, %p236;
	selp.b32 	%r51, %r1781, %r1759, %p236;
	selp.b64 	%rd174, %rd174, %rd178, %p236;
	selp.b32 	%r1759, %r1759, %r1781, %p236;
	mov.u64 	%rd178, %rd12;
	mov.u32 	%r1781, %r51;
	bra.uni 	$L__BB2_23;
$L__BB2_22:
	add.s32 	%r1745, %r1745, 1;
	shr.u32 	%r1314, %r1305, 31;
	shr.s32 	%r1315, %r1305, 2;
	add.s32 	%r1744, %r1315, %r1314;
	setp.ne.s32 	%p237, %r1745, %r35;
	mov.u32 	%r1741, %r1303;
	@%p237 bra 	$L__BB2_20;
$L__BB2_23:
	max.s32 	%r1317, %r1759, %r1760;
	cvt.rn.f32.s32 	%f346, %r1317;
	setp.lt.s32 	%p238, %r1317, 1;
	mul.f32 	%f347, %f346, 0f4B000000;
	selp.f32 	%f348, %f347, %f346, %p238;
	selp.f32 	%f349, 0fC1B80000, 0f00000000, %p238;
	mov.b32 	%r1318, %f348;
	add.s32 	%r1319, %r1318, -1059760811;
	and.b32  	%r1320, %r1319, -8388608;
	sub.s32 	%r1321, %r1318, %r1320;
	mov.b32 	%f350, %r1321;
	cvt.rn.f32.s32 	%f351, %r1320;
	fma.rn.f32 	%f352, %f351, 0f34000000, %f349;
	add.f32 	%f353, %f350, 0fBF800000;
	fma.rn.f32 	%f354, %f353, 0fBE055027, 0f3E1039F6;
	fma.rn.f32 	%f355, %f354, %f353, 0fBDF8CDCC;
	fma.rn.f32 	%f356, %f355, %f353, 0f3E0F2955;
	fma.rn.f32 	%f357, %f356, %f353, 0fBE2AD8B9;
	fma.rn.f32 	%f358, %f357, %f353, 0f3E4CED0B;
	fma.rn.f32 	%f359, %f358, %f353, 0fBE7FFF22;
	fma.rn.f32 	%f360, %f359, %f353, 0f3EAAAA78;
	fma.rn.f32 	%f361, %f360, %f353, 0fBF000000;
	mul.f32 	%f362, %f353, %f361;
	fma.rn.f32 	%f363, %f362, %f353, %f353;
	fma.rn.f32 	%f364, %f352, 0f3F317218, %f363;
	setp.gt.u32 	%p239, %r1318, 2139095039;
	fma.rn.f32 	%f365, %f348, 0f7F800000, 0f7F800000;
	selp.f32 	%f366, %f365, %f364, %p239;
	setp.eq.f32 	%p240, %f348, 0f00000000;
	fma.rn.f32 	%f367, %f366, 0f3EDE5BD9, 0f3F800000;
	selp.f32 	%f368, 0fFF800000, %f367, %p240;
	cvt.rzi.u32.f32 	%r58, %f368;
	setp.eq.s32 	%p241, %r1759, 0;
	mov.b32 	%r1752, 0;
	@%p241 bra 	$L__BB2_26;
	mov.b32 	%r1752, 0;
	mov.u32 	%r1750, %r1759;
$L__BB2_25:
	mul.hi.s32 	%r1323, %r1750, 1717986919;
	shr.u32 	%r1324, %r1323, 31;
	shr.s32 	%r1325, %r1323, 2;
	add.s32 	%r62, %r1325, %r1324;
	mul.lo.s32 	%r1326, %r62, 10;
	sub.s32 	%r1327, %r1750, %r1326;
	mad.lo.s32 	%r1752, %r1752, 10, %r1327;
	add.s32 	%r1328, %r1750, 9;
	setp.gt.u32 	%p242, %r1328, 18;
	mov.u32 	%r1750, %r62;
	@%p242 bra 	$L__BB2_25;
$L__BB2_26:
	setp.eq.s32 	%p243, %r1760, 0;
	mov.b32 	%r1755, 0;
	@%p243 bra 	$L__BB2_29;
	mov.b32 	%r1755, 0;
	mov.u32 	%r1753, %r1760;
$L__BB2_28:
	mul.hi.s32 	%r1331, %r1753, 1717986919;
	shr.u32 	%r1332, %r1331, 31;
	shr.s32 	%r1333, %r1331, 2;
	add.s32 	%r67, %r1333, %r1332;
	mul.lo.s32 	%r1334, %r67, 10;
	sub.s32 	%r1335, %r1753, %r1334;
	mad.lo.s32 	%r1755, %r1755, 10, %r1335;
	add.s32 	%r1336, %r1753, 9;
	setp.gt.u32 	%p244, %r1336, 18;
	mov.u32 	%r1753, %r67;
	@%p244 bra 	$L__BB2_28;
$L__BB2_29:
	setp.eq.s32 	%p245, %r58, 0;
	@%p245 bra 	$L__BB2_34;
	mov.b32 	%r1756, 0;
$L__BB2_31:
	mul.hi.s32 	%r1338, %r1752, 1717986919;
	shr.u32 	%r1339, %r1338, 31;
	shr.s32 	%r1340, %r1338, 2;
	add.s32 	%r1341, %r1340, %r1339;
	mul.lo.s32 	%r1342, %r1341, 10;
	sub.s32 	%r72, %r1752, %r1342;
	mul.hi.s32 	%r1343, %r1755, 1717986919;
	shr.u32 	%r1344, %r1343, 31;
	shr.s32 	%r1345, %r1343, 2;
	add.s32 	%r1346, %r1345, %r1344;
	mul.lo.s32 	%r1347, %r1346, 10;
	sub.s32 	%r73, %r1755, %r1347;
	setp.eq.s32 	%p246, %r72, %r73;
	@%p246 bra 	$L__BB2_33;
	setp.gt.s32 	%p247, %r72, %r73;
	selp.b64 	%rd16, %rd174, %rd175, %p247;
	selp.b32 	%r74, %r1759, %r1760, %p247;
	selp.b64 	%rd175, %rd175, %rd174, %p247;
	selp.b32 	%r1760, %r1760, %r1759, %p247;
	mov.u64 	%rd174, %rd16;
	mov.u32 	%r1759, %r74;
	bra.uni 	$L__BB2_34;
$L__BB2_33:
	add.s32 	%r1756, %r1756, 1;
	shr.u32 	%r1352, %r1343, 31;
	shr.s32 	%r1353, %r1343, 2;
	add.s32 	%r1755, %r1353, %r1352;
	setp.ne.s32 	%p248, %r1756, %r58;
	mov.u32 	%r1752, %r1341;
	@%p248 bra 	$L__BB2_31;
$L__BB2_34:
	max.s32 	%r1355, %r1760, %r1771;
	cvt.rn.f32.s32 	%f369, %r1355;
	setp.lt.s32 	%p249, %r1355, 1;
	mul.f32 	%f370, %f369, 0f4B000000;
	selp.f32 	%f371, %f370, %f369, %p249;
	selp.f32 	%f372, 0fC1B80000, 0f00000000, %p249;
	mov.b32 	%r1356, %f371;
	add.s32 	%r1357, %r1356, -1059760811;
	and.b32  	%r1358, %r1357, -8388608;
	sub.s32 	%r1359, %r1356, %r1358;
	mov.b32 	%f373, %r1359;
	cvt.rn.f32.s32 	%f374, %r1358;
	fma.rn.f32 	%f375, %f374, 0f34000000, %f372;
	add.f32 	%f376, %f373, 0fBF800000;
	fma.rn.f32 	%f377, %f376, 0fBE055027, 0f3E1039F6;
	fma.rn.f32 	%f378, %f377, %f376, 0fBDF8CDCC;
	fma.rn.f32 	%f379, %f378, %f376, 0f3E0F2955;
	fma.rn.f32 	%f380, %f379, %f376, 0fBE2AD8B9;
	fma.rn.f32 	%f381, %f380, %f376, 0f3E4CED0B;
	fma.rn.f32 	%f382, %f381, %f376, 0fBE7FFF22;
	fma.rn.f32 	%f383, %f382, %f376, 0f3EAAAA78;
	fma.rn.f32 	%f384, %f383, %f376, 0fBF000000;
	mul.f32 	%f385, %f376, %f384;
	fma.rn.f32 	%f386, %f385, %f376, %f376;
	fma.rn.f32 	%f387, %f375, 0f3F317218, %f386;
	setp.gt.u32 	%p250, %r1356, 2139095039;
	fma.rn.f32 	%f388, %f371, 0f7F800000, 0f7F800000;
	selp.f32 	%f389, %f388, %f387, %p250;
	setp.eq.f32 	%p251, %f371, 0f00000000;
	fma.rn.f32 	%f390, %f389, 0f3EDE5BD9, 0f3F800000;
	selp.f32 	%f391, 0fFF800000, %f390, %p251;
	cvt.rzi.u32.f32 	%r81, %f391;
	setp.eq.s32 	%p252, %r1760, 0;
	mov.b32 	%r1763, 0;
	@%p252 bra 	$L__BB2_37;
	mov.b32 	%r1763, 0;
	mov.u32 	%r1761, %r1760;
$L__BB2_36:
	mul.hi.s32 	%r1361, %r1761, 1717986919;
	shr.u32 	%r1362, %r1361, 31;
	shr.s32 	%r1363, %r1361, 2;
	add.s32 	%r85, %r1363, %r1362;
	mul.lo.s32 	%r1364, %r85, 10;
	sub.s32 	%r1365, %r1761, %r1364;
	mad.lo.s32 	%r1763, %r1763, 10, %r1365;
	add.s32 	%r1366, %r1761, 9;
	setp.gt.u32 	%p253, %r1366, 18;
	mov.u32 	%r1761, %r85;
	@%p253 bra 	$L__BB2_36;
$L__BB2_37:
	setp.eq.s32 	%p254, %r1771, 0;
	mov.b32 	%r1766, 0;
	@%p254 bra 	$L__BB2_40;
	mov.b32 	%r1766, 0;
	mov.u32 	%r1764, %r1771;
$L__BB2_39:
	mul.hi.s32 	%r1369, %r1764, 1717986919;
	shr.u32 	%r1370, %r1369, 31;
	shr.s32 	%r1371, %r1369, 2;
	add.s32 	%r90, %r1371, %r1370;
	mul.lo.s32 	%r1372, %r90, 10;
	sub.s32 	%r1373, %r1764, %r1372;
	mad.lo.s32 	%r1766, %r1766, 10, %r1373;
	add.s32 	%r1374, %r1764, 9;
	setp.gt.u32 	%p255, %r1374, 18;
	mov.u32 	%r1764, %r90;
	@%p255 bra 	$L__BB2_39;
$L__BB2_40:
	setp.eq.s32 	%p256, %r81, 0;
	@%p256 bra 	$L__BB2_45;
	mov.b32 	%r1767, 0;
$L__BB2_42:
	mul.hi.s32 	%r1376, %r1763, 1717986919;
	shr.u32 	%r1377, %r1376, 31;
	shr.s32 	%r1378, %r1376, 2;
	add.s32 	%r1379, %r1378, %r1377;
	mul.lo.s32 	%r1380, %r1379, 10;
	sub.s32 	%r95, %r1763, %r1380;
	mul.hi.s32 	%r1381, %r1766, 1717986919;
	shr.u32 	%r1382, %r1381, 31;
	shr.s32 	%r1383, %r1381, 2;
	add.s32 	%r1384, %r1383, %r1382;
	mul.lo.s32 	%r1385, %r1384, 10;
	sub.s32 	%r96, %r1766, %r1385;
	setp.eq.s32 	%p257, %r95, %r96;
	@%p257 bra 	$L__BB2_44;
	setp.gt.s32 	%p258, %r95, %r96;
	selp.b64 	%rd20, %rd175, %rd177, %p258;
	selp.b32 	%r97, %r1760, %r1771, %p258;
	selp.b64 	%rd177, %rd177, %rd175, %p258;
	selp.b32 	%r1771, %r1771, %r1760, %p258;
	mov.u64 	%rd175, %rd20;
	mov.u32 	%r1760, %r97;
	bra.uni 	$L__BB2_45;
$L__BB2_44:
	add.s32 	%r1767, %r1767, 1;
	shr.u32 	%r1390, %r1381, 31;
	shr.s32 	%r1391, %r1381, 2;
	add.s32 	%r1766, %r1391, %r1390;
	setp.ne.s32 	%p259, %r1767, %r81;
	mov.u32 	%r1763, %r1379;
	@%p259 bra 	$L__BB2_42;
$L__BB2_45:
	max.s32 	%r1393, %r1781, %r1759;
	cvt.rn.f32.s32 	%f392, %r1393;
	setp.lt.s32 	%p260, %r1393, 1;
	mul.f32 	%f393, %f392, 0f4B000000;
	selp.f32 	%f394, %f393, %f392, %p260;
	selp.f32 	%f395, 0fC1B80000, 0f00000000, %p260;
	mov.b32 	%r1394, %f394;
	add.s32 	%r1395, %r1394, -1059760811;
	and.b32  	%r1396, %r1395, -8388608;
	sub.s32 	%r1397, %r1394, %r1396;
	mov.b32 	%f396, %r1397;
	cvt.rn.f32.s32 	%f397, %r1396;
	fma.rn.f32 	%f398, %f397, 0f34000000, %f395;
	add.f32 	%f399, %f396, 0fBF800000;
	fma.rn.f32 	%f400, %f399, 0fBE055027, 0f3E1039F6;
	fma.rn.f32 	%f401, %f400, %f399, 0fBDF8CDCC;
	fma.rn.f32 	%f402, %f401, %f399, 0f3E0F2955;
	fma.rn.f32 	%f403, %f402, %f399, 0fBE2AD8B9;
	fma.rn.f32 	%f404, %f403, %f399, 0f3E4CED0B;
	fma.rn.f32 	%f405, %f404, %f399, 0fBE7FFF22;
	fma.rn.f32 	%f406, %f405, %f399, 0f3EAAAA78;
	fma.rn.f32 	%f407, %f406, %f399, 0fBF000000;
	mul.f32 	%f408, %f399, %f407;
	fma.rn.f32 	%f409, %f408, %f399, %f399;
	fma.rn.f32 	%f410, %f398, 0f3F317218, %f409;
	setp.gt.u32 	%p261, %r1394, 2139095039;
	fma.rn.f32 	%f411, %f394, 0f7F800000, 0f7F800000;
	selp.f32 	%f412, %f411, %f410, %p261;
	setp.eq.f32 	%p262, %f394, 0f00000000;
	fma.rn.f32 	%f413, %f412, 0f3EDE5BD9, 0f3F800000;
	selp.f32 	%f414, 0fFF800000, %f413, %p262;
	cvt.rzi.u32.f32 	%r104, %f414;
	setp.eq.s32 	%p263, %r1781, 0;
	mov.b32 	%r1774, 0;
	@%p263 bra 	$L__BB2_48;
	mov.b32 	%r1774, 0;
	mov.u32 	%r1772, %r1781;
$L__BB2_47:
	mul.hi.s32 	%r1399, %r1772, 1717986919;
	shr.u32 	%r1400, %r1399, 31;
	shr.s32 	%r1401, %r1399, 2;
	add.s32 	%r108, %r1401, %r1400;
	mul.lo.s32 	%r1402, %r108, 10;
	sub.s32 	%r1403, %r1772, %r1402;
	mad.lo.s32 	%r1774, %r1774, 10, %r1403;
	add.s32 	%r1404, %r1772, 9;
	setp.gt.u32 	%p264, %r1404, 18;
	mov.u32 	%r1772, %r108;
	@%p264 bra 	$L__BB2_47;
$L__BB2_48:
	setp.eq.s32 	%p265, %r1759, 0;
	mov.b32 	%r1777, 0;
	@%p265 bra 	$L__BB2_51;
	mov.b32 	%r1777, 0;
	mov.u32 	%r1775, %r1759;
$L__BB2_50:
	mul.hi.s32 	%r1407, %r1775, 1717986919;
	shr.u32 	%r1408, %r1407, 31;
	shr.s32 	%r1409, %r1407, 2;
	add.s32 	%r113, %r1409, %r1408;
	mul.lo.s32 	%r1410, %r113, 10;
	sub.s32 	%r1411, %r1775, %r1410;
	mad.lo.s32 	%r1777, %r1777, 10, %r1411;
	add.s32 	%r1412, %r1775, 9;
	setp.gt.u32 	%p266, %r1412, 18;
	mov.u32 	%r1775, %r113;
	@%p266 bra 	$L__BB2_50;
$L__BB2_51:
	setp.eq.s32 	%p267, %r104, 0;
	@%p267 bra 	$L__BB2_56;
	mov.b32 	%r1778, 0;
$L__BB2_53:
	mul.hi.s32 	%r1414, %r1774, 1717986919;
	shr.u32 	%r1415, %r1414, 31;
	shr.s32 	%r1416, %r1414, 2;
	add.s32 	%r1417, %r1416, %r1415;
	mul.lo.s32 	%r1418, %r1417, 10;
	sub.s32 	%r118, %r1774, %r1418;
	mul.hi.s32 	%r1419, %r1777, 1717986919;
	shr.u32 	%r1420, %r1419, 31;
	shr.s32 	%r1421, %r1419, 2;
	add.s32 	%r1422, %r1421, %r1420;
	mul.lo.s32 	%r1423, %r1422, 10;
	sub.s32 	%r119, %r1777, %r1423;
	setp.eq.s32 	%p268, %r118, %r119;
	@%p268 bra 	$L__BB2_55;
	setp.gt.s32 	%p269, %r118, %r119;
	selp.b64 	%rd24, %rd178, %rd174, %p269;
	selp.b32 	%r120, %r1781, %r1759, %p269;
	selp.b64 	%rd174, %rd174, %rd178, %p269;
	selp.b32 	%r1759, %r1759, %r1781, %p269;
	mov.u64 	%rd178, %rd24;
	mov.u32 	%r1781, %r120;
	bra.uni 	$L__BB2_56;
$L__BB2_55:
	add.s32 	%r1778, %r1778, 1;
	shr.u32 	%r1428, %r1419, 31;
	shr.s32 	%r1429, %r1419, 2;
	add.s32 	%r1777, %r1429, %r1428;
	setp.ne.s32 	%p270, %r1778, %r104;
	mov.u32 	%r1774, %r1417;
	@%p270 bra 	$L__BB2_53;
$L__BB2_56:
	max.s32 	%r1431, %r1759, %r1760;
	cvt.rn.f32.s32 	%f415, %r1431;
	setp.lt.s32 	%p271, %r1431, 1;
	mul.f32 	%f416, %f415, 0f4B000000;
	selp.f32 	%f417, %f416, %f415, %p271;
	selp.f32 	%f418, 0fC1B80000, 0f00000000, %p271;
	mov.b32 	%r1432, %f417;
	add.s32 	%r1433, %r1432, -1059760811;
	and.b32  	%r1434, %r1433, -8388608;
	sub.s32 	%r1435, %r1432, %r1434;
	mov.b32 	%f419, %r1435;
	cvt.rn.f32.s32 	%f420, %r1434;
	fma.rn.f32 	%f421, %f420, 0f34000000, %f418;
	add.f32 	%f422, %f419, 0fBF800000;
	fma.rn.f32 	%f423, %f422, 0fBE055027, 0f3E1039F6;
	fma.rn.f32 	%f424, %f423, %f422, 0fBDF8CDCC;
	fma.rn.f32 	%f425, %f424, %f422, 0f3E0F2955;
	fma.rn.f32 	%f426, %f425, %f422, 0fBE2AD8B9;
	fma.rn.f32 	%f427, %f426, %f422, 0f3E4CED0B;
	fma.rn.f32 	%f428, %f427, %f422, 0fBE7FFF22;
	fma.rn.f32 	%f429, %f428, %f422, 0f3EAAAA78;
	fma.rn.f32 	%f430, %f429, %f422, 0fBF000000;
	mul.f32 	%f431, %f422, %f430;
	fma.rn.f32 	%f432, %f431, %f422, %f422;
	fma.rn.f32 	%f433, %f421, 0f3F317218, %f432;
	setp.gt.u32 	%p272, %r1432, 2139095039;
	fma.rn.f32 	%f434, %f417, 0f7F800000, 0f7F800000;
	selp.f32 	%f435, %f434, %f433, %p272;
	setp.eq.f32 	%p273, %f417, 0f00000000;
	fma.rn.f32 	%f436, %f435, 0f3EDE5BD9, 0f3F800000;
	selp.f32 	%f437, 0fFF800000, %f436, %p273;
	cvt.rzi.u32.f32 	%r127, %f437;
	setp.eq.s32 	%p274, %r1759, 0;
	mov.b32 	%r1785, 0;
	@%p274 bra 	$L__BB2_59;
	mov.b32 	%r1785, 0;
	mov.u32 	%r1783, %r1759;
$L__BB2_58:
	mul.hi.s32 	%r1437, %r1783, 1717986919;
	shr.u32 	%r1438, %r1437, 31;
	shr.s32 	%r1439, %r1437, 2;
	add.s32 	%r131, %r1439, %r1438;
	mul.lo.s32 	%r1440, %r131, 10;
	sub.s32 	%r1441, %r1783, %r1440;
	mad.lo.s32 	%r1785, %r1785, 10, %r1441;
	add.s32 	%r1442, %r1783, 9;
	setp.gt.u32 	%p275, %r1442, 18;
	mov.u32 	%r1783, %r131;
	@%p275 bra 	$L__BB2_58;
$L__BB2_59:
	setp.eq.s32 	%p276, %r1760, 0;
	mov.b32 	%r1788, 0;
	@%p276 bra 	$L__BB2_62;
	mov.b32 	%r1788, 0;
	mov.u32 	%r1786, %r1760;
$L__BB2_61:
	mul.hi.s32 	%r1445, %r1786, 1717986919;
	shr.u32 	%r1446, %r1445, 31;
	shr.s32 	%r1447, %r1445, 2;
	add.s32 	%r136, %r1447, %r1446;
	mul.lo.s32 	%r1448, %r136, 10;
	sub.s32 	%r1449, %r1786, %r1448;
	mad.lo.s32 	%r1788, %r1788, 10, %r1449;
	add.s32 	%r1450, %r1786, 9;
	setp.gt.u32 	%p277, %r1450, 18;
	mov.u32 	%r1786, %r136;
	@%p277 bra 	$L__BB2_61;
$L__BB2_62:
	setp.eq.s32 	%p278, %r127, 0;
	@%p278 bra 	$L__BB2_67;
	mov.b32 	%r1789, 0;
$L__BB2_64:
	mul.hi.s32 	%r1452, %r1785, 1717986919;
	shr.u32 	%r1453, %r1452, 31;
	shr.s32 	%r1454, %r1452, 2;
	add.s32 	%r1455, %r1454, %r1453;
	mul.lo.s32 	%r1456, %r1455, 10;
	sub.s32 	%r141, %r1785, %r1456;
	mul.hi.s32 	%r1457, %r1788, 1717986919;
	shr.u32 	%r1458, %r1457, 31;
	shr.s32 	%r1459, %r1457, 2;
	add.s32 	%r1460, %r1459, %r1458;
	mul.lo.s32 	%r1461, %r1460, 10;
	sub.s32 	%r142, %r1788, %r1461;
	setp.eq.s32 	%p279, %r141, %r142;
	@%p279 bra 	$L__BB2_66;
	setp.gt.s32 	%p280, %r141, %r142;
	selp.b64 	%rd28, %rd174, %rd175, %p280;
	selp.b32 	%r143, %r1759, %r1760, %p280;
	selp.b64 	%rd175, %rd175, %rd174, %p280;
	selp.b32 	%r1760, %r1760, %r1759, %p280;
	mov.u64 	%rd174, %rd28;
	mov.u32 	%r1759, %r143;
	bra.uni 	$L__BB2_67;
$L__BB2_66:
	add.s32 	%r1789, %r1789, 1;
	shr.u32 	%r1466, %r1457, 31;
	shr.s32 	%r1467, %r1457, 2;
	add.s32 	%r1788, %r1467, %r1466;
	setp.ne.s32 	%p281, %r1789, %r127;
	mov.u32 	%r1785, %r1455;
	@%p281 bra 	$L__BB2_64;
$L__BB2_67:
	shl.b32 	%r1469, %r4, 4;
	add.s32 	%r150, %r1240, %r1469;
	mov.b32 	%r1798, 2;
$L__BB2_68:
	mov.u32 	%r155, %r1798;
	bar.sync 	0;
	add.s32 	%r1471, %r155, -1;
	st.shared.u32 	[%r150], %r1771;
	st.shared.u64 	[%r150+8], %rd177;
	st.shared.u32 	[%r150+16], %r1760;
	st.shared.u64 	[%r150+24], %rd175;
	st.shared.u32 	[%r150+32], %r1759;
	st.shared.u64 	[%r150+40], %rd174;
	st.shared.u32 	[%r150+48], %r1781;
	st.shared.u64 	[%r150+56], %rd178;
	bar.sync 	0;
	neg.s32 	%r1472, %r155;
	and.b32  	%r1473, %r2, %r1472;
	shl.b32 	%r1474, %r1473, 2;
	shl.b32 	%r1798, %r155, 1;
	and.b32  	%r1475, %r1471, %r2;
	shl.b32 	%r1476, %r1475, 2;
	min.u32 	%r157, %r1476, 1024;
	min.u32 	%r158, %r1474, 1024;
	add.s32 	%r1477, %r158, %r1798;
	min.u32 	%r159, %r1477, 1024;
	add.s32 	%r1478, %r159, %r1798;
	min.u32 	%r160, %r1478, 1024;
	sub.s32 	%r1479, %r159, %r158;
	sub.s32 	%r1480, %r160, %r159;
	setp.lt.s32 	%p282, %r157, %r1480;
	sub.s32 	%r1481, %r157, %r1480;
	selp.b32 	%r1810, 0, %r1481, %p282;
	min.s32 	%r1799, %r1479, %r157;
	setp.ge.s32 	%p283, %r1810, %r1799;
	@%p283 bra 	$L__BB2_82;
	add.s32 	%r163, %r159, %r157;
$L__BB2_70:
	sub.s32 	%r1483, %r1799, %r1810;
	shr.u32 	%r1484, %r1483, 31;
	add.s32 	%r1485, %r1483, %r1484;
	shr.s32 	%r1486, %r1485, 1;
	add.s32 	%r166, %r1486, %r1810;
	add.s32 	%r1487, %r166, %r158;
	shl.b32 	%r1488, %r1487, 4;
	mov.u32 	%r1489, _ZZN3cub18CUB_300001_SM_10006detail10merge_sort30DeviceMergeSortBlockSortKernelINS2_10policy_hubIN6thrust24THRUST_300001_SM_1000_NS6detail15normal_iteratorINS6_10device_ptrIN4cuda3std3__44pairIiPcEEEEEEE9Policy600ESH_PNS0_8NullTypeESH_SL_j14lex_comparatorSF_SK_EEvbT0_T1_T2_T3_T4_PT6_PT7_T5_NS1_7vsmem_tEE19static_temp_storage;
	add.s32 	%r1490, %r1489, %r1488;
	ld.shared.u32 	%r1805, [%r1490];
	not.b32 	%r1491, %r166;
	add.s32 	%r1492, %r163, %r1491;
	shl.b32 	%r1493, %r1492, 4;
	add.s32 	%r1494, %r1489, %r1493;
	ld.shared.u32 	%r1802, [%r1494];
	max.s32 	%r1495, %r1802, %r1805;
	cvt.rn.f32.s32 	%f438, %r1495;
	setp.lt.s32 	%p284, %r1495, 1;
	mul.f32 	%f439, %f438, 0f4B000000;
	selp.f32 	%f440, %f439, %f438, %p284;
	selp.f32 	%f441, 0fC1B80000, 0f00000000, %p284;
	mov.b32 	%r1496, %f440;
	add.s32 	%r1497, %r1496, -1059760811;
	and.b32  	%r1498, %r1497, -8388608;
	sub.s32 	%r1499, %r1496, %r1498;
	mov.b32 	%f442, %r1499;
	cvt.rn.f32.s32 	%f443, %r1498;
	fma.rn.f32 	%f444, %f443, 0f34000000, %f441;
	add.f32 	%f445, %f442, 0fBF800000;
	fma.rn.f32 	%f446, %f445, 0fBE055027, 0f3E1039F6;
	fma.rn.f32 	%f447, %f446, %f445, 0fBDF8CDCC;
	fma.rn.f32 	%f448, %f447, %f445, 0f3E0F2955;
	fma.rn.f32 	%f449, %f448, %f445, 0fBE2AD8B9;
	fma.rn.f32 	%f450, %f449, %f445, 0f3E4CED0B;
	fma.rn.f32 	%f451, %f450, %f445, 0fBE7FFF22;
	fma.rn.f32 	%f452, %f451, %f445, 0f3EAAAA78;
	fma.rn.f32 	%f453, %f452, %f445, 0fBF000000;
	mul.f32 	%f454, %f445, %f453;
	fma.rn.f32 	%f455, %f454, %f445, %f445;
	fma.rn.f32 	%f456, %f444, 0f3F317218, %f455;
	setp.gt.u32 	%p285, %r1496, 2139095039;
	fma.rn.f32 	%f457, %f440, 0f7F800000, 0f7F800000;
	selp.f32 	%f458, %f457, %f456, %p285;
	setp.eq.f32 	%p286, %f440, 0f00000000;
	fma.rn.f32 	%f459, %f458, 0f3EDE5BD9, 0f3F800000;
	selp.f32 	%f460, 0fFF800000, %f459, %p286;
	cvt.rzi.u32.f32 	%r169, %f460;
	setp.eq.s32 	%p287, %r1802, 0;
	mov.b32 	%r1803, 0;
	@%p287 bra 	$L__BB2_73;
	mov.b32 	%r1803, 0;
$L__BB2_72:
	mul.hi.s32 	%r1501, %r1802, 1717986919;
	shr.u32 	%r1502, %r1501, 31;
	shr.s32 	%r1503, %r1501, 2;
	add.s32 	%r174, %r1503, %r1502;
	mul.lo.s32 	%r1504, %r174, 10;
	sub.s32 	%r1505, %r1802, %r1504;
	mad.lo.s32 	%r1803, %r1803, 10, %r1505;
	add.s32 	%r1506, %r1802, 9;
	setp.lt.u32 	%p288, %r1506, 19;
	mov.u32 	%r1802, %r174;
	@%p288 bra 	$L__BB2_73;
	bra.uni 	$L__BB2_72;
$L__BB2_73:
	setp.eq.s32 	%p289, %r1805, 0;
	mov.b32 	%r1806, 0;
	@%p289 bra 	$L__BB2_76;
	mov.b32 	%r1806, 0;
$L__BB2_75:
	mul.hi.s32 	%r1509, %r1805, 1717986919;
	shr.u32 	%r1510, %r1509, 31;
	shr.s32 	%r1511, %r1509, 2;
	add.s32 	%r179, %r1511, %r1510;
	mul.lo.s32 	%r1512, %r179, 10;
	sub.s32 	%r1513, %r1805, %r1512;
	mad.lo.s32 	%r1806, %r1806, 10, %r1513;
	add.s32 	%r1514, %r1805, 9;
	setp.lt.u32 	%p290, %r1514, 19;
	mov.u32 	%r1805, %r179;
	@%p290 bra 	$L__BB2_76;
	bra.uni 	$L__BB2_75;
$L__BB2_76:
	setp.eq.s32 	%p292, %r169, 0;
	mov.pred 	%p366, -1;
	@%p292 bra 	$L__BB2_81;
	mov.b32 	%r1807, 0;
$L__BB2_78:
	mul.hi.s32 	%r1516, %r1803, 1717986919;
	shr.u32 	%r1517, %r1516, 31;
	shr.s32 	%r1518, %r1516, 2;
	add.s32 	%r1519, %r1518, %r1517;
	mul.lo.s32 	%r1520, %r1519, 10;
	sub.s32 	%r183, %r1803, %r1520;
	mul.hi.s32 	%r1521, %r1806, 1717986919;
	shr.u32 	%r1522, %r1521, 31;
	shr.s32 	%r1523, %r1521, 2;
	add.s32 	%r1524, %r1523, %r1522;
	mul.lo.s32 	%r1525, %r1524, 10;
	sub.s32 	%r184, %r1806, %r1525;
	setp.eq.s32 	%p293, %r183, %r184;
	@%p293 bra 	$L__BB2_80;
	setp.gt.s32 	%p366, %r183, %r184;
	bra.uni 	$L__BB2_81;
$L__BB2_80:
	add.s32 	%r1807, %r1807, 1;
	setp.ne.s32 	%p295, %r1807, %r169;
	mov.u32 	%r1803, %r1519;
	mov.u32 	%r1806, %r1524;
	@%p295 bra 	$L__BB2_78;
$L__BB2_81:
	add.s32 	%r1532, %r166, 1;
	selp.b32 	%r1810, %r1532, %r1810, %p366;
	selp.b32 	%r1799, %r1799, %r166, %p366;
	setp.lt.s32 	%p296, %r1810, %r1799;
	@%p296 bra 	$L__BB2_70;
$L__BB2_82:
	add.s32 	%r191, %r1810, %r158;
	add.s32 	%r1533, %r159, %r157;
	sub.s32 	%r192, %r1533, %r1810;
	shl.b32 	%r1534, %r191, 4;
	mov.u32 	%r1535, _ZZN3cub18CUB_300001_SM_10006detail10merge_sort30DeviceMergeSortBlockSortKernelINS2_10policy_hubIN6thrust24THRUST_300001_SM_1000_NS6detail15normal_iteratorINS6_10device_ptrIN4cuda3std3__44pairIiPcEEEEEEE9Policy600ESH_PNS0_8NullTypeESH_SL_j14lex_comparatorSF_SK_EEvbT0_T1_T2_T3_T4_PT6_PT7_T5_NS1_7vsmem_tEE19static_temp_storage;
	add.s32 	%r193, %r1535, %r1534;
	ld.shared.u32 	%r1832, [%r193];
	ld.shared.u64 	%rd189, [%r193+8];
	shl.b32 	%r1536, %r192, 4;
	add.s32 	%r195, %r1535, %r1536;
	ld.shared.u32 	%r1820, [%r195];
	ld.shared.u64 	%rd186, [%r195+8];
	setp.ge.s32 	%p298, %r192, %r160;
	mov.pred 	%p297, 0;
	mov.pred 	%p367, %p297;
	@%p298 bra 	$L__BB2_95;
	setp.ge.s32 	%p300, %r191, %r159;
	mov.pred 	%p367, -1;
	@%p300 bra 	$L__BB2_95;
	max.s32 	%r1538, %r1820, %r1832;
	cvt.rn.f32.s32 	%f461, %r1538;
	setp.lt.s32 	%p301, %r1538, 1;
	mul.f32 	%f462, %f461, 0f4B000000;
	selp.f32 	%f463, %f462, %f461, %p301;
	selp.f32 	%f464, 0fC1B80000, 0f00000000, %p301;
	mov.b32 	%r1539, %f463;
	add.s32 	%r1540, %r1539, -1059760811;
	and.b32  	%r1541, %r1540, -8388608;
	sub.s32 	%r1542, %r1539, %r1541;
	mov.b32 	%f465, %r1542;
	cvt.rn.f32.s32 	%f466, %r1541;
	fma.rn.f32 	%f467, %f466, 0f34000000, %f464;
	add.f32 	%f468, %f465, 0fBF800000;
	fma.rn.f32 	%f469, %f468, 0fBE055027, 0f3E1039F6;
	fma.rn.f32 	%f470, %f469, %f468, 0fBDF8CDCC;
	fma.rn.f32 	%f471, %f470, %f468, 0f3E0F2955;
	fma.rn.f32 	%f472, %f471, %f468, 0fBE2AD8B9;
	fma.rn.f32 	%f473, %f472, %f468, 0f3E4CED0B;
	fma.rn.f32 	%f474, %f473, %f468, 0fBE7FFF22;
	fma.rn.f32 	%f475, %f474, %f468, 0f3EAAAA78;
	fma.rn.f32 	%f476, %f475, %f468, 0fBF000000;
	mul.f32 	%f477, %f468, %f476;
	fma.rn.f32 	%f478, %f477, %f468, %f468;
	fma.rn.f32 	%f479, %f467, 0f3F317218, %f478;
	setp.gt.u32 	%p302, %r1539, 2139095039;
	fma.rn.f32 	%f480, %f463, 0f7F800000, 0f7F800000;
	selp.f32 	%f481, %f480, %f479, %p302;
	setp.eq.f32 	%p303, %f463, 0f00000000;
	fma.rn.f32 	%f482, %f481, 0f3EDE5BD9, 0f3F800000;
	selp.f32 	%f483, 0fFF800000, %f482, %p303;
	cvt.rzi.u32.f32 	%r197, %f483;
	setp.eq.s32 	%p304, %r1820, 0;
	mov.b32 	%r1813, 0;
	@%p304 bra 	$L__BB2_87;
	mov.b32 	%r1813, 0;
	mov.u32 	%r1812, %r1820;
$L__BB2_86:
	mul.hi.s32 	%r1544, %r1812, 1717986919;
	shr.u32 	%r1545, %r1544, 31;
	shr.s32 	%r1546, %r1544, 2;
	add.s32 	%r202, %r1546, %r1545;
	mul.lo.s32 	%r1547, %r202, 10;
	sub.s32 	%r1548, %r1812, %r1547;
	mad.lo.s32 	%r1813, %r1813, 10, %r1548;
	add.s32 	%r1549, %r1812, 9;
	setp.lt.u32 	%p305, %r1549, 19;
	mov.u32 	%r1812, %r202;
	@%p305 bra 	$L__BB2_87;
	bra.uni 	$L__BB2_86;
$L__BB2_87:
	setp.eq.s32 	%p306, %r1832, 0;
	mov.b32 	%r1816, 0;
	@%p306 bra 	$L__BB2_90;
	mov.b32 	%r1816, 0;
	mov.u32 	%r1815, %r1832;
$L__BB2_89:
	mul.hi.s32 	%r1552, %r1815, 1717986919;
	shr.u32 	%r1553, %r1552, 31;
	shr.s32 	%r1554, %r1552, 2;
	add.s32 	%r207, %r1554, %r1553;
	mul.lo.s32 	%r1555, %r207, 10;
	sub.s32 	%r1556, %r1815, %r1555;
	mad.lo.s32 	%r1816, %r1816, 10, %r1556;
	add.s32 	%r1557, %r1815, 9;
	setp.lt.u32 	%p307, %r1557, 19;
	mov.u32 	%r1815, %r207;
	@%p307 bra 	$L__BB2_90;
	bra.uni 	$L__BB2_89;
$L__BB2_90:
	setp.eq.s32 	%p309, %r197, 0;
	mov.pred 	%p367, %p297;
	@%p309 bra 	$L__BB2_95;
	mov.b32 	%r1817, 0;
$L__BB2_92:
	mul.hi.s32 	%r1559, %r1813, 1717986919;
	shr.u32 	%r1560, %r1559, 31;
	shr.s32 	%r1561, %r1559, 2;
	add.s32 	%r1562, %r1561, %r1560;
	mul.lo.s32 	%r1563, %r1562, 10;
	sub.s32 	%r211, %r1813, %r1563;
	mul.hi.s32 	%r1564, %r1816, 1717986919;
	shr.u32 	%r1565, %r1564, 31;
	shr.s32 	%r1566, %r1564, 2;
	add.s32 	%r1567, %r1566, %r1565;
	mul.lo.s32 	%r1568, %r1567, 10;
	sub.s32 	%r212, %r1816, %r1568;
	setp.eq.s32 	%p310, %r211, %r212;
	@%p310 bra 	$L__BB2_94;
	setp.le.s32 	%p367, %r211, %r212;
	bra.uni 	$L__BB2_95;
$L__BB2_94:
	add.s32 	%r1817, %r1817, 1;
	shr.s32 	%r1571, %r1559, 2;
	add.s32 	%r1813, %r1571, %r1560;
	mul.hi.s32 	%r1572, %r1816, 1717986919;
	shr.u32 	%r1573, %r1572, 31;
	shr.s32 	%r1574, %r1572, 2;
	add.s32 	%r1816, %r1574, %r1573;
	setp.ne.s32 	%p312, %r1817, %r197;
	mov.pred 	%p367, %p297;
	@%p312 bra 	$L__BB2_92;
$L__BB2_95:
	selp.b32 	%r1771, %r1820, %r1832, %p367;
	selp.b64 	%rd177, %rd186, %rd189, %p367;
	selp.u32 	%r1575, 1, 0, %p367;
	add.s32 	%r217, %r192, %r1575;
	not.pred 	%p313, %p367;
	selp.u32 	%r1576, 1, 0, %p313;
	add.s32 	%r218, %r191, %r1576;
	@%p313 bra 	$L__BB2_97;
	ld.shared.u32 	%r1820, [%r195+16];
	ld.shared.u64 	%rd186, [%r195+24];
	bra.uni 	$L__BB2_98;
$L__BB2_97:
	ld.shared.u32 	%r1832, [%r193+16];
	ld.shared.u64 	%rd189, [%r193+24];
$L__BB2_98:
	setp.ge.s32 	%p315, %r217, %r160;
	mov.pred 	%p314, 0;
	mov.pred 	%p368, %p314;
	@%p315 bra 	$L__BB2_111;
	setp.ge.s32 	%p317, %r218, %r159;
	mov.pred 	%p368, -1;
	@%p317 bra 	$L__BB2_111;
	max.s32 	%r1578, %r1820, %r1832;
	cvt.rn.f32.s32 	%f484, %r1578;
	setp.lt.s32 	%p318, %r1578, 1;
	mul.f32 	%f485, %f484, 0f4B000000;
	selp.f32 	%f486, %f485, %f484, %p318;
	selp.f32 	%f487, 0fC1B80000, 0f00000000, %p318;
	mov.b32 	%r1579, %f486;
	add.s32 	%r1580, %r1579, -1059760811;
	and.b32  	%r1581, %r1580, -8388608;
	sub.s32 	%r1582, %r1579, %r1581;
	mov.b32 	%f488, %r1582;
	cvt.rn.f32.s32 	%f489, %r1581;
	fma.rn.f32 	%f490, %f489, 0f34000000, %f487;
	add.f32 	%f491, %f488, 0fBF800000;
	fma.rn.f32 	%f492, %f491, 0fBE055027, 0f3E1039F6;
	fma.rn.f32 	%f493, %f492, %f491, 0fBDF8CDCC;
	fma.rn.f32 	%f494, %f493, %f491, 0f3E0F2955;
	fma.rn.f32 	%f495, %f494, %f491, 0fBE2AD8B9;
	fma.rn.f32 	%f496, %f495, %f491, 0f3E4CED0B;
	fma.rn.f32 	%f497, %f496, %f491, 0fBE7FFF22;
	fma.rn.f32 	%f498, %f497, %f491, 0f3EAAAA78;
	fma.rn.f32 	%f499, %f498, %f491, 0fBF000000;
	mul.f32 	%f500, %f491, %f499;
	fma.rn.f32 	%f501, %f500, %f491, %f491;
	fma.rn.f32 	%f502, %f490, 0f3F317218, %f501;
	setp.gt.u32 	%p319, %r1579, 2139095039;
	fma.rn.f32 	%f503, %f486, 0f7F800000, 0f7F800000;
	selp.f32 	%f504, %f503, %f502, %p319;
	setp.eq.f32 	%p320, %f486, 0f00000000;
	fma.rn.f32 	%f505, %f504, 0f3EDE5BD9, 0f3F800000;
	selp.f32 	%f506, 0fFF800000, %f505, %p320;
	cvt.rzi.u32.f32 	%r223, %f506;
	setp.eq.s32 	%p321, %r1820, 0;
	mov.b32 	%r1824, 0;
	@%p321 bra 	$L__BB2_103;
	mov.b32 	%r1824, 0;
	mov.u32 	%r1822, %r1820;
$L__BB2_102:
	mul.hi.s32 	%r1584, %r1822, 1717986919;
	shr.u32 	%r1585, %r1584, 31;
	shr.s32 	%r1586, %r1584, 2;
	add.s32 	%r227, %r1586, %r1585;
	mul.lo.s32 	%r1587, %r227, 10;
	sub.s32 	%r1588, %r1822, %r1587;
	mad.lo.s32 	%r1824, %r1824, 10, %r1588;
	add.s32 	%r1589, %r1822, 9;
	setp.gt.u32 	%p322, %r1589, 18;
	mov.u32 	%r1822, %r227;
	@%p322 bra 	$L__BB2_102;
$L__BB2_103:
	setp.eq.s32 	%p323, %r1832, 0;
	mov.b32 	%r1827, 0;
	@%p323 bra 	$L__BB2_106;
	mov.b32 	%r1827, 0;
	mov.u32 	%r1825, %r1832;
$L__BB2_105:
	mul.hi.s32 	%r1592, %r1825, 1717986919;
	shr.u32 	%r1593, %r1592, 31;
	shr.s32 	%r1594, %r1592, 2;
	add.s32 	%r232, %r1594, %r1593;
	mul.lo.s32 	%r1595, %r232, 10;
	sub.s32 	%r1596, %r1825, %r1595;
	mad.lo.s32 	%r1827, %r1827, 10, %r1596;
	add.s32 	%r1597, %r1825, 9;
	setp.gt.u32 	%p324, %r1597, 18;
	mov.u32 	%r1825, %r232;
	@%p324 bra 	$L__BB2_105;
$L__BB2_106:
	setp.eq.s32 	%p326, %r223, 0;
	mov.pred 	%p368, %p314;
	@%p326 bra 	$L__BB2_111;
	mov.b32 	%r1828, 0;
$L__BB2_108:
	mul.hi.s32 	%r1599, %r1824, 1717986919;
	shr.u32 	%r1600, %r1599, 31;
	shr.s32 	%r1601, %r1599, 2;
	add.s32 	%r1602, %r1601, %r1600;
	mul.lo.s32 	%r1603, %r1602, 10;
	sub.s32 	%r237, %r1824, %r1603;
	mul.hi.s32 	%r1604, %r1827, 1717986919;
	shr.u32 	%r1605, %r1604, 31;
	shr.s32 	%r1606, %r1604, 2;
	add.s32 	%r1607, %r1606, %r1605;
	mul.lo.s32 	%r1608, %r1607, 10;
	sub.s32 	%r238, %r1827, %r1608;
	setp.eq.s32 	%p327, %r237, %r238;
	@%p327 bra 	$L__BB2_110;
	setp.le.s32 	%p368, %r237, %r238;
	bra.uni 	$L__BB2_111;
$L__BB2_110:
	add.s32 	%r1828, %r1828, 1;
	shr.u32 	%r1610, %r1599, 31;
	shr.s32 	%r1611, %r1599, 2;
	add.s32 	%r1824, %r1611, %r1610;
	mul.hi.s32 	%r1612, %r1827, 1717986919;
	shr.u32 	%r1613, %r1612, 31;
	shr.s32 	%r1614, %r1612, 2;
	add.s32 	%r1827, %r1614, %r1613;
	setp.ne.s32 	%p329, %r1828, %r223;
	mov.pred 	%p368, %p314;
	@%p329 bra 	$L__BB2_108;
$L__BB2_111:
	selp.b32 	%r1760, %r1820, %r1832, %p368;
	selp.b64 	%rd175, %rd186, %rd189, %p368;
	selp.u32 	%r1615, 1, 0, %p368;
	add.s32 	%r243, %r217, %r1615;
	not.pred 	%p330, %p368;
	selp.u32 	%r1616, 1, 0, %p330;
	add.s32 	%r244, %r218, %r1616;
	@%p368 bra 	$L__BB2_113;
	shl.b32 	%r1617, %r244, 4;
	mov.u32 	%r1618, _ZZN3cub18CUB_300001_SM_10006detail10merge_sort30DeviceMergeSortBlockSortKernelINS2_10policy_hubIN6thrust24THRUST_300001_SM_1000_NS6detail15normal_iteratorINS6_10device_ptrIN4cuda3std3__44pairIiPcEEEEEEE9Policy600ESH_PNS0_8NullTypeESH_SL_j14lex_comparatorSF_SK_EEvbT0_T1_T2_T3_T4_PT6_PT7_T5_NS1_7vsmem_tEE19static_temp_storage;
	add.s32 	%r1619, %r1618, %r1617;
	ld.shared.u32 	%r1832, [%r1619];
	ld.shared.u64 	%rd189, [%r1619+8];
	bra.uni 	$L__BB2_114;
$L__BB2_113:
	shl.b32 	%r1620, %r243, 4;
	mov.u32 	%r1621, _ZZN3cub18CUB_300001_SM_10006detail10merge_sort30DeviceMergeSortBlockSortKernelINS2_10policy_hubIN6thrust24THRUST_300001_SM_1000_NS6detail15normal_iteratorINS6_10device_ptrIN4cuda3std3__44pairIiPcEEEEEEE9Policy600ESH_PNS0_8NullTypeESH_SL_j14lex_comparatorSF_SK_EEvbT0_T1_T2_T3_T4_PT6_PT7_T5_NS1_7vsmem_tEE19static_temp_storage;
	add.s32 	%r1622, %r1621, %r1620;
	ld.shared.u32 	%r1820, [%r1622];
	ld.shared.u64 	%rd186, [%r1622+8];
$L__BB2_114:
	setp.ge.s32 	%p332, %r243, %r160;
	mov.pred 	%p331, 0;
	mov.pred 	%p369, %p331;
	@%p332 bra 	$L__BB2_127;
	setp.ge.s32 	%p334, %r244, %r159;
	mov.pred 	%p369, -1;
	@%p334 bra 	$L__BB2_127;
	max.s32 	%r1624, %r1820, %r1832;
	cvt.rn.f32.s32 	%f507, %r1624;
	setp.lt.s32 	%p335, %r1624, 1;
	mul.f32 	%f508, %f507, 0f4B000000;
	selp.f32 	%f509, %f508, %f507, %p335;
	selp.f32 	%f510, 0fC1B80000, 0f00000000, %p335;
	mov.b32 	%r1625, %f509;
	add.s32 	%r1626, %r1625, -1059760811;
	and.b32  	%r1627, %r1626, -8388608;
	sub.s32 	%r1628, %r1625, %r1627;
	mov.b32 	%f511, %r1628;
	cvt.rn.f32.s32 	%f512, %r1627;
	fma.rn.f32 	%f513, %f512, 0f34000000, %f510;
	add.f32 	%f514, %f511, 0fBF800000;
	fma.rn.f32 	%f515, %f514, 0fBE055027, 0f3E1039F6;
	fma.rn.f32 	%f516, %f515, %f514, 0fBDF8CDCC;
	fma.rn.f32 	%f517, %f516, %f514, 0f3E0F2955;
	fma.rn.f32 	%f518, %f517, %f514, 0fBE2AD8B9;
	fma.rn.f32 	%f519, %f518, %f514, 0f3E4CED0B;
	fma.rn.f32 	%f520, %f519, %f514, 0fBE7FFF22;
	fma.rn.f32 	%f521, %f520, %f514, 0f3EAAAA78;
	fma.rn.f32 	%f522, %f521, %f514, 0fBF000000;
	mul.f32 	%f523, %f514, %f522;
	fma.rn.f32 	%f524, %f523, %f514, %f514;
	fma.rn.f32 	%f525, %f513, 0f3F317218, %f524;
	setp.gt.u32 	%p336, %r1625, 2139095039;
	fma.rn.f32 	%f526, %f509, 0f7F800000, 0f7F800000;
	selp.f32 	%f527, %f526, %f525, %p336;
	setp.eq.f32 	%p337, %f509, 0f00000000;
	fma.rn.f32 	%f528, %f527, 0f3EDE5BD9, 0f3F800000;
	selp.f32 	%f529, 0fFF800000, %f528, %p337;
	cvt.rzi.u32.f32 	%r249, %f529;
	setp.eq.s32 	%p338, %r1820, 0;
	mov.b32 	%r1835, 0;
	@%p338 bra 	$L__BB2_119;
	mov.b32 	%r1835, 0;
	mov.u32 	%r1833, %r1820;
$L__BB2_118:
	mul.hi.s32 	%r1630, %r1833, 1717986919;
	shr.u32 	%r1631, %r1630, 31;
	shr.s32 	%r1632, %r1630, 2;
	add.s32 	%r253, %r1632, %r1631;
	mul.lo.s32 	%r1633, %r253, 10;
	sub.s32 	%r1634, %r1833, %r1633;
	mad.lo.s32 	%r1835, %r1835, 10, %r1634;
	add.s32 	%r1635, %r1833, 9;
	setp.gt.u32 	%p339, %r1635, 18;
	mov.u32 	%r1833, %r253;
	@%p339 bra 	$L__BB2_118;
$L__BB2_119:
	setp.eq.s32 	%p340, %r1832, 0;
	mov.b32 	%r1838, 0;
	@%p340 bra 	$L__BB2_122;
	mov.b32 	%r1838, 0;
	mov.u32 	%r1836, %r1832;
$L__BB2_121:
	mul.hi.s32 	%r1638, %r1836, 1717986919;
	shr.u32 	%r1639, %r1638, 31;
	shr.s32 	%r1640, %r1638, 2;
	add.s32 	%r258, %r1640, %r1639;
	mul.lo.s32 	%r1641, %r258, 10;
	sub.s32 	%r1642, %r1836, %r1641;
	mad.lo.s32 	%r1838, %r1838, 10, %r1642;
	add.s32 	%r1643, %r1836, 9;
	setp.gt.u32 	%p341, %r1643, 18;
	mov.u32 	%r1836, %r258;
	@%p341 bra 	$L__BB2_121;
$L__BB2_122:
	setp.eq.s32 	%p343, %r249, 0;
	mov.pred 	%p369, %p331;
	@%p343 bra 	$L__BB2_127;
	mov.b32 	%r1839, 0;
$L__BB2_124:
	mul.hi.s32 	%r1645, %r1835, 1717986919;
	shr.u32 	%r1646, %r1645, 31;
	shr.s32 	%r1647, %r1645, 2;
	add.s32 	%r1648, %r1647, %r1646;
	mul.lo.s32 	%r1649, %r1648, 10;
	sub.s32 	%r263, %r1835, %r1649;
	mul.hi.s32 	%r1650, %r1838, 1717986919;
	shr.u32 	%r1651, %r1650, 31;
	shr.s32 	%r1652, %r1650, 2;
	add.s32 	%r1653, %r1652, %r1651;
	mul.lo.s32 	%r1654, %r1653, 10;
	sub.s32 	%r264, %r1838, %r1654;
	setp.eq.s32 	%p344, %r263, %r264;
	@%p344 bra 	$L__BB2_126;
	setp.le.s32 	%p369, %r263, %r264;
	bra.uni 	$L__BB2_127;
$L__BB2_126:
	add.s32 	%r1839, %r1839, 1;
	mul.hi.s32 	%r1655, %r1835, 1717986919;
	shr.u32 	%r1656, %r1655, 31;
	shr.s32 	%r1657, %r1655, 2;
	add.s32 	%r1835, %r1657, %r1656;
	mul.hi.s32 	%r1658, %r1838, 1717986919;
	shr.u32 	%r1659, %r1658, 31;
	shr.s32 	%r1660, %r1658, 2;
	add.s32 	%r1838, %r1660, %r1659;
	setp.ne.s32 	%p346, %r1839, %r249;
	mov.pred 	%p369, %p331;
	@%p346 bra 	$L__BB2_124;
$L__BB2_127:
	selp.b32 	%r1759, %r1820, %r1832, %p369;
	selp.b64 	%rd174, %rd186, %rd189, %p369;
	selp.u32 	%r1661, 1, 0, %p369;
	add.s32 	%r269, %r243, %r1661;
	not.pred 	%p347, %p369;
	selp.u32 	%r1662, 1, 0, %p347;
	add.s32 	%r270, %r244, %r1662;
	@%p369 bra 	$L__BB2_129;
	shl.b32 	%r1663, %r270, 4;
	mov.u32 	%r1664, _ZZN3cub18CUB_300001_SM_10006detail10merge_sort30DeviceMergeSortBlockSortKernelINS2_10policy_hubIN6thrust24THRUST_300001_SM_1000_NS6detail15normal_iteratorINS6_10device_ptrIN4cuda3std3__44pairIiPcEEEEEEE9Policy600ESH_PNS0_8NullTypeESH_SL_j14lex_comparatorSF_SK_EEvbT0_T1_T2_T3_T4_PT6_PT7_T5_NS1_7vsmem_tEE19static_temp_storage;
	add.s32 	%r1665, %r1664, %r1663;
	ld.shared.u32 	%r1832, [%r1665];
	ld.shared.u64 	%rd189, [%r1665+8];
	bra.uni 	$L__BB2_130;
$L__BB2_129:
	shl.b32 	%r1666, %r269, 4;
	mov.u32 	%r1667, _ZZN3cub18CUB_300001_SM_10006detail10merge_sort30DeviceMergeSortBlockSortKernelINS2_10policy_hubIN6thrust24THRUST_300001_SM_1000_NS6detail15normal_iteratorINS6_10device_ptrIN4cuda3std3__44pairIiPcEEEEEEE9Policy600ESH_PNS0_8NullTypeESH_SL_j14lex_comparatorSF_SK_EEvbT0_T1_T2_T3_T4_PT6_PT7_T5_NS1_7vsmem_tEE19static_temp_storage;
	add.s32 	%r1668, %r1667, %r1666;
	ld.shared.u32 	%r1820, [%r1668];
	ld.shared.u64 	%rd186, [%r1668+8];
$L__BB2_130:
	setp.ge.s32 	%p349, %r269, %r160;
	mov.pred 	%p348, 0;
	mov.pred 	%p370, %p348;
	@%p349 bra 	$L__BB2_143;
	setp.ge.s32 	%p351, %r270, %r159;
	mov.pred 	%p370, -1;
	@%p351 bra 	$L__BB2_143;
	max.s32 	%r1670, %r1820, %r1832;
	cvt.rn.f32.s32 	%f530, %r1670;
	setp.lt.s32 	%p352, %r1670, 1;
	mul.f32 	%f531, %f530, 0f4B000000;
	selp.f32 	%f532, %f531, %f530, %p352;
	selp.f32 	%f533, 0fC1B80000, 0f00000000, %p352;
	mov.b32 	%r1671, %f532;
	add.s32 	%r1672, %r1671, -1059760811;
	and.b32  	%r1673, %r1672, -8388608;
	sub.s32 	%r1674, %r1671, %r1673;
	mov.b32 	%f534, %r1674;
	cvt.rn.f32.s32 	%f535, %r1673;
	fma.rn.f32 	%f536, %f535, 0f34000000, %f533;
	add.f32 	%f537, %f534, 0fBF800000;
	fma.rn.f32 	%f538, %f537, 0fBE055027, 0f3E1039F6;
	fma.rn.f32 	%f539, %f538, %f537, 0fBDF8CDCC;
	fma.rn.f32 	%f540, %f539, %f537, 0f3E0F2955;
	fma.rn.f32 	%f541, %f540, %f537, 0fBE2AD8B9;
	fma.rn.f32 	%f542, %f541, %f537, 0f3E4CED0B;
	fma.rn.f32 	%f543, %f542, %f537, 0fBE7FFF22;
	fma.rn.f32 	%f544, %f543, %f537, 0f3EAAAA78;
	fma.rn.f32 	%f545, %f544, %f537, 0fBF000000;
	mul.f32 	%f546, %f537, %f545;
	fma.rn.f32 	%f547, %f546, %f537, %f537;
	fma.rn.f32 	%f548, %f536, 0f3F317218, %f547;
	setp.gt.u32 	%p353, %r1671, 2139095039;
	fma.rn.f32 	%f549, %f532, 0f7F800000, 0f7F800000;
	selp.f32 	%f550, %f549, %f548, %p353;
	setp.eq.f32 	%p354, %f532, 0f00000000;
	fma.rn.f32 	%f551, %f550, 0f3EDE5BD9, 0f3F800000;
	selp.f32 	%f552, 0fFF800000, %f551, %p354;
	cvt.rzi.u32.f32 	%r275, %f552;
	setp.eq.s32 	%p355, %r1820, 0;
	mov.b32 	%r1846, 0;
	@%p355 bra 	$L__BB2_135;
	mov.b32 	%r1846, 0;
	mov.u32 	%r1844, %r1820;
$L__BB2_134:
	mul.hi.s32 	%r1676, %r1844, 1717986919;
	shr.u32 	%r1677, %r1676, 31;
	shr.s32 	%r1678, %r1676, 2;
	add.s32 	%r279, %r1678, %r1677;
	mul.lo.s32 	%r1679, %r279, 10;
	sub.s32 	%r1680, %r1844, %r1679;
	mad.lo.s32 	%r1846, %r1846, 10, %r1680;
	add.s32 	%r1681, %r1844, 9;
	setp.gt.u32 	%p356, %r1681, 18;
	mov.u32 	%r1844, %r279;
	@%p356 bra 	$L__BB2_134;
$L__BB2_135:
	setp.eq.s32 	%p357, %r1832, 0;
	mov.b32 	%r1849, 0;
	@%p357 bra 	$L__BB2_138;
	mov.b32 	%r1849, 0;
	mov.u32 	%r1847, %r1832;
$L__BB2_137:
	mul.hi.s32 	%r1684, %r1847, 1717986919;
	shr.u32 	%r1685, %r1684, 31;
	shr.s32 	%r1686, %r1684, 2;
	add.s32 	%r284, %r1686, %r1685;
	mul.lo.s32 	%r1687, %r284, 10;
	sub.s32 	%r1688, %r1847, %r1687;
	mad.lo.s32 	%r1849, %r1849, 10, %r1688;
	add.s32 	%r1689, %r1847, 9;
	setp.gt.u32 	%p358, %r1689, 18;
	mov.u32 	%r1847, %r284;
	@%p358 bra 	$L__BB2_137;
$L__BB2_138:
	setp.eq.s32 	%p360, %r275, 0;
	mov.pred 	%p370, %p348;
	@%p360 bra 	$L__BB2_143;
	mov.b32 	%r1850, 0;
$L__BB2_140:
	mul.hi.s32 	%r1691, %r1846, 1717986919;
	shr.u32 	%r1692, %r1691, 31;
	shr.s32 	%r1693, %r1691, 2;
	add.s32 	%r1694, %r1693, %r1692;
	mul.lo.s32 	%r1695, %r1694, 10;
	sub.s32 	%r289, %r1846, %r1695;
	mul.hi.s32 	%r1696, %r1849, 1717986919;
	shr.u32 	%r1697, %r1696, 31;
	shr.s32 	%r1698, %r1696, 2;
	add.s32 	%r1699, %r1698, %r1697;
	mul.lo.s32 	%r1700, %r1699, 10;
	sub.s32 	%r290, %r1849, %r1700;
	setp.eq.s32 	%p361, %r289, %r290;
	@%p361 bra 	$L__BB2_142;
	setp.le.s32 	%p370, %r289, %r290;
	bra.uni 	$L__BB2_143;
$L__BB2_142:
	add.s32 	%r1850, %r1850, 1;
	mul.hi.s32 	%r1701, %r1846, 1717986919;
	shr.u32 	%r1702, %r1701, 31;
	shr.s32 	%r1703, %r1701, 2;
	add.s32 	%r1846, %r1703, %r1702;
	mul.hi.s32 	%r1704, %r1849, 1717986919;
	shr.u32 	%r1705, %r1704, 31;
	shr.s32 	%r1706, %r1704, 2;
	add.s32 	%r1849, %r1706, %r1705;
	setp.ne.s32 	%p363, %r1850, %r275;
	mov.pred 	%p370, %p348;
	@%p363 bra 	$L__BB2_140;
$L__BB2_143:
	selp.b32 	%r1781, %r1820, %r1832, %p370;
	selp.b64 	%rd178, %rd186, %rd189, %p370;
	setp.lt.u32 	%p364, %r155, 129;
	@%p364 bra 	$L__BB2_68;
	ld.param.s8 	%rs3, [_ZN3cub18CUB_300001_SM_10006detail10merge_sort30DeviceMergeSortBlockSortKernelINS2_10policy_hubIN6thrust24THRUST_300001_SM_1000_NS6detail15normal_iteratorINS6_10device_ptrIN4cuda3std3__44pairIiPcEEEEEEE9Policy600ESH_PNS0_8NullTypeESH_SL_j14lex_comparatorSF_SK_EEvbT0_T1_T2_T3_T4_PT6_PT7_T5_NS1_7vsmem_tE_param_0];
	bar.sync 	0;
	setp.eq.s16 	%p365, %rs3, 0;
	@%p365 bra 	$L__BB2_146;
	st.shared.u32 	[%r7], %r1771;
	st.shared.u64 	[%r7+8], %rd177;
	st.shared.u32 	[%r7+16], %r1760;
	st.shared.u64 	[%r7+24], %rd175;
	st.shared.u32 	[%r7+32], %r1759;
	st.shared.u64 	[%r7+40], %rd174;
	st.shared.u32 	[%r7+48], %r1781;
	st.shared.u64 	[%r7+56], %rd178;
	bar.warp.sync 	-1;
	cvt.u64.u32 	%rd156, %r5;
	add.s32 	%r1707, %r3, %r1;
	cvt.u64.u32 	%rd157, %r1707;
	add.s64 	%rd158, %rd157, %rd156;
	shl.b64 	%rd159, %rd158, 4;
	add.s64 	%rd160, %rd2, %rd159;
	.pragma "used_bytes_mask 65295";
	ld.shared.v4.u32 	{%r1708, %r1709, %r1710, %r1711}, [%r6];
	st.global.v2.u32 	[%rd160], {%r1708, %r1709};
	st.global.v2.u32 	[%rd160+8], {%r1710, %r1711};
	.pragma "used_bytes_mask 65295";
	ld.shared.v4.u32 	{%r1712, %r1713, %r1714, %r1715}, [%r6+512];
	st.global.v2.u32 	[%rd160+512], {%r1712, %r1713};
	st.global.v2.u32 	[%rd160+520], {%r1714, %r1715};
	.pragma "used_bytes_mask 65295";
	ld.shared.v4.u32 	{%r1716, %r1717, %r1718, %r1719}, [%r6+1024];
	st.global.v2.u32 	[%rd160+1024], {%r1716, %r1717};
	st.global.v2.u32 	[%rd160+1032], {%r1718, %r1719};
	.pragma "used_bytes_mask 65295";
	ld.shared.v4.u32 	{%r1720, %r1721, %r1722, %r1723}, [%r6+1536];
	st.global.v2.u32 	[%rd160+1536], {%r1720, %r1721};
	st.global.v2.u32 	[%rd160+1544], {%r1722, %r1723};
	bra.uni 	$L__BB2_350;
$L__BB2_146:
	ld.param.u64 	%rd169, [_ZN3cub18CUB_300001_SM_10006detail10merge_sort30DeviceMergeSortBlockSortKernelINS2_10policy_hubIN6thrust24THRUST_300001_SM_1000_NS6detail15normal_iteratorINS6_10device_ptrIN4cuda3std3__44pairIiPcEEEEEEE9Policy600ESH_PNS0_8NullTypeESH_SL_j14lex_comparatorSF_SK_EEvbT0_T1_T2_T3_T4_PT6_PT7_T5_NS1_7vsmem_tE_param_6];
	st.shared.u32 	[%r7], %r1771;
	st.shared.u64 	[%r7+8], %rd177;
	st.shared.u32 	[%r7+16], %r1760;
	st.shared.u64 	[%r7+24], %rd175;
	st.shared.u32 	[%r7+32], %r1759;
	st.shared.u64 	[%r7+40], %rd174;
	st.shared.u32 	[%r7+48], %r1781;
	st.shared.u64 	[%r7+56], %rd178;
	bar.warp.sync 	-1;
	ld.shared.u32 	%r1724, [%r6];
	ld.shared.u64 	%rd161, [%r6+8];
	ld.shared.u32 	%r1725, [%r6+512];
	ld.shared.u64 	%rd162, [%r6+520];
	ld.shared.u32 	%r1726, [%r6+1024];
	ld.shared.u64 	%rd163, [%r6+1032];
	ld.shared.u32 	%r1727, [%r6+1536];
	ld.shared.u64 	%rd164, [%r6+1544];
	cvta.to.global.u64 	%rd165, %rd169;
	add.s64 	%rd167, %rd165, %rd150;
	st.global.u32 	[%rd167], %r1724;
	st.global.u64 	[%rd167+8], %rd161;
	st.global.u32 	[%rd167+512], %r1725;
	st.global.u64 	[%rd167+520], %rd162;
	st.global.u32 	[%rd167+1024], %r1726;
	st.global.u64 	[%rd167+1032], %rd163;
	st.global.u32 	[%rd167+1536], %r1727;
	st.global.u64 	[%rd167+1544], %rd164;
	bra.uni 	$L__BB2_350;
$L__BB2_147:
	sub.s32 	%r666, %r662, %r1;
	min.s32 	%r295, %r666, 1024;
	// begin inline asm
	griddepcontrol.wait;
	// end inline asm
	cvt.u64.u32 	%rd54, %r1;
	mul.wide.u32 	%rd137, %r1, 16;
	add.s64 	%rd138, %rd1, %rd137;
	mov.u32 	%r296, %tid.x;
	ld.global.u32 	%r1856, [%rd138];
	ld.global.u64 	%rd195, [%rd138+8];
	and.b32  	%r298, %r296, 31;
	shl.b32 	%r667, %r296, 2;
	and.b32  	%r668, %r667, 3968;
	or.b32  	%r299, %r668, %r298;
	setp.ge.s32 	%p22, %r299, %r295;
	shl.b32 	%r669, %r299, 4;
	cvt.u64.u32 	%rd139, %r669;
	add.s64 	%rd56, %rd138, %rd139;
	mov.u64 	%rd192, %rd195;
	mov.u32 	%r1853, %r1856;
	@%p22 bra 	$L__BB2_149;
	ld.global.u32 	%r1853, [%rd56];
	ld.global.u64 	%rd192, [%rd56+8];
$L__BB2_149:
	add.s32 	%r302, %r299, 32;
	setp.ge.s32 	%p23, %r302, %r295;
	mov.u32 	%r1854, %r1856;
	mov.u64 	%rd193, %rd195;
	@%p23 bra 	$L__BB2_151;
	ld.global.u32 	%r1854, [%rd56+512];
	ld.global.u64 	%rd193, [%rd56+520];
$L__BB2_151:
	add.s32 	%r305, %r299, 64;
	setp.ge.s32 	%p24, %r305, %r295;
	mov.u32 	%r1855, %r1856;
	mov.u64 	%rd194, %rd195;
	@%p24 bra 	$L__BB2_153;
	ld.global.u32 	%r1855, [%rd56+1024];
	ld.global.u64 	%rd194, [%rd56+1032];
$L__BB2_153:
	add.s32 	%r308, %r299, 96;
	setp.ge.s32 	%p25, %r308, %r295;
	@%p25 bra 	$L__BB2_155;
	ld.global.u32 	%r1856, [%rd56+1536];
	ld.global.u64 	%rd195, [%rd56+1544];
$L__BB2_155:
	// begin inline asm
	mov.u32 %r670, %laneid;
	// end inline asm
	add.s32 	%r671, %r670, %r668;
	shl.b32 	%r672, %r671, 4;
	mov.u32 	%r673, _ZZN3cub18CUB_300001_SM_10006detail10merge_sort30DeviceMergeSortBlockSortKernelINS2_10policy_hubIN6thrust24THRUST_300001_SM_1000_NS6detail15normal_iteratorINS6_10device_ptrIN4cuda3std3__44pairIiPcEEEEEEE9Policy600ESH_PNS0_8NullTypeESH_SL_j14lex_comparatorSF_SK_EEvbT0_T1_T2_T3_T4_PT6_PT7_T5_NS1_7vsmem_tEE19static_temp_storage;
	add.s32 	%r313, %r673, %r672;
	st.shared.u32 	[%r313], %r1853;
	st.shared.u64 	[%r313+8], %rd192;
	st.shared.u32 	[%r313+512], %r1854;
	st.shared.u64 	[%r313+520], %rd193;
	st.shared.u32 	[%r313+1024], %r1855;
	st.shared.u64 	[%r313+1032], %rd194;
	st.shared.u32 	[%r313+1536], %r1856;
	st.shared.u64 	[%r313+1544], %rd195;
	bar.warp.sync 	-1;
	mad.lo.s32 	%r314, %r670, 48, %r313;
	ld.shared.u32 	%r1892, [%r314];
	ld.shared.u64 	%rd201, [%r314+8];
	ld.shared.u32 	%r316, [%r314+16];
	ld.shared.u64 	%rd66, [%r314+24];
	ld.shared.u32 	%r317, [%r314+32];
	ld.shared.u64 	%rd67, [%r314+40];
	ld.shared.u32 	%r318, [%r314+48];
	ld.shared.u64 	%rd68, [%r314+56];
	bar.sync 	0;
	// begin inline asm
	griddepcontrol.launch_dependents;
	// end inline asm
	or.b32  	%r674, %r667, 1;
	setp.ge.u32 	%p26, %r674, %r295;
	mov.u32 	%r1866, %r1892;
	mov.u64 	%rd196, %rd201;
	mov.u32 	%r1867, %r1892;
	mov.u64 	%rd197, %rd201;
	@%p26 bra 	$L__BB2_167;
	max.s32 	%r676, %r1892, %r316;
	cvt.rn.f32.s32 	%f1, %r676;
	setp.lt.s32 	%p27, %r676, 1;
	mul.f32 	%f2, %f1, 0f4B000000;
	selp.f32 	%f3, %f2, %f1, %p27;
	selp.f32 	%f4, 0fC1B80000, 0f00000000, %p27;
	mov.b32 	%r677, %f3;
	add.s32 	%r678, %r677, -1059760811;
	and.b32  	%r679, %r678, -8388608;
	sub.s32 	%r680, %r677, %r679;
	mov.b32 	%f5, %r680;
	cvt.rn.f32.s32 	%f6, %r679;
	fma.rn.f32 	%f7, %f6, 0f34000000, %f4;
	add.f32 	%f8, %f5, 0fBF800000;
	fma.rn.f32 	%f9, %f8, 0fBE055027, 0f3E1039F6;
	fma.rn.f32 	%f10, %f9, %f8, 0fBDF8CDCC;
	fma.rn.f32 	%f11, %f10, %f8, 0f3E0F2955;
	fma.rn.f32 	%f12, %f11, %f8, 0fBE2AD8B9;
	fma.rn.f32 	%f13, %f12, %f8, 0f3E4CED0B;
	fma.rn.f32 	%f14, %f13, %f8, 0fBE7FFF22;
	fma.rn.f32 	%f15, %f14, %f8, 0f3EAAAA78;
	fma.rn.f32 	%f16, %f15, %f8, 0fBF000000;
	mul.f32 	%f17, %f8, %f16;
	fma.rn.f32 	%f18, %f17, %f8, %f8;
	fma.rn.f32 	%f19, %f7, 0f3F317218, %f18;
	setp.gt.u32 	%p28, %r677, 2139095039;
	fma.rn.f32 	%f20, %f3, 0f7F800000, 0f7F800000;
	selp.f32 	%f21, %f20, %f19, %p28;
	setp.eq.f32 	%p29, %f3, 0f00000000;
	fma.rn.f32 	%f22, %f21, 0f3EDE5BD9, 0f3F800000;
	selp.f32 	%f23, 0fFF800000, %f22, %p29;
	cvt.rzi.u32.f32 	%r319, %f23;
	setp.eq.s32 	%p30, %r1892, 0;
	mov.b32 	%r1859, 0;
	@%p30 bra 	$L__BB2_159;
	mov.b32 	%r1859, 0;
	mov.u32 	%r1858, %r1892;
$L__BB2_158:
	mul.hi.s32 	%r682, %r1858, 1717986919;
	shr.u32 	%r683, %r682, 31;
	shr.s32 	%r684, %r682, 2;
	add.s32 	%r324, %r684, %r683;
	mul.lo.s32 	%r685, %r324, 10;
	sub.s32 	%r686, %r1858, %r685;
	mad.lo.s32 	%r1859, %r1859, 10, %r686;
	add.s32 	%r687, %r1858, 9;
	setp.lt.u32 	%p31, %r687, 19;
	mov.u32 	%r1858, %r324;
	@%p31 bra 	$L__BB2_159;
	bra.uni 	$L__BB2_158;
$L__BB2_159:
	setp.eq.s32 	%p32, %r316, 0;
	mov.b32 	%r1862, 0;
	@%p32 bra 	$L__BB2_162;
	mov.b32 	%r1862, 0;
	mov.u32 	%r1861, %r316;
$L__BB2_161:
	mul.hi.s32 	%r690, %r1861, 1717986919;
	shr.u32 	%r691, %r690, 31;
	shr.s32 	%r692, %r690, 2;
	add.s32 	%r329, %r692, %r691;
	mul.lo.s32 	%r693, %r329, 10;
	sub.s32 	%r694, %r1861, %r693;
	mad.lo.s32 	%r1862, %r1862, 10, %r694;
	add.s32 	%r695, %r1861, 9;
	setp.lt.u32 	%p33, %r695, 19;
	mov.u32 	%r1861, %r329;
	@%p33 bra 	$L__BB2_162;
	bra.uni 	$L__BB2_161;
$L__BB2_162:
	setp.eq.s32 	%p34, %r319, 0;
	mov.u32 	%r1866, %r316;
	mov.u64 	%rd196, %rd66;
	mov.u32 	%r1867, %r1892;
	mov.u64 	%rd197, %rd201;
	@%p34 bra 	$L__BB2_167;
	mov.b32 	%r1863, 0;
$L__BB2_164:
	mul.hi.s32 	%r697, %r1859, 1717986919;
	shr.u32 	%r698, %r697, 31;
	shr.s32 	%r699, %r697, 2;
	add.s32 	%r700, %r699, %r698;
	mul.lo.s32 	%r701, %r700, 10;
	sub.s32 	%r333, %r1859, %r701;
	mul.hi.s32 	%r702, %r1862, 1717986919;
	shr.u32 	%r703, %r702, 31;
	shr.s32 	%r704, %r702, 2;
	add.s32 	%r705, %r704, %r703;
	mul.lo.s32 	%r706, %r705, 10;
	sub.s32 	%r334, %r1862, %r706;
	setp.eq.s32 	%p35, %r333, %r334;
	@%p35 bra 	$L__BB2_166;
	setp.gt.s32 	%p36, %r333, %r334;
	selp.b32 	%r1867, %r1892, %r316, %p36;
	selp.b64 	%rd197, %rd201, %rd66, %p36;
	mov.u32 	%r1866, %r316;
	mov.u64 	%rd196, %rd66;
	bra.uni 	$L__BB2_167;
$L__BB2_166:
	add.s32 	%r1863, %r1863, 1;
	mul.hi.s32 	%r707, %r1859, 1717986919;
	shr.u32 	%r708, %r707, 31;
	shr.s32 	%r709, %r707, 2;
	add.s32 	%r1859, %r709, %r708;
	mul.hi.s32 	%r710, %r1862, 1717986919;
	shr.u32 	%r711, %r710, 31;
	shr.s32 	%r712, %r710, 2;
	add.s32 	%r1862, %r712, %r711;
	setp.ne.s32 	%p37, %r1863, %r319;
	mov.u32 	%r1866, %r316;
	mov.u64 	%rd196, %rd66;
	mov.u32 	%r1867, %r1892;
	mov.u64 	%rd197, %rd201;
	@%p37 bra 	$L__BB2_164;
$L__BB2_167:
	add.s32 	%r713, %r667, 2;
	setp.ge.u32 	%p38, %r713, %r295;
	mov.u32 	%r1877, %r1867;
	mov.u64 	%rd198, %rd197;
	@%p38 bra 	$L__BB2_179;
	max.s32 	%r715, %r1867, %r317;
	cvt.rn.f32.s32 	%f24, %r715;
	setp.lt.s32 	%p39, %r715, 1;
	mul.f32 	%f25, %f24, 0f4B000000;
	selp.f32 	%f26, %f25, %f24, %p39;
	selp.f32 	%f27, 0fC1B80000, 0f00000000, %p39;
	mov.b32 	%r716, %f26;
	add.s32 	%r717, %r716, -1059760811;
	and.b32  	%r718, %r717, -8388608;
	sub.s32 	%r719, %r716, %r718;
	mov.b32 	%f28, %r719;
	cvt.rn.f32.s32 	%f29, %r718;
	fma.rn.f32 	%f30, %f29, 0f34000000, %f27;
	add.f32 	%f31, %f28, 0fBF800000;
	fma.rn.f32 	%f32, %f31, 0fBE055027, 0f3E1039F6;
	fma.rn.f32 	%f33, %f32, %f31, 0fBDF8CDCC;
	fma.rn.f32 	%f34, %f33, %f31, 0f3E0F2955;
	fma.rn.f32 	%f35, %f34, %f31, 0fBE2AD8B9;
	fma.rn.f32 	%f36, %f35, %f31, 0f3E4CED0B;
	fma.rn.f32 	%f37, %f36, %f31, 0fBE7FFF22;
	fma.rn.f32 	%f38, %f37, %f31, 0f3EAAAA78;
	fma.rn.f32 	%f39, %f38, %f31, 0fBF000000;
	mul.f32 	%f40, %f31, %f39;
	fma.rn.f32 	%f41, %f40, %f31, %f31;
	fma.rn.f32 	%f42, %f30, 0f3F317218, %f41;
	setp.gt.u32 	%p40, %r716, 2139095039;
	fma.rn.f32 	%f43, %f26, 0f7F800000, 0f7F800000;
	selp.f32 	%f44, %f43, %f42, %p40;
	setp.eq.f32 	%p41, %f26, 0f00000000;
	fma.rn.f32 	%f45, %f44, 0f3EDE5BD9, 0f3F800000;
	selp.f32 	%f46, 0fFF800000, %f45, %p41;
	cvt.rzi.u32.f32 	%r341, %f46;
	setp.eq.s32 	%p42, %r1867, 0;
	mov.b32 	%r1870, 0;
	@%p42 bra 	$L__BB2_171;
	mov.b32 	%r1870, 0;
	mov.u32 	%r1868, %r1867;
$L__BB2_170:
	mul.hi.s32 	%r721, %r1868, 1717986919;
	shr.u32 	%r722, %r721, 31;
	shr.s32 	%r723, %r721, 2;
	add.s32 	%r345, %r723, %r722;
	mul.lo.s32 	%r724, %r345, 10;
	sub.s32 	%r725, %r1868, %r724;
	mad.lo.s32 	%r1870, %r1870, 10, %r725;
	add.s32 	%r726, %r1868, 9;
	setp.gt.u32 	%p43, %r726, 18;
	mov.u32 	%r1868, %r345;
	@%p43 bra 	$L__BB2_170;
$L__BB2_171:
	setp.eq.s32 	%p44, %r317, 0;
	mov.b32 	%r1873, 0;
	@%p44 bra 	$L__BB2_174;
	mov.b32 	%r1873, 0;
	mov.u32 	%r1871, %r317;
$L__BB2_173:
	mul.hi.s32 	%r729, %r1871, 1717986919;
	shr.u32 	%r730, %r729, 31;
	shr.s32 	%r731, %r729, 2;
	add.s32 	%r350, %r731, %r730;
	mul.lo.s32 	%r732, %r350, 10;
	sub.s32 	%r733, %r1871, %r732;
	mad.lo.s32 	%r1873, %r1873, 10, %r733;
	add.s32 	%r734, %r1871, 9;
	setp.gt.u32 	%p45, %r734, 18;
	mov.u32 	%r1871, %r350;
	@%p45 bra 	$L__BB2_173;
$L__BB2_174:
	setp.eq.s32 	%p46, %r341, 0;
	mov.u32 	%r1877, %r317;
	mov.u64 	%rd198, %rd67;
	@%p46 bra 	$L__BB2_179;
	mov.b32 	%r1874, 0;
$L__BB2_176:
	mul.hi.s32 	%r736, %r1870, 1717986919;
	shr.u32 	%r737, %r736, 31;
	shr.s32 	%r738, %r736, 2;
	add.s32 	%r739, %r738, %r737;
	mul.lo.s32 	%r740, %r739, 10;
	sub.s32 	%r355, %r1870, %r740;
	mul.hi.s32 	%r741, %r1873, 1717986919;
	shr.u32 	%r742, %r741, 31;
	shr.s32 	%r743, %r741, 2;
	add.s32 	%r744, %r743, %r742;
	mul.lo.s32 	%r745, %r744, 10;
	sub.s32 	%r356, %r1873, %r745;
	setp.eq.s32 	%p47, %r355, %r356;
	@%p47 bra 	$L__BB2_178;
	setp.gt.s32 	%p48, %r355, %r356;
	selp.b32 	%r1867, %r1867, %r317, %p48;
	selp.b64 	%rd197, %rd197, %rd67, %p48;
	mov.u32 	%r1877, %r317;
	mov.u64 	%rd198, %rd67;
	bra.uni 	$L__BB2_179;
$L__BB2_178:
	add.s32 	%r1874, %r1874, 1;
	mul.hi.s32 	%r746, %r1870, 1717986919;
	shr.u32 	%r747, %r746, 31;
	shr.s32 	%r748, %r746, 2;
	add.s32 	%r1870, %r748, %r747;
	mul.hi.s32 	%r749, %r1873, 1717986919;
	shr.u32 	%r750, %r749, 31;
	shr.s32 	%r751, %r749, 2;
	add.s32 	%r1873, %r751, %r750;
	setp.ne.s32 	%p49, %r1874, %r341;
	mov.u32 	%r1877, %r317;
	mov.u64 	%rd198, %rd67;
	@%p49 bra 	$L__BB2_176;
$L__BB2_179:
	add.s32 	%r752, %r667, 3;
	setp.ge.u32 	%p50, %r752, %r295;
	@%p50 bra 	$L__BB2_185;
	setp.eq.s32 	%p51, %r1867, 0;
	@%p51 bra 	$L__BB2_182;
$L__BB2_181:
	mul.hi.s32 	%r753, %r1867, 1717986919;
	shr.u32 	%r754, %r753, 31;
	shr.s32 	%r755, %r753, 2;
	add.s32 	%r364, %r755, %r754;
	add.s32 	%r756, %r1867, 9;
	setp.gt.u32 	%p52, %r756, 18;
	mov.u32 	%r1867, %r364;
	@%p52 bra 	$L__BB2_181;
$L__BB2_182:
	setp.eq.s32 	%p53, %r318, 0;
	mov.b32 	%r1867, 0;
	mov.u64 	%rd197, %rd68;
	@%p53 bra 	$L__BB2_185;
	mov.u32 	%r1880, %r318;
$L__BB2_184:
	mul.hi.s32 	%r758, %r1880, 1717986919;
	shr.u32 	%r759, %r758, 31;
	shr.s32 	%r760, %r758, 2;
	add.s32 	%r366, %r760, %r759;
	add.s32 	%r761, %r1880, 9;
	setp.gt.u32 	%p54, %r761, 18;
	mov.u32 	%r1880, %r366;
	mov.u32 	%r1867, %r318;
	mov.u64 	%rd197, %rd68;
	@%p54 bra 	$L__BB2_184;
$L__BB2_185:
	setp.ge.u32 	%p55, %r667, %r295;
	@%p55 bra 	$L__BB2_252;
	max.s32 	%r763, %r1866, %r1892;
	cvt.rn.f32.s32 	%f47, %r763;
	setp.lt.s32 	%p56, %r763, 1;
	mul.f32 	%f48, %f47, 0f4B000000;
	selp.f32 	%f49, %f48, %f47, %p56;
	selp.f32 	%f50, 0fC1B80000, 0f00000000, %p56;
	mov.b32 	%r764, %f49;
	add.s32 	%r765, %r764, -1059760811;
	and.b32  	%r766, %r765, -8388608;
	sub.s32 	%r767, %r764, %r766;
	mov.b32 	%f51, %r767;
	cvt.rn.f32.s32 	%f52, %r766;
	fma.rn.f32 	%f53, %f52, 0f34000000, %f50;
	add.f32 	%f54, %f51, 0fBF800000;
	fma.rn.f32 	%f55, %f54, 0fBE055027, 0f3E1039F6;
	fma.rn.f32 	%f56, %f55, %f54, 0fBDF8CDCC;
	fma.rn.f32 	%f57, %f56, %f54, 0f3E0F2955;
	fma.rn.f32 	%f58, %f57, %f54, 0fBE2AD8B9;
	fma.rn.f32 	%f59, %f58, %f54, 0f3E4CED0B;
	fma.rn.f32 	%f60, %f59, %f54, 0fBE7FFF22;
	fma.rn.f32 	%f61, %f60, %f54, 0f3EAAAA78;
	fma.rn.f32 	%f62, %f61, %f54, 0fBF000000;
	mul.f32 	%f63, %f54, %f62;
	fma.rn.f32 	%f64, %f63, %f54, %f54;
	fma.rn.f32 	%f65, %f53, 0f3F317218, %f64;
	setp.gt.u32 	%p57, %r764, 2139095039;
	fma.rn.f32 	%f66, %f49, 0f7F800000, 0f7F800000;
	selp.f32 	%f67, %f66, %f65, %p57;
	setp.eq.f32 	%p58, %f49, 0f00000000;
	fma.rn.f32 	%f68, %f67, 0f3EDE5BD9, 0f3F800000;
	selp.f32 	%f69, 0fFF800000, %f68, %p58;
	cvt.rzi.u32.f32 	%r368, %f69;
	setp.eq.s32 	%p59, %r1866, 0;
	mov.b32 	%r1884, 0;
	@%p59 bra 	$L__BB2_189;
	mov.b32 	%r1884, 0;
	mov.u32 	%r1883, %r1866;
$L__BB2_188:
	mul.hi.s32 	%r769, %r1883, 1717986919;
	shr.u32 	%r770, %r769, 31;
	shr.s32 	%r771, %r769, 2;
	add.s32 	%r373, %r771, %r770;
	mul.lo.s32 	%r772, %r373, 10;
	sub.s32 	%r773, %r1883, %r772;
	mad.lo.s32 	%r1884, %r1884, 10, %r773;
	add.s32 	%r774, %r1883, 9;
	setp.lt.u32 	%p60, %r774, 19;
	mov.u32 	%r1883, %r373;
	@%p60 bra 	$L__BB2_189;
	bra.uni 	$L__BB2_188;
$L__BB2_189:
	setp.eq.s32 	%p61, %r1892, 0;
	mov.b32 	%r1887, 0;
	@%p61 bra 	$L__BB2_192;
	mov.b32 	%r1887, 0;
	mov.u32 	%r1886, %r1892;
$L__BB2_191:
	mul.hi.s32 	%r777, %r1886, 1717986919;
	shr.u32 	%r778, %r777, 31;
	shr.s32 	%r779, %r777, 2;
	add.s32 	%r378, %r779, %r778;
	mul.lo.s32 	%r780, %r378, 10;
	sub.s32 	%r781, %r1886, %r780;
	mad.lo.s32 	%r1887, %r1887, 10, %r781;
	add.s32 	%r782, %r1886, 9;
	setp.lt.u32 	%p62, %r782, 19;
	mov.u32 	%r1886, %r378;
	@%p62 bra 	$L__BB2_192;
	bra.uni 	$L__BB2_191;
$L__BB2_192:
	setp.eq.s32 	%p63, %r368, 0;
	@%p63 bra 	$L__BB2_197;
	mov.b32 	%r1888, 0;
$L__BB2_194:
	mul.hi.s32 	%r784, %r1884, 1717986919;
	shr.u32 	%r785, %r784, 31;
	shr.s32 	%r786, %r784, 2;
	add.s32 	%r787, %r786, %r785;
	mul.lo.s32 	%r788, %r787, 10;
	sub.s32 	%r382, %r1884, %r788;
	mul.hi.s32 	%r789, %r1887, 1717986919;
	shr.u32 	%r790, %r789, 31;
	shr.s32 	%r791, %r789, 2;
	add.s32 	%r792, %r791, %r790;
	mul.lo.s32 	%r793, %r792, 10;
	sub.s32 	%r383, %r1887, %r793;
	setp.eq.s32 	%p64, %r382, %r383;
	@%p64 bra 	$L__BB2_196;
	setp.gt.s32 	%p65, %r382, %r383;
	selp.b32 	%r384, %r1866, %r1892, %p65;
	selp.b64 	%rd76, %rd201, %rd196, %p65;
	selp.b64 	%rd196, %rd196, %rd201, %p65;
	selp.b32 	%r1892, %r1892, %r1866, %p65;
	mov.u32 	%r1866, %r384;
	mov.u64 	%rd201, %rd76;
	bra.uni 	$L__BB2_197;
$L__BB2_196:
	add.s32 	%r1888, %r1888, 1;
	mul.hi.s32 	%r794, %r1884, 1717986919;
	shr.u32 	%r795, %r794, 31;
	shr.s32 	%r796, %r794, 2;
	add.s32 	%r1884, %r796, %r795;
	mul.hi.s32 	%r797, %r1887, 1717986919;
	shr.u32 	%r798, %r797, 31;
	shr.s32 	%r799, %r797, 2;
	add.s32 	%r1887, %r799, %r798;
	setp.ne.s32 	%p66, %r1888, %r368;
	@%p66 bra 	$L__BB2_194;
$L__BB2_197:
	max.s32 	%r801, %r1867, %r1877;
	cvt.rn.f32.s32 	%f70, %r801;
	setp.lt.s32 	%p67, %r801, 1;
	mul.f32 	%f71, %f70, 0f4B000000;
	selp.f32 	%f72, %f71, %f70, %p67;
	selp.f32 	%f73, 0fC1B80000, 0f00000000, %p67;
	mov.b32 	%r802, %f72;
	add.s32 	%r803, %r802, -1059760811;
	and.b32  	%r804, %r803, -8388608;
	sub.s32 	%r805, %r802, %r804;
	mov.b32 	%f74, %r805;
	cvt.rn.f32.s32 	%f75, %r804;
	fma.rn.f32 	%f76, %f75, 0f34000000, %f73;
	add.f32 	%f77, %f74, 0fBF800000;
	fma.rn.f32 	%f78, %f77, 0fBE055027, 0f3E1039F6;
	fma.rn.f32 	%f79, %f78, %f77, 0fBDF8CDCC;
	fma.rn.f32 	%f80, %f79, %f77, 0f3E0F2955;
	fma.rn.f32 	%f81, %f80, %f77, 0fBE2AD8B9;
	fma.rn.f32 	%f82, %f81, %f77, 0f3E4CED0B;
	fma.rn.f32 	%f83, %f82, %f77, 0fBE7FFF22;
	fma.rn.f32 	%f84, %f83, %f77, 0f3EAAAA78;
	fma.rn.f32 	%f85, %f84, %f77, 0fBF000000;
	mul.f32 	%f86, %f77, %f85;
	fma.rn.f32 	%f87, %f86, %f77, %f77;
	fma.rn.f32 	%f88, %f76, 0f3F317218, %f87;
	setp.gt.u32 	%p68, %r802, 2139095039;
	fma.rn.f32 	%f89, %f72, 0f7F800000, 0f7F800000;
	selp.f32 	%f90, %f89, %f88, %p68;
	setp.eq.f32 	%p69, %f72, 0f00000000;
	fma.rn.f32 	%f91, %f90, 0f3EDE5BD9, 0f3F800000;
	selp.f32 	%f92, 0fFF800000, %f91, %p69;
	cvt.rzi.u32.f32 	%r391, %f92;
	setp.eq.s32 	%p70, %r1867, 0;
	mov.b32 	%r1895, 0;
	@%p70 bra 	$L__BB2_200;
	mov.b32 	%r1895, 0;
	mov.u32 	%r1893, %r1867;
$L__BB2_199:
	mul.hi.s32 	%r807, %r1893, 1717986919;
	shr.u32 	%r808, %r807, 31;
	shr.s32 	%r809, %r807, 2;
	add.s32 	%r395, %r809, %r808;
	mul.lo.s32 	%r810, %r395, 10;
	sub.s32 	%r811, %r1893, %r810;
	mad.lo.s32 	%r1895, %r1895, 10, %r811;
	add.s32 	%r812, %r1893, 9;
	setp.gt.u32 	%p71, %r812, 18;
	mov.u32 	%r1893, %r395;
	@%p71 bra 	$L__BB2_199;
$L__BB2_200:
	setp.eq.s32 	%p72, %r1877, 0;
	mov.b32 	%r1898, 0;
	@%p72 bra 	$L__BB2_203;
	mov.b32 	%r1898, 0;
	mov.u32 	%r1896, %r1877;
$L__BB2_202:
	mul.hi.s32 	%r815, %r1896, 1717986919;
	shr.u32 	%r816, %r815, 31;
	shr.s32 	%r817, %r815, 2;
	add.s32 	%r400, %r817, %r816;
	mul.lo.s32 	%r818, %r400, 10;
	sub.s32 	%r819, %r1896, %r818;
	mad.lo.s32 	%r1898, %r1898, 10, %r819;
	add.s32 	%r820, %r1896, 9;
	setp.gt.u32 	%p73, %r820, 18;
	mov.u32 	%r1896, %r400;
	@%p73 bra 	$L__BB2_202;
$L__BB2_203:
	setp.eq.s32 	%p74, %r391, 0;
	@%p74 bra 	$L__BB2_208;
	mov.b32 	%r1899, 0;
$L__BB2_205:
	mul.hi.s32 	%r822, %r1895, 1717986919;
	shr.u32 	%r823, %r822, 31;
	shr.s32 	%r824, %r822, 2;
	add.s32 	%r825, %r824, %r823;
	mul.lo.s32 	%r826, %r825, 10;
	sub.s32 	%r405, %r1895, %r826;
	mul.hi.s32 	%r827, %r1898, 1717986919;
	shr.u32 	%r828, %r827, 31;
	shr.s32 	%r829, %r827, 2;
	add.s32 	%r830, %r829, %r828;
	mul.lo.s32 	%r831, %r830, 10;
	sub.s32 	%r406, %r1898, %r831;
	setp.eq.s32 	%p75, %r405, %r406;
	@%p75 bra 	$L__BB2_207;
	setp.gt.s32 	%p76, %r405, %r406;
	selp.b32 	%r407, %r1877, %r1867, %p76;
	selp.b64 	%rd80, %rd198, %rd197, %p76;
	selp.b32 	%r1867, %r1867, %r1877, %p76;
	selp.b64 	%rd197, %rd197, %rd198, %p76;
	mov.u32 	%r1877, %r407;
	mov.u64 	%rd198, %rd80;
	bra.uni 	$L__BB2_208;
$L__BB2_207:
	add.s32 	%r1899, %r1899, 1;
	mul.hi.s32 	%r832, %r1895, 1717986919;
	shr.u32 	%r833, %r832, 31;
	shr.s32 	%r834, %r832, 2;
	add.s32 	%r1895, %r834, %r833;
	mul.hi.s32 	%r835, %r1898, 1717986919;
	shr.u32 	%r836, %r835, 31;
	shr.s32 	%r837, %r835, 2;
	add.s32 	%r1898, %r837, %r836;
	setp.ne.s32 	%p77, %r1899, %r391;
	@%p77 bra 	$L__BB2_205;
$L__BB2_208:
	max.s32 	%r839, %r1877, %r1866;
	cvt.rn.f32.s32 	%f93, %r839;
	setp.lt.s32 	%p78, %r839, 1;
	mul.f32 	%f94, %f93, 0f4B000000;
	selp.f32 	%f95, %f94, %f93, %p78;
	selp.f32 	%f96, 0fC1B80000, 0f00000000, %p78;
	mov.b32 	%r840, %f95;
	add.s32 	%r841, %r840, -1059760811;
	and.b32  	%r842, %r841, -8388608;
	sub.s32 	%r843, %r840, %r842;
	mov.b32 	%f97, %r843;
	cvt.rn.f32.s32 	%f98, %r842;
	fma.rn.f32 	%f99, %f98, 0f34000000, %f96;
	add.f32 	%f100, %f97, 0fBF800000;
	fma.rn.f32 	%f101, %f100, 0fBE055027, 0f3E1039F6;
	fma.rn.f32 	%f102, %f101, %f100, 0fBDF8CDCC;
	fma.rn.f32 	%f103, %f102, %f100, 0f3E0F2955;
	fma.rn.f32 	%f104, %f103, %f100, 0fBE2AD8B9;
	fma.rn.f32 	%f105, %f104, %f100, 0f3E4CED0B;
	fma.rn.f32 	%f106, %f105, %f100, 0fBE7FFF22;
	fma.rn.f32 	%f107, %f106, %f100, 0f3EAAAA78;
	fma.rn.f32 	%f108, %f107, %f100, 0fBF000000;
	mul.f32 	%f109, %f100, %f108;
	fma.rn.f32 	%f110, %f109, %f100, %f100;
	fma.rn.f32 	%f111, %f99, 0f3F317218, %f110;
	setp.gt.u32 	%p79, %r840, 2139095039;
	fma.rn.f32 	%f112, %f95, 0f7F800000, 0f7F800000;
	selp.f32 	%f113, %f112, %f111, %p79;
	setp.eq.f32 	%p80, %f95, 0f00000000;
	fma.rn.f32 	%f114, %f113, 0f3EDE5BD9, 0f3F800000;
	selp.f32 	%f115, 0fFF800000, %f114, %p80;
	cvt.rzi.u32.f32 	%r414, %f115;
	setp.eq.s32 	%p81, %r1877, 0;
	mov.b32 	%r1906, 0;
	@%p81 bra 	$L__BB2_211;
	mov.b32 	%r1906, 0;
	mov.u32 	%r1904, %r1877;
$L__BB2_210:
	mul.hi.s32 	%r845, %r1904, 1717986919;
	shr.u32 	%r846, %r845, 31;
	shr.s32 	%r847, %r845, 2;
	add.s32 	%r418, %r847, %r846;
	mul.lo.s32 	%r848, %r418, 10;
	sub.s32 	%r849, %r1904, %r848;
	mad.lo.s32 	%r1906, %r1906, 10, %r849;
	add.s32 	%r850, %r1904, 9;
	setp.gt.u32 	%p82, %r850, 18;
	mov.u32 	%r1904, %r418;
	@%p82 bra 	$L__BB2_210;
$L__BB2_211:
	setp.eq.s32 	%p83, %r1866, 0;
	mov.b32 	%r1909, 0;
	@%p83 bra 	$L__BB2_214;
	mov.b32 	%r1909, 0;
	mov.u32 	%r1907, %r1866;
$L__BB2_213:
	mul.hi.s32 	%r853, %r1907, 1717986919;
	shr.u32 	%r854, %r853, 31;
	shr.s32 	%r855, %r853, 2;
	add.s32 	%r423, %r855, %r854;
	mul.lo.s32 	%r856, %r423, 10;
	sub.s32 	%r857, %r1907, %r856;
	mad.lo.s32 	%r1909, %r1909, 10, %r857;
	add.s32 	%r858, %r1907, 9;
	setp.gt.u32 	%p84, %r858, 18;
	mov.u32 	%r1907, %r423;
	@%p84 bra 	$L__BB2_213;
$L__BB2_214:
	setp.eq.s32 	%p85, %r414, 0;
	@%p85 bra 	$L__BB2_219;
	mov.b32 	%r1910, 0;
$L__BB2_216:
	mul.hi.s32 	%r860, %r1906, 1717986919;
	shr.u32 	%r861, %r860, 31;
	shr.s32 	%r862, %r860, 2;
	add.s32 	%r863, %r862, %r861;
	mul.lo.s32 	%r864, %r863, 10;
	sub.s32 	%r428, %r1906, %r864;
	mul.hi.s32 	%r865, %r1909, 1717986919;
	shr.u32 	%r866, %r865, 31;
	shr.s32 	%r867, %r865, 2;
	add.s32 	%r868, %r867, %r866;
	mul.lo.s32 	%r869, %r868, 10;
	sub.s32 	%r429, %r1909, %r869;
	setp.eq.s32 	%p86, %r428, %r429;
	@%p86 bra 	$L__BB2_218;
	setp.gt.s32 	%p87, %r428, %r429;
	selp.b32 	%r430, %r1866, %r1877, %p87;
	selp.b64 	%rd84, %rd196, %rd198, %p87;
	selp.b32 	%r1877, %r1877, %r1866, %p87;
	selp.b64 	%rd198, %rd198, %rd196, %p87;
	mov.u32 	%r1866, %r430;
	mov.u64 	%rd196, %rd84;
	bra.uni 	$L__BB2_219;
$L__BB2_218:
	add.s32 	%r1910, %r1910, 1;
	mul.hi.s32 	%r870, %r1906, 1717986919;
	shr.u32 	%r871, %r870, 31;
	shr.s32 	%r872, %r870, 2;
	add.s32 	%r1906, %r872, %r871;
	mul.hi.s32 	%r873, %r1909, 1717986919;
	shr.u32 	%r874, %r873, 31;
	shr.s32 	%r875, %r873, 2;
	add.s32 	%r1909, %r875, %r874;
	setp.ne.s32 	%p88, %r1910, %r414;
	@%p88 bra 	$L__BB2_216;
$L__BB2_219:
	max.s32 	%r877, %r1866, %r1892;
	cvt.rn.f32.s32 	%f116, %r877;
	setp.lt.s32 	%p89, %r877, 1;
	mul.f32 	%f117, %f116, 0f4B000000;
	selp.f32 	%f118, %f117, %f116, %p89;
	selp.f32 	%f119, 0fC1B80000, 0f00000000, %p89;
	mov.b32 	%r878, %f118;
	add.s32 	%r879, %r878, -1059760811;
	and.b32  	%r880, %r879, -8388608;
	sub.s32 	%r881, %r878, %r880;
	mov.b32 	%f120, %r881;
	cvt.rn.f32.s32 	%f121, %r880;
	fma.rn.f32 	%f122, %f121, 0f34000000, %f119;
	add.f32 	%f123, %f120, 0fBF800000;
	fma.rn.f32 	%f124, %f123, 0fBE055027, 0f3E1039F6;
	fma.rn.f32 	%f125, %f124, %f123, 0fBDF8CDCC;
	fma.rn.f32 	%f126, %f125, %f123, 0f3E0F2955;
	fma.rn.f32 	%f127, %f126, %f123, 0fBE2AD8B9;
	fma.rn.f32 	%f128, %f127, %f123, 0f3E4CED0B;
	fma.rn.f32 	%f129, %f128, %f123, 0fBE7FFF22;
	fma.rn.f32 	%f130, %f129, %f123, 0f3EAAAA78;
	fma.rn.f32 	%f131, %f130, %f123, 0fBF000000;
	mul.f32 	%f132, %f123, %f131;
	fma.rn.f32 	%f133, %f132, %f123, %f123;
	fma.rn.f32 	%f134, %f122, 0f3F317218, %f133;
	setp.gt.u32 	%p90, %r878, 2139095039;
	fma.rn.f32 	%f135, %f118, 0f7F800000, 0f7F800000;
	selp.f32 	%f136, %f135, %f134, %p90;
	setp.eq.f32 	%p91, %f118, 0f00000000;
	fma.rn.f32 	%f137, %f136, 0f3EDE5BD9, 0f3F800000;
	selp.f32 	%f138, 0fFF800000, %f137, %p91;
	cvt.rzi.u32.f32 	%r437, %f138;
	setp.eq.s32 	%p92, %r1866, 0;
	mov.b32 	%r1917, 0;
	@%p92 bra 	$L__BB2_222;
	mov.b32 	%r1917, 0;
	mov.u32 	%r1915, %r1866;
$L__BB2_221:
	mul.hi.s32 	%r883, %r1915, 1717986919;
	shr.u32 	%r884, %r883, 31;
	shr.s32 	%r885, %r883, 2;
	add.s32 	%r441, %r885, %r884;
	mul.lo.s32 	%r886, %r441, 10;
	sub.s32 	%r887, %r1915, %r886;
	mad.lo.s32 	%r1917, %r1917, 10, %r887;
	add.s32 	%r888, %r1915, 9;
	setp.gt.u32 	%p93, %r888, 18;
	mov.u32 	%r1915, %r441;
	@%p93 bra 	$L__BB2_221;
$L__BB2_222:
	setp.eq.s32 	%p94, %r1892, 0;
	mov.b32 	%r1920, 0;
	@%p94 bra 	$L__BB2_225;
	mov.b32 	%r1920, 0;
	mov.u32 	%r1918, %r1892;
$L__BB2_224:
	mul.hi.s32 	%r891, %r1918, 1717986919;
	shr.u32 	%r892, %r891, 31;
	shr.s32 	%r893, %r891, 2;
	add.s32 	%r446, %r893, %r892;
	mul.lo.s32 	%r894, %r446, 10;
	sub.s32 	%r895, %r1918, %r894;
	mad.lo.s32 	%r1920, %r1920, 10, %r895;
	add.s32 	%r896, %r1918, 9;
	setp.gt.u32 	%p95, %r896, 18;
	mov.u32 	%r1918, %r446;
	@%p95 bra 	$L__BB2_224;
$L__BB2_225:
	setp.eq.s32 	%p96, %r437, 0;
	@%p96 bra 	$L__BB2_230;
	mov.b32 	%r1921, 0;
$L__BB2_227:
	mul.hi.s32 	%r898, %r1917, 1717986919;
	shr.u32 	%r899, %r898, 31;
	shr.s32 	%r900, %r898, 2;
	add.s32 	%r901, %r900, %r899;
	mul.lo.s32 	%r902, %r901, 10;
	sub.s32 	%r451, %r1917, %r902;
	mul.hi.s32 	%r903, %r1920, 1717986919;
	shr.u32 	%r904, %r903, 31;
	shr.s32 	%r905, %r903, 2;
	add.s32 	%r906, %r905, %r904;
	mul.lo.s32 	%r907, %r906, 10;
	sub.s32 	%r452, %r1920, %r907;
	setp.eq.s32 	%p97, %r451, %r452;
	@%p97 bra 	$L__BB2_229;
	setp.gt.s32 	%p98, %r451, %r452;
	selp.b32 	%r453, %r1866, %r1892, %p98;
	selp.b64 	%rd88, %rd201, %rd196, %p98;
	selp.b64 	%rd196, %rd196, %rd201, %p98;
	selp.b32 	%r1892, %r1892, %r1866, %p98;
	mov.u32 	%r1866, %r453;
	mov.u64 	%rd201, %rd88;
	bra.uni 	$L__BB2_230;
$L__BB2_229:
	add.s32 	%r1921, %r1921, 1;
	mul.hi.s32 	%r908, %r1917, 1717986919;
	shr.u32 	%r909, %r908, 31;
	shr.s32 	%r910, %r908, 2;
	add.s32 	%r1917, %r910, %r909;
	mul.hi.s32 	%r911, %r1920, 1717986919;
	shr.u32 	%r912, %r911, 31;
	shr.s32 	%r913, %r911, 2;
	add.s32 	%r1920, %r913, %r912;
	setp.ne.s32 	%p99, %r1921, %r437;
	@%p99 bra 	$L__BB2_227;
$L__BB2_230:
	max.s32 	%r915, %r1867, %r1877;
	cvt.rn.f32.s32 	%f139, %r915;
	setp.lt.s32 	%p100, %r915, 1;
	mul.f32 	%f140, %f139, 0f4B000000;
	selp.f32 	%f141, %f140, %f139, %p100;
	selp.f32 	%f142, 0fC1B80000, 0f00000000, %p100;
	mov.b32 	%r916, %f141;
	add.s32 	%r917, %r916, -1059760811;
	and.b32  	%r918, %r917, -8388608;
	sub.s32 	%r919, %r916, %r918;
	mov.b32 	%f143, %r919;
	cvt.rn.f32.s32 	%f144, %r918;
	fma.rn.f32 	%f145, %f144, 0f34000000, %f142;
	add.f32 	%f146, %f143, 0fBF800000;
	fma.rn.f32 	%f147, %f146, 0fBE055027, 0f3E1039F6;
	fma.rn.f32 	%f148, %f147, %f146, 0fBDF8CDCC;
	fma.rn.f32 	%f149, %f148, %f146, 0f3E0F2955;
	fma.rn.f32 	%f150, %f149, %f146, 0fBE2AD8B9;
	fma.rn.f32 	%f151, %f150, %f146, 0f3E4CED0B;
	fma.rn.f32 	%f152, %f151, %f146, 0fBE7FFF22;
	fma.rn.f32 	%f153, %f152, %f146, 0f3EAAAA78;
	fma.rn.f32 	%f154, %f153, %f146, 0fBF000000;
	mul.f32 	%f155, %f146, %f154;
	fma.rn.f32 	%f156, %f155, %f146, %f146;
	fma.rn.f32 	%f157, %f145, 0f3F317218, %f156;
	setp.gt.u32 	%p101, %r916, 2139095039;
	fma.rn.f32 	%f158, %f141, 0f7F800000, 0f7F800000;
	selp.f32 	%f159, %f158, %f157, %p101;
	setp.eq.f32 	%p102, %f141, 0f00000000;
	fma.rn.f32 	%f160, %f159, 0f3EDE5BD9, 0f3F800000;
	selp.f32 	%f161, 0fFF800000, %f160, %p102;
	cvt.rzi.u32.f32 	%r460, %f161;
	setp.eq.s32 	%p103, %r1867, 0;
	mov.b32 	%r1928, 0;
	@%p103 bra 	$L__BB2_233;
	mov.b32 	%r1928, 0;
	mov.u32 	%r1926, %r1867;
$L__BB2_232:
	mul.hi.s32 	%r921, %r1926, 1717986919;
	shr.u32 	%r922, %r921, 31;
	shr.s32 	%r923, %r921, 2;
	add.s32 	%r464, %r923, %r922;
	mul.lo.s32 	%r924, %r464, 10;
	sub.s32 	%r925, %r1926, %r924;
	mad.lo.s32 	%r1928, %r1928, 10, %r925;
	add.s32 	%r926, %r1926, 9;
	setp.gt.u32 	%p104, %r926, 18;
	mov.u32 	%r1926, %r464;
	@%p104 bra 	$L__BB2_232;
$L__BB2_233:
	setp.eq.s32 	%p105, %r1877, 0;
	mov.b32 	%r1931, 0;
	@%p105 bra 	$L__BB2_236;
	mov.b32 	%r1931, 0;
	mov.u32 	%r1929, %r1877;
$L__BB2_235:
	mul.hi.s32 	%r929, %r1929, 1717986919;
	shr.u32 	%r930, %r929, 31;
	shr.s32 	%r931, %r929, 2;
	add.s32 	%r469, %r931, %r930;
	mul.lo.s32 	%r932, %r469, 10;
	sub.s32 	%r933, %r1929, %r932;
	mad.lo.s32 	%r1931, %r1931, 10, %r933;
	add.s32 	%r934, %r1929, 9;
	setp.gt.u32 	%p106, %r934, 18;
	mov.u32 	%r1929, %r469;
	@%p106 bra 	$L__BB2_235;
$L__BB2_236:
	setp.eq.s32 	%p107, %r460, 0;
	@%p107 bra 	$L__BB2_241;
	mov.b32 	%r1932, 0;
$L__BB2_238:
	mul.hi.s32 	%r936, %r1928, 1717986919;
	shr.u32 	%r937, %r936, 31;
	shr.s32 	%r938, %r936, 2;
	add.s32 	%r939, %r938, %r937;
	mul.lo.s32 	%r940, %r939, 10;
	sub.s32 	%r474, %r1928, %r940;
	mul.hi.s32 	%r941, %r1931, 1717986919;
	shr.u32 	%r942, %r941, 31;
	shr.s32 	%r943, %r941, 2;
	add.s32 	%r944, %r943, %r942;
	mul.lo.s32 	%r945, %r944, 10;
	sub.s32 	%r475, %r1931, %r945;
	setp.eq.s32 	%p108, %r474, %r475;
	@%p108 bra 	$L__BB2_240;
	setp.gt.s32 	%p109, %r474, %r475;
	selp.b32 	%r476, %r1877, %r1867, %p109;
	selp.b64 	%rd92, %rd198, %rd197, %p109;
	selp.b32 	%r1867, %r1867, %r1877, %p109;
	selp.b64 	%rd197, %rd197, %rd198, %p109;
	mov.u32 	%r1877, %r476;
	mov.u64 	%rd198, %rd92;
	bra.uni 	$L__BB2_241;
$L__BB2_240:
	add.s32 	%r1932, %r1932, 1;
	mul.hi.s32 	%r946, %r1928, 1717986919;
	shr.u32 	%r947, %r946, 31;
	shr.s32 	%r948, %r946, 2;
	add.s32 	%r1928, %r948, %r947;
	mul.hi.s32 	%r949, %r1931, 1717986919;
	shr.u32 	%r950, %r949, 31;
	shr.s32 	%r951, %r949, 2;
	add.s32 	%r1931, %r951, %r950;
	setp.ne.s32 	%p110, %r1932, %r460;
	@%p110 bra 	$L__BB2_238;
$L__BB2_241:
	max.s32 	%r953, %r1877, %r1866;
	cvt.rn.f32.s32 	%f162, %r953;
	setp.lt.s32 	%p111, %r953, 1;
	mul.f32 	%f163, %f162, 0f4B000000;
	selp.f32 	%f164, %f163, %f162, %p111;
	selp.f32 	%f165, 0fC1B80000, 0f00000000, %p111;
	mov.b32 	%r954, %f164;
	add.s32 	%r955, %r954, -1059760811;
	and.b32  	%r956, %r955, -8388608;
	sub.s32 	%r957, %r954, %r956;
	mov.b32 	%f166, %r957;
	cvt.rn.f32.s32 	%f167, %r956;
	fma.rn.f32 	%f168, %f167, 0f34000000, %f165;
	add.f32 	%f169, %f166, 0fBF800000;
	fma.rn.f32 	%f170, %f169, 0fBE055027, 0f3E1039F6;
	fma.rn.f32 	%f171, %f170, %f169, 0fBDF8CDCC;
	fma.rn.f32 	%f172, %f171, %f169, 0f3E0F2955;
	fma.rn.f32 	%f173, %f172, %f169, 0fBE2AD8B9;
	fma.rn.f32 	%f174, %f173, %f169, 0f3E4CED0B;
	fma.rn.f32 	%f175, %f174, %f169, 0fBE7FFF22;
	fma.rn.f32 	%f176, %f175, %f169, 0f3EAAAA78;
	fma.rn.f32 	%f177, %f176, %f169, 0fBF000000;
	mul.f32 	%f178, %f169, %f177;
	fma.rn.f32 	%f179, %f178, %f169, %f169;
	fma.rn.f32 	%f180, %f168, 0f3F317218, %f179;
	setp.gt.u32 	%p112, %r954, 2139095039;
	fma.rn.f32 	%f181, %f164, 0f7F800000, 0f7F800000;
	selp.f32 	%f182, %f181, %f180, %p112;
	setp.eq.f32 	%p113, %f164, 0f00000000;
	fma.rn.f32 	%f183, %f182, 0f3EDE5BD9, 0f3F800000;
	selp.f32 	%f184, 0fFF800000, %f183, %p113;
	cvt.rzi.u32.f32 	%r483, %f184;
	setp.eq.s32 	%p114, %r1877, 0;
	mov.b32 	%r1939, 0;
	@%p114 bra 	$L__BB2_244;
	mov.b32 	%r1939, 0;
	mov.u32 	%r1937, %r1877;
$L__BB2_243:
	mul.hi.s32 	%r959, %r1937, 1717986919;
	shr.u32 	%r960, %r959, 31;
	shr.s32 	%r961, %r959, 2;
	add.s32 	%r487, %r961, %r960;
	mul.lo.s32 	%r962, %r487, 10;
	sub.s32 	%r963, %r1937, %r962;
	mad.lo.s32 	%r1939, %r1939, 10, %r963;
	add.s32 	%r964, %r1937, 9;
	setp.gt.u32 	%p115, %r964, 18;
	mov.u32 	%r1937, %r487;
	@%p115 bra 	$L__BB2_243;
$L__BB2_244:
	setp.eq.s32 	%p116, %r1866, 0;
	mov.b32 	%r1942, 0;
	@%p116 bra 	$L__BB2_247;
	mov.b32 	%r1942, 0;
	mov.u32 	%r1940, %r1866;
$L__BB2_246:
	mul.hi.s32 	%r967, %r1940, 1717986919;
	shr.u32 	%r968, %r967, 31;
	shr.s32 	%r969, %r967, 2;
	add.s32 	%r492, %r969, %r968;
	mul.lo.s32 	%r970, %r492, 10;
	sub.s32 	%r971, %r1940, %r970;
	mad.lo.s32 	%r1942, %r1942, 10, %r971;
	add.s32 	%r972, %r1940, 9;
	setp.gt.u32 	%p117, %r972, 18;
	mov.u32 	%r1940, %r492;
	@%p117 bra 	$L__BB2_246;
$L__BB2_247:
	setp.eq.s32 	%p118, %r483, 0;
	@%p118 bra 	$L__BB2_252;
	mov.b32 	%r1943, 0;
$L__BB2_249:
	mul.hi.s32 	%r974, %r1939, 1717986919;
	shr.u32 	%r975, %r974, 31;
	shr.s32 	%r976, %r974, 2;
	add.s32 	%r977, %r976, %r975;
	mul.lo.s32 	%r978, %r977, 10;
	sub.s32 	%r497, %r1939, %r978;
	mul.hi.s32 	%r979, %r1942, 1717986919;
	shr.u32 	%r980, %r979, 31;
	shr.s32 	%r981, %r979, 2;
	add.s32 	%r982, %r981, %r980;
	mul.lo.s32 	%r983, %r982, 10;
	sub.s32 	%r498, %r1942, %r983;
	setp.eq.s32 	%p119, %r497, %r498;
	@%p119 bra 	$L__BB2_251;
	setp.gt.s32 	%p120, %r497, %r498;
	selp.b32 	%r499, %r1866, %r1877, %p120;
	selp.b64 	%rd96, %rd196, %rd198, %p120;
	selp.b32 	%r1877, %r1877, %r1866, %p120;
	selp.b64 	%rd198, %rd198, %rd196, %p120;
	mov.u32 	%r1866, %r499;
	mov.u64 	%rd196, %rd96;
	bra.uni 	$L__BB2_252;
$L__BB2_251:
	add.s32 	%r1943, %r1943, 1;
	mul.hi.s32 	%r984, %r1939, 1717986919;
	shr.u32 	%r985, %r984, 31;
	shr.s32 	%r986, %r984, 2;
	add.s32 	%r1939, %r986, %r985;
	mul.hi.s32 	%r987, %r1942, 1717986919;
	shr.u32 	%r988, %r987, 31;
	shr.s32 	%r989, %r987, 2;
	add.s32 	%r1942, %r989, %r988;
	setp.ne.s32 	%p121, %r1943, %r483;
	@%p121 bra 	$L__BB2_249;
$L__BB2_252:
	mov.b32 	%r1954, 2;
	shl.b32 	%r992, %r296, 6;
$L__BB2_253:
	mov.u32 	%r512, %r1954;
	bar.sync 	0;
	add.s32 	%r991, %r512, -1;
	mov.u32 	%r993, _ZZN3cub18CUB_300001_SM_10006detail10merge_sort30DeviceMergeSortBlockSortKernelINS2_10policy_hubIN6thrust24THRUST_300001_SM_1000_NS6detail15normal_iteratorINS6_10device_ptrIN4cuda3std3__44pairIiPcEEEEEEE9Policy600ESH_PNS0_8NullTypeESH_SL_j14lex_comparatorSF_SK_EEvbT0_T1_T2_T3_T4_PT6_PT7_T5_NS1_7vsmem_tEE19static_temp_storage;
	add.s32 	%r994, %r993, %r992;
	st.shared.u32 	[%r994], %r1892;
	st.shared.u64 	[%r994+8], %rd201;
	st.shared.u32 	[%r994+16], %r1866;
	st.shared.u64 	[%r994+24], %rd196;
	st.shared.u32 	[%r994+32], %r1877;
	st.shared.u64 	[%r994+40], %rd198;
	st.shared.u32 	[%r994+48], %r1867;
	st.shared.u64 	[%r994+56], %rd197;
	bar.sync 	0;
	neg.s32 	%r995, %r512;
	and.b32  	%r996, %r296, %r995;
	shl.b32 	%r997, %r996, 2;
	shl.b32 	%r1954, %r512, 1;
	and.b32  	%r998, %r991, %r296;
	shl.b32 	%r999, %r998, 2;
	min.s32 	%r514, %r999, %r295;
	min.s32 	%r515, %r997, %r295;
	add.s32 	%r1000, %r515, %r1954;
	min.s32 	%r516, %r1000, %r295;
	add.s32 	%r1001, %r516, %r1954;
	min.s32 	%r517, %r1001, %r295;
	sub.s32 	%r1002, %r516, %r515;
	sub.s32 	%r1003, %r517, %r516;
	setp.lt.s32 	%p122, %r514, %r1003;
	sub.s32 	%r1004, %r514, %r1003;
	selp.b32 	%r1966, 0, %r1004, %p122;
	min.s32 	%r1955, %r1002, %r514;
	setp.ge.s32 	%p123, %r1966, %r1955;
	@%p123 bra 	$L__BB2_267;
	add.s32 	%r520, %r516, %r514;
$L__BB2_255:
	sub.s32 	%r1006, %r1955, %r1966;
	shr.u32 	%r1007, %r1006, 31;
	add.s32 	%r1008, %r1006, %r1007;
	shr.s32 	%r1009, %r1008, 1;
	add.s32 	%r523, %r1009, %r1966;
	add.s32 	%r1010, %r523, %r515;
	shl.b32 	%r1011, %r1010, 4;
	mov.u32 	%r1012, _ZZN3cub18CUB_300001_SM_10006detail10merge_sort30DeviceMergeSortBlockSortKernelINS2_10policy_hubIN6thrust24THRUST_300001_SM_1000_NS6detail15normal_iteratorINS6_10device_ptrIN4cuda3std3__44pairIiPcEEEEEEE9Policy600ESH_PNS0_8NullTypeESH_SL_j14lex_comparatorSF_SK_EEvbT0_T1_T2_T3_T4_PT6_PT7_T5_NS1_7vsmem_tEE19static_temp_storage;
	add.s32 	%r1013, %r1012, %r1011;
	ld.shared.u32 	%r1961, [%r1013];
	not.b32 	%r1014, %r523;
	add.s32 	%r1015, %r520, %r1014;
	shl.b32 	%r1016, %r1015, 4;
	add.s32 	%r1017, %r1012, %r1016;
	ld.shared.u32 	%r1958, [%r1017];
	max.s32 	%r1018, %r1958, %r1961;
	cvt.rn.f32.s32 	%f185, %r1018;
	setp.lt.s32 	%p124, %r1018, 1;
	mul.f32 	%f186, %f185, 0f4B000000;
	selp.f32 	%f187, %f186, %f185, %p124;
	selp.f32 	%f188, 0fC1B80000, 0f00000000, %p124;
	mov.b32 	%r1019, %f187;
	add.s32 	%r1020, %r1019, -1059760811;
	and.b32  	%r1021, %r1020, -8388608;
	sub.s32 	%r1022, %r1019, %r1021;
	mov.b32 	%f189, %r1022;
	cvt.rn.f32.s32 	%f190, %r1021;
	fma.rn.f32 	%f191, %f190, 0f34000000, %f188;
	add.f32 	%f192, %f189, 0fBF800000;
	fma.rn.f32 	%f193, %f192, 0fBE055027, 0f3E1039F6;
	fma.rn.f32 	%f194, %f193, %f192, 0fBDF8CDCC;
	fma.rn.f32 	%f195, %f194, %f192, 0f3E0F2955;
	fma.rn.f32 	%f196, %f195, %f192, 0fBE2AD8B9;
	fma.rn.f32 	%f197, %f196, %f192, 0f3E4CED0B;
	fma.rn.f32 	%f198, %f197, %f192, 0fBE7FFF22;
	fma.rn.f32 	%f199, %f198, %f192, 0f3EAAAA78;
	fma.rn.f32 	%f200, %f199, %f192, 0fBF000000;
	mul.f32 	%f201, %f192, %f200;
	fma.rn.f32 	%f202, %f201, %f192, %f192;
	fma.rn.f32 	%f203, %f191, 0f3F317218, %f202;
	setp.gt.u32 	%p125, %r1019, 2139095039;
	fma.rn.f32 	%f204, %f187, 0f7F800000, 0f7F800000;
	selp.f32 	%f205, %f204, %f203, %p125;
	setp.eq.f32 	%p126, %f187, 0f00000000;
	fma.rn.f32 	%f206, %f205, 0f3EDE5BD9, 0f3F800000;
	selp.f32 	%f207, 0fFF800000, %f206, %p126;
	cvt.rzi.u32.f32 	%r526, %f207;
	setp.eq.s32 	%p127, %r1958, 0;
	mov.b32 	%r1959, 0;
	@%p127 bra 	$L__BB2_258;
	mov.b32 	%r1959, 0;
$L__BB2_257:
	mul.hi.s32 	%r1024, %r1958, 1717986919;
	shr.u32 	%r1025, %r1024, 31;
	shr.s32 	%r1026, %r1024, 2;
	add.s32 	%r531, %r1026, %r1025;
	mul.lo.s32 	%r1027, %r531, 10;
	sub.s32 	%r1028, %r1958, %r1027;
	mad.lo.s32 	%r1959, %r1959, 10, %r1028;
	add.s32 	%r1029, %r1958, 9;
	setp.lt.u32 	%p128, %r1029, 19;
	mov.u32 	%r1958, %r531;
	@%p128 bra 	$L__BB2_258;
	bra.uni 	$L__BB2_257;
$L__BB2_258:
	setp.eq.s32 	%p129, %r1961, 0;
	mov.b32 	%r1962, 0;
	@%p129 bra 	$L__BB2_261;
	mov.b32 	%r1962, 0;
$L__BB2_260:
	mul.hi.s32 	%r1032, %r1961, 1717986919;
	shr.u32 	%r1033, %r1032, 31;
	shr.s32 	%r1034, %r1032, 2;
	add.s32 	%r536, %r1034, %r1033;
	mul.lo.s32 	%r1035, %r536, 10;
	sub.s32 	%r1036, %r1961, %r1035;
	mad.lo.s32 	%r1962, %r1962, 10, %r1036;
	add.s32 	%r1037, %r1961, 9;
	setp.lt.u32 	%p130, %r1037, 19;
	mov.u32 	%r1961, %r536;
	@%p130 bra 	$L__BB2_261;
	bra.uni 	$L__BB2_260;
$L__BB2_261:
	setp.eq.s32 	%p132, %r526, 0;
	mov.pred 	%p371, -1;
	@%p132 bra 	$L__BB2_266;
	mov.b32 	%r1963, 0;
$L__BB2_263:
	mul.hi.s32 	%r1039, %r1959, 1717986919;
	shr.u32 	%r1040, %r1039, 31;
	shr.s32 	%r1041, %r1039, 2;
	add.s32 	%r1042, %r1041, %r1040;
	mul.lo.s32 	%r1043, %r1042, 10;
	sub.s32 	%r540, %r1959, %r1043;
	mul.hi.s32 	%r1044, %r1962, 1717986919;
	shr.u32 	%r1045, %r1044, 31;
	shr.s32 	%r1046, %r1044, 2;
	add.s32 	%r1047, %r1046, %r1045;
	mul.lo.s32 	%r1048, %r1047, 10;
	sub.s32 	%r541, %r1962, %r1048;
	setp.eq.s32 	%p133, %r540, %r541;
	@%p133 bra 	$L__BB2_265;
	setp.gt.s32 	%p371, %r540, %r541;
	bra.uni 	$L__BB2_266;
$L__BB2_265:
	add.s32 	%r1963, %r1963, 1;
	shr.u32 	%r1050, %r1039, 31;
	shr.s32 	%r1051, %r1039, 2;
	add.s32 	%r1959, %r1051, %r1050;
	mul.hi.s32 	%r1052, %r1962, 1717986919;
	shr.u32 	%r1053, %r1052, 31;
	shr.s32 	%r1054, %r1052, 2;
	add.s32 	%r1962, %r1054, %r1053;
	setp.ne.s32 	%p135, %r1963, %r526;
	@%p135 bra 	$L__BB2_263;
$L__BB2_266:
	add.s32 	%r1055, %r523, 1;
	selp.b32 	%r1966, %r1055, %r1966, %p371;
	selp.b32 	%r1955, %r1955, %r523, %p371;
	setp.lt.s32 	%p136, %r1966, %r1955;
	@%p136 bra 	$L__BB2_255;
$L__BB2_267:
	add.s32 	%r548, %r1966, %r515;
	add.s32 	%r1056, %r516, %r514;
	sub.s32 	%r549, %r1056, %r1966;
	shl.b32 	%r1057, %r548, 4;
	mov.u32 	%r1058, _ZZN3cub18CUB_300001_SM_10006detail10merge_sort30DeviceMergeSortBlockSortKernelINS2_10policy_hubIN6thrust24THRUST_300001_SM_1000_NS6detail15normal_iteratorINS6_10device_ptrIN4cuda3std3__44pairIiPcEEEEEEE9Policy600ESH_PNS0_8NullTypeESH_SL_j14lex_comparatorSF_SK_EEvbT0_T1_T2_T3_T4_PT6_PT7_T5_NS1_7vsmem_tEE19static_temp_storage;
	add.s32 	%r550, %r1058, %r1057;
	ld.shared.u32 	%r1988, [%r550];
	ld.shared.u64 	%rd222, [%r550+8];
	shl.b32 	%r1059, %r549, 4;
	add.s32 	%r552, %r1058, %r1059;
	ld.shared.u32 	%r1976, [%r552];
	ld.shared.u64 	%rd219, [%r552+8];
	setp.ge.s32 	%p138, %r549, %r517;
	mov.pred 	%p137, 0;
	mov.pred 	%p372, %p137;
	@%p138 bra 	$L__BB2_280;
	setp.ge.s32 	%p140, %r548, %r516;
	mov.pred 	%p372, -1;
	@%p140 bra 	$L__BB2_280;
	max.s32 	%r1061, %r1976, %r1988;
	cvt.rn.f32.s32 	%f208, %r1061;
	setp.lt.s32 	%p141, %r1061, 1;
	mul.f32 	%f209, %f208, 0f4B000000;
	selp.f32 	%f210, %f209, %f208, %p141;
	selp.f32 	%f211, 0fC1B80000, 0f00000000, %p141;
	mov.b32 	%r1062, %f210;
	add.s32 	%r1063, %r1062, -1059760811;
	and.b32  	%r1064, %r1063, -8388608;
	sub.s32 	%r1065, %r1062, %r1064;
	mov.b32 	%f212, %r1065;
	cvt.rn.f32.s32 	%f213, %r1064;
	fma.rn.f32 	%f214, %f213, 0f34000000, %f211;
	add.f32 	%f215, %f212, 0fBF800000;
	fma.rn.f32 	%f216, %f215, 0fBE055027, 0f3E1039F6;
	fma.rn.f32 	%f217, %f216, %f215, 0fBDF8CDCC;
	fma.rn.f32 	%f218, %f217, %f215, 0f3E0F2955;
	fma.rn.f32 	%f219, %f218, %f215, 0fBE2AD8B9;
	fma.rn.f32 	%f220, %f219, %f215, 0f3E4CED0B;
	fma.rn.f32 	%f221, %f220, %f215, 0fBE7FFF22;
	fma.rn.f32 	%f222, %f221, %f215, 0f3EAAAA78;
	fma.rn.f32 	%f223, %f222, %f215, 0fBF000000;
	mul.f32 	%f224, %f215, %f223;
	fma.rn.f32 	%f225, %f224, %f215, %f215;
	fma.rn.f32 	%f226, %f214, 0f3F317218, %f225;
	setp.gt.u32 	%p142, %r1062, 2139095039;
	fma.rn.f32 	%f227, %f210, 0f7F800000, 0f7F800000;
	selp.f32 	%f228, %f227, %f226, %p142;
	setp.eq.f32 	%p143, %f210, 0f00000000;
	fma.rn.f32 	%f229, %f228, 0f3EDE5BD9, 0f3F800000;
	selp.f32 	%f230, 0fFF800000, %f229, %p143;
	cvt.rzi.u32.f32 	%r554, %f230;
	setp.eq.s32 	%p144, %r1976, 0;
	mov.b32 	%r1969, 0;
	@%p144 bra 	$L__BB2_272;
	mov.b32 	%r1969, 0;
	mov.u32 	%r1968, %r1976;
$L__BB2_271:
	mul.hi.s32 	%r1067, %r1968, 1717986919;
	shr.u32 	%r1068, %r1067, 31;
	shr.s32 	%r1069, %r1067, 2;
	add.s32 	%r559, %r1069, %r1068;
	mul.lo.s32 	%r1070, %r559, 10;
	sub.s32 	%r1071, %r1968, %r1070;
	mad.lo.s32 	%r1969, %r1969, 10, %r1071;
	add.s32 	%r1072, %r1968, 9;
	setp.lt.u32 	%p145, %r1072, 19;
	mov.u32 	%r1968, %r559;
	@%p145 bra 	$L__BB2_272;
	bra.uni 	$L__BB2_271;
$L__BB2_272:
	setp.eq.s32 	%p146, %r1988, 0;
	mov.b32 	%r1972, 0;
	@%p146 bra 	$L__BB2_275;
	mov.b32 	%r1972, 0;
	mov.u32 	%r1971, %r1988;
$L__BB2_274:
	mul.hi.s32 	%r1075, %r1971, 1717986919;
	shr.u32 	%r1076, %r1075, 31;
	shr.s32 	%r1077, %r1075, 2;
	add.s32 	%r564, %r1077, %r1076;
	mul.lo.s32 	%r1078, %r564, 10;
	sub.s32 	%r1079, %r1971, %r1078;
	mad.lo.s32 	%r1972, %r1972, 10, %r1079;
	add.s32 	%r1080, %r1971, 9;
	setp.lt.u32 	%p147, %r1080, 19;
	mov.u32 	%r1971, %r564;
	@%p147 bra 	$L__BB2_275;
	bra.uni 	$L__BB2_274;
$L__BB2_275:
	setp.eq.s32 	%p149, %r554, 0;
	mov.pred 	%p372, %p137;
	@%p149 bra 	$L__BB2_280;
	mov.b32 	%r1973, 0;
$L__BB2_277:
	mul.hi.s32 	%r1082, %r1969, 1717986919;
	shr.u32 	%r1083, %r1082, 31;
	shr.s32 	%r1084, %r1082, 2;
	add.s32 	%r1085, %r1084, %r1083;
	mul.lo.s32 	%r1086, %r1085, 10;
	sub.s32 	%r568, %r1969, %r1086;
	mul.hi.s32 	%r1087, %r1972, 1717986919;
	shr.u32 	%r1088, %r1087, 31;
	shr.s32 	%r1089, %r1087, 2;
	add.s32 	%r1090, %r1089, %r1088;
	mul.lo.s32 	%r1091, %r1090, 10;
	sub.s32 	%r569, %r1972, %r1091;
	setp.eq.s32 	%p150, %r568, %r569;
	@%p150 bra 	$L__BB2_279;
	setp.le.s32 	%p372, %r568, %r569;
	bra.uni 	$L__BB2_280;
$L__BB2_279:
	add.s32 	%r1973, %r1973, 1;
	mul.hi.s32 	%r1092, %r1969, 1717986919;
	shr.u32 	%r1093, %r1092, 31;
	shr.s32 	%r1094, %r1092, 2;
	add.s32 	%r1969, %r1094, %r1093;
	mul.hi.s32 	%r1095, %r1972, 1717986919;
	shr.u32 	%r1096, %r1095, 31;
	shr.s32 	%r1097, %r1095, 2;
	add.s32 	%r1972, %r1097, %r1096;
	setp.ne.s32 	%p152, %r1973, %r554;
	mov.pred 	%p372, %p137;
	@%p152 bra 	$L__BB2_277;
$L__BB2_280:
	selp.b32 	%r1892, %r1976, %r1988, %p372;
	selp.b64 	%rd201, %rd219, %rd222, %p372;
	selp.u32 	%r1098, 1, 0, %p372;
	add.s32 	%r574, %r549, %r1098;
	not.pred 	%p153, %p372;
	selp.u32 	%r1099, 1, 0, %p153;
	add.s32 	%r575, %r548, %r1099;
	@%p153 bra 	$L__BB2_282;
	ld.shared.u32 	%r1976, [%r552+16];
	ld.shared.u64 	%rd219, [%r552+24];
	bra.uni 	$L__BB2_283;
$L__BB2_282:
	ld.shared.u32 	%r1988, [%r550+16];
	ld.shared.u64 	%rd222, [%r550+24];
$L__BB2_283:
	setp.ge.s32 	%p155, %r574, %r517;
	mov.pred 	%p154, 0;
	mov.pred 	%p373, %p154;
	@%p155 bra 	$L__BB2_296;
	setp.ge.s32 	%p157, %r575, %r516;
	mov.pred 	%p373, -1;
	@%p157 bra 	$L__BB2_296;
	max.s32 	%r1101, %r1976, %r1988;
	cvt.rn.f32.s32 	%f231, %r1101;
	setp.lt.s32 	%p158, %r1101, 1;
	mul.f32 	%f232, %f231, 0f4B000000;
	selp.f32 	%f233, %f232, %f231, %p158;
	selp.f32 	%f234, 0fC1B80000, 0f00000000, %p158;
	mov.b32 	%r1102, %f233;
	add.s32 	%r1103, %r1102, -1059760811;
	and.b32  	%r1104, %r1103, -8388608;
	sub.s32 	%r1105, %r1102, %r1104;
	mov.b32 	%f235, %r1105;
	cvt.rn.f32.s32 	%f236, %r1104;
	fma.rn.f32 	%f237, %f236, 0f34000000, %f234;
	add.f32 	%f238, %f235, 0fBF800000;
	fma.rn.f32 	%f239, %f238, 0fBE055027, 0f3E1039F6;
	fma.rn.f32 	%f240, %f239, %f238, 0fBDF8CDCC;
	fma.rn.f32 	%f241, %f240, %f238, 0f3E0F2955;
	fma.rn.f32 	%f242, %f241, %f238, 0fBE2AD8B9;
	fma.rn.f32 	%f243, %f242, %f238, 0f3E4CED0B;
	fma.rn.f32 	%f244, %f243, %f238, 0fBE7FFF22;
	fma.rn.f32 	%f245, %f244, %f238, 0f3EAAAA78;
	fma.rn.f32 	%f246, %f245, %f238, 0fBF000000;
	mul.f32 	%f247, %f238, %f246;
	fma.rn.f32 	%f248, %f247, %f238, %f238;
	fma.rn.f32 	%f249, %f237, 0f3F317218, %f248;
	setp.gt.u32 	%p159, %r1102, 2139095039;
	fma.rn.f32 	%f250, %f233, 0f7F800000, 0f7F800000;
	selp.f32 	%f251, %f250, %f249, %p159;
	setp.eq.f32 	%p160, %f233, 0f00000000;
	fma.rn.f32 	%f252, %f251, 0f3EDE5BD9, 0f3F800000;
	selp.f32 	%f253, 0fFF800000, %f252, %p160;
	cvt.rzi.u32.f32 	%r580, %f253;
	setp.eq.s32 	%p161, %r1976, 0;
	mov.b32 	%r1980, 0;
	@%p161 bra 	$L__BB2_288;
	mov.b32 	%r1980, 0;
	mov.u32 	%r1978, %r1976;
$L__BB2_287:
	mul.hi.s32 	%r1107, %r1978, 1717986919;
	shr.u32 	%r1108, %r1107, 31;
	shr.s32 	%r1109, %r1107, 2;
	add.s32 	%r584, %r1109, %r1108;
	mul.lo.s32 	%r1110, %r584, 10;
	sub.s32 	%r1111, %r1978, %r1110;
	mad.lo.s32 	%r1980, %r1980, 10, %r1111;
	add.s32 	%r1112, %r1978, 9;
	setp.gt.u32 	%p162, %r1112, 18;
	mov.u32 	%r1978, %r584;
	@%p162 bra 	$L__BB2_287;
$L__BB2_288:
	setp.eq.s32 	%p163, %r1988, 0;
	mov.b32 	%r1983, 0;
	@%p163 bra 	$L__BB2_291;
	mov.b32 	%r1983, 0;
	mov.u32 	%r1981, %r1988;
$L__BB2_290:
	mul.hi.s32 	%r1115, %r1981, 1717986919;
	shr.u32 	%r1116, %r1115, 31;
	shr.s32 	%r1117, %r1115, 2;
	add.s32 	%r589, %r1117, %r1116;
	mul.lo.s32 	%r1118, %r589, 10;
	sub.s32 	%r1119, %r1981, %r1118;
	mad.lo.s32 	%r1983, %r1983, 10, %r1119;
	add.s32 	%r1120, %r1981, 9;
	setp.gt.u32 	%p164, %r1120, 18;
	mov.u32 	%r1981, %r589;
	@%p164 bra 	$L__BB2_290;
$L__BB2_291:
	setp.eq.s32 	%p166, %r580, 0;
	mov.pred 	%p373, %p154;
	@%p166 bra 	$L__BB2_296;
	mov.b32 	%r1984, 0;
$L__BB2_293:
	mul.hi.s32 	%r1122, %r1980, 1717986919;
	shr.u32 	%r1123, %r1122, 31;
	shr.s32 	%r1124, %r1122, 2;
	add.s32 	%r1125, %r1124, %r1123;
	mul.lo.s32 	%r1126, %r1125, 10;
	sub.s32 	%r594, %r1980, %r1126;
	mul.hi.s32 	%r1127, %r1983, 1717986919;
	shr.u32 	%r1128, %r1127, 31;
	shr.s32 	%r1129, %r1127, 2;
	add.s32 	%r1130, %r1129, %r1128;
	mul.lo.s32 	%r1131, %r1130, 10;
	sub.s32 	%r595, %r1983, %r1131;
	setp.eq.s32 	%p167, %r594, %r595;
	@%p167 bra 	$L__BB2_295;
	setp.le.s32 	%p373, %r594, %r595;
	bra.uni 	$L__BB2_296;
$L__BB2_295:
	add.s32 	%r1984, %r1984, 1;
	mul.hi.s32 	%r1132, %r1980, 1717986919;
	shr.u32 	%r1133, %r1132, 31;
	shr.s32 	%r1134, %r1132, 2;
	add.s32 	%r1980, %r1134, %r1133;
	mul.hi.s32 	%r1135, %r1983, 1717986919;
	shr.u32 	%r1136, %r1135, 31;
	shr.s32 	%r1137, %r1135, 2;
	add.s32 	%r1983, %r1137, %r1136;
	setp.ne.s32 	%p169, %r1984, %r580;
	mov.pred 	%p373, %p154;
	@%p169 bra 	$L__BB2_293;
$L__BB2_296:
	selp.b32 	%r1866, %r1976, %r1988, %p373;
	selp.b64 	%rd196, %rd219, %rd222, %p373;
	selp.u32 	%r1138, 1, 0, %p373;
	add.s32 	%r600, %r574, %r1138;
	not.pred 	%p170, %p373;
	selp.u32 	%r1139, 1, 0, %p170;
	add.s32 	%r601, %r575, %r1139;
	@%p373 bra 	$L__BB2_298;
	shl.b32 	%r1140, %r601, 4;
	mov.u32 	%r1141, _ZZN3cub18CUB_300001_SM_10006detail10merge_sort30DeviceMergeSortBlockSortKernelINS2_10policy_hubIN6thrust24THRUST_300001_SM_1000_NS6detail15normal_iteratorINS6_10device_ptrIN4cuda3std3__44pairIiPcEEEEEEE9Policy600ESH_PNS0_8NullTypeESH_SL_j14lex_comparatorSF_SK_EEvbT0_T1_T2_T3_T4_PT6_PT7_T5_NS1_7vsmem_tEE19static_temp_storage;
	add.s32 	%r1142, %r1141, %r1140;
	ld.shared.u32 	%r1988, [%r1142];
	ld.shared.u64 	%rd222, [%r1142+8];
	bra.uni 	$L__BB2_299;
$L__BB2_298:
	shl.b32 	%r1143, %r600, 4;
	mov.u32 	%r1144, _ZZN3cub18CUB_300001_SM_10006detail10merge_sort30DeviceMergeSortBlockSortKernelINS2_10policy_hubIN6thrust24THRUST_300001_SM_1000_NS6detail15normal_iteratorINS6_10device_ptrIN4cuda3std3__44pairIiPcEEEEEEE9Policy600ESH_PNS0_8NullTypeESH_SL_j14lex_comparatorSF_SK_EEvbT0_T1_T2_T3_T4_PT6_PT7_T5_NS1_7vsmem_tEE19static_temp_storage;
	add.s32 	%r1145, %r1144, %r1143;
	ld.shared.u32 	%r1976, [%r1145];
	ld.shared.u64 	%rd219, [%r1145+8];
$L__BB2_299:
	setp.ge.s32 	%p172, %r600, %r517;
	mov.pred 	%p171, 0;
	mov.pred 	%p374, %p171;
	@%p172 bra 	$L__BB2_312;
	setp.ge.s32 	%p174, %r601, %r516;
	mov.pred 	%p374, -1;
	@%p174 bra 	$L__BB2_312;
	max.s32 	%r1147, %r1976, %r1988;
	cvt.rn.f32.s32 	%f254, %r1147;
	setp.lt.s32 	%p175, %r1147, 1;
	mul.f32 	%f255, %f254, 0f4B000000;
	selp.f32 	%f256, %f255, %f254, %p175;
	selp.f32 	%f257, 0fC1B80000, 0f00000000, %p175;
	mov.b32 	%r1148, %f256;
	add.s32 	%r1149, %r1148, -1059760811;
	and.b32  	%r1150, %r1149, -8388608;
	sub.s32 	%r1151, %r1148, %r1150;
	mov.b32 	%f258, %r1151;
	cvt.rn.f32.s32 	%f259, %r1150;
	fma.rn.f32 	%f260, %f259, 0f34000000, %f257;
	add.f32 	%f261, %f258, 0fBF800000;
	fma.rn.f32 	%f262, %f261, 0fBE055027, 0f3E1039F6;
	fma.rn.f32 	%f263, %f262, %f261, 0fBDF8CDCC;
	fma.rn.f32 	%f264, %f263, %f261, 0f3E0F2955;
	fma.rn.f32 	%f265, %f264, %f261, 0fBE2AD8B9;
	fma.rn.f32 	%f266, %f265, %f261, 0f3E4CED0B;
	fma.rn.f32 	%f267, %f266, %f261, 0fBE7FFF22;
	fma.rn.f32 	%f268, %f267, %f261, 0f3EAAAA78;
	fma.rn.f32 	%f269, %f268, %f261, 0fBF000000;
	mul.f32 	%f270, %f261, %f269;
	fma.rn.f32 	%f271, %f270, %f261, %f261;
	fma.rn.f32 	%f272, %f260, 0f3F317218, %f271;
	setp.gt.u32 	%p176, %r1148, 2139095039;
	fma.rn.f32 	%f273, %f256, 0f7F800000, 0f7F800000;
	selp.f32 	%f274, %f273, %f272, %p176;
	setp.eq.f32 	%p177, %f256, 0f00000000;
	fma.rn.f32 	%f275, %f274, 0f3EDE5BD9, 0f3F800000;
	selp.f32 	%f276, 0fFF800000, %f275, %p177;
	cvt.rzi.u32.f32 	%r606, %f276;
	setp.eq.s32 	%p178, %r1976, 0;
	mov.b32 	%r1991, 0;
	@%p178 bra 	$L__BB2_304;
	mov.b32 	%r1991, 0;
	mov.u32 	%r1989, %r1976;
$L__BB2_303:
	mul.hi.s32 	%r1153, %r1989, 1717986919;
	shr.u32 	%r1154, %r1153, 31;
	shr.s32 	%r1155, %r1153, 2;
	add.s32 	%r610, %r1155, %r1154;
	mul.lo.s32 	%r1156, %r610, 10;
	sub.s32 	%r1157, %r1989, %r1156;
	mad.lo.s32 	%r1991, %r1991, 10, %r1157;
	add.s32 	%r1158, %r1989, 9;
	setp.gt.u32 	%p179, %r1158, 18;
	mov.u32 	%r1989, %r610;
	@%p179 bra 	$L__BB2_303;
$L__BB2_304:
	setp.eq.s32 	%p180, %r1988, 0;
	mov.b32 	%r1994, 0;
	@%p180 bra 	$L__BB2_307;
	mov.b32 	%r1994, 0;
	mov.u32 	%r1992, %r1988;
$L__BB2_306:
	mul.hi.s32 	%r1161, %r1992, 1717986919;
	shr.u32 	%r1162, %r1161, 31;
	shr.s32 	%r1163, %r1161, 2;
	add.s32 	%r615, %r1163, %r1162;
	mul.lo.s32 	%r1164, %r615, 10;
	sub.s32 	%r1165, %r1992, %r1164;
	mad.lo.s32 	%r1994, %r1994, 10, %r1165;
	add.s32 	%r1166, %r1992, 9;
	setp.gt.u32 	%p181, %r1166, 18;
	mov.u32 	%r1992, %r615;
	@%p181 bra 	$L__BB2_306;
$L__BB2_307:
	setp.eq.s32 	%p183, %r606, 0;
	mov.pred 	%p374, %p171;
	@%p183 bra 	$L__BB2_312;
	mov.b32 	%r1995, 0;
$L__BB2_309:
	mul.hi.s32 	%r1168, %r1991, 1717986919;
	shr.u32 	%r1169, %r1168, 31;
	shr.s32 	%r1170, %r1168, 2;
	add.s32 	%r1171, %r1170, %r1169;
	mul.lo.s32 	%r1172, %r1171, 10;
	sub.s32 	%r620, %r1991, %r1172;
	mul.hi.s32 	%r1173, %r1994, 1717986919;
	shr.u32 	%r1174, %r1173, 31;
	shr.s32 	%r1175, %r1173, 2;
	add.s32 	%r1176, %r1175, %r1174;
	mul.lo.s32 	%r1177, %r1176, 10;
	sub.s32 	%r621, %r1994, %r1177;
	setp.eq.s32 	%p184, %r620, %r621;
	@%p184 bra 	$L__BB2_311;
	setp.le.s32 	%p374, %r620, %r621;
	bra.uni 	$L__BB2_312;
$L__BB2_311:
	add.s32 	%r1995, %r1995, 1;
	mul.hi.s32 	%r1178, %r1991, 1717986919;
	shr.u32 	%r1179, %r1178, 31;
	shr.s32 	%r1180, %r1178, 2;
	add.s32 	%r1991, %r1180, %r1179;
	mul.hi.s32 	%r1181, %r1994, 1717986919;
	shr.u32 	%r1182, %r1181, 31;
	shr.s32 	%r1183, %r1181, 2;
	add.s32 	%r1994, %r1183, %r1182;
	setp.ne.s32 	%p186, %r1995, %r606;
	mov.pred 	%p374, %p171;
	@%p186 bra 	$L__BB2_309;
$L__BB2_312:
	selp.b32 	%r1877, %r1976, %r1988, %p374;
	selp.b64 	%rd198, %rd219, %rd222, %p374;
	selp.u32 	%r1184, 1, 0, %p374;
	add.s32 	%r626, %r600, %r1184;
	not.pred 	%p187, %p374;
	selp.u32 	%r1185, 1, 0, %p187;
	add.s32 	%r627, %r601, %r1185;
	@%p374 bra 	$L__BB2_314;
	shl.b32 	%r1186, %r627, 4;
	mov.u32 	%r1187, _ZZN3cub18CUB_300001_SM_10006detail10merge_sort30DeviceMergeSortBlockSortKernelINS2_10policy_hubIN6thrust24THRUST_300001_SM_1000_NS6detail15normal_iteratorINS6_10device_ptrIN4cuda3std3__44pairIiPcEEEEEEE9Policy600ESH_PNS0_8NullTypeESH_SL_j14lex_comparatorSF_SK_EEvbT0_T1_T2_T3_T4_PT6_PT7_T5_NS1_7vsmem_tEE19static_temp_storage;
	add.s32 	%r1188, %r1187, %r1186;
	ld.shared.u32 	%r1988, [%r1188];
	ld.shared.u64 	%rd222, [%r1188+8];
	bra.uni 	$L__BB2_315;
$L__BB2_314:
	shl.b32 	%r1189, %r626, 4;
	mov.u32 	%r1190, _ZZN3cub18CUB_300001_SM_10006detail10merge_sort30DeviceMergeSortBlockSortKernelINS2_10policy_hubIN6thrust24THRUST_300001_SM_1000_NS6detail15normal_iteratorINS6_10device_ptrIN4cuda3std3__44pairIiPcEEEEEEE9Policy600ESH_PNS0_8NullTypeESH_SL_j14lex_comparatorSF_SK_EEvbT0_T1_T2_T3_T4_PT6_PT7_T5_NS1_7vsmem_tEE19static_temp_storage;
	add.s32 	%r1191, %r1190, %r1189;
	ld.shared.u32 	%r1976, [%r1191];
	ld.shared.u64 	%rd219, [%r1191+8];
$L__BB2_315:
	setp.ge.s32 	%p189, %r626, %r517;
	mov.pred 	%p188, 0;
	mov.pred 	%p375, %p188;
	@%p189 bra 	$L__BB2_328;
	setp.ge.s32 	%p191, %r627, %r516;
	mov.pred 	%p375, -1;
	@%p191 bra 	$L__BB2_328;
	max.s32 	%r1193, %r1976, %r1988;
	cvt.rn.f32.s32 	%f277, %r1193;
	setp.lt.s32 	%p192, %r1193, 1;
	mul.f32 	%f278, %f277, 0f4B000000;
	selp.f32 	%f279, %f278, %f277, %p192;
	selp.f32 	%f280, 0fC1B80000, 0f00000000, %p192;
	mov.b32 	%r1194, %f279;
	add.s32 	%r1195, %r1194, -1059760811;
	and.b32  	%r1196, %r1195, -8388608;
	sub.s32 	%r1197, %r1194, %r1196;
	mov.b32 	%f281, %r1197;
	cvt.rn.f32.s32 	%f282, %r1196;
	fma.rn.f32 	%f283, %f282, 0f34000000, %f280;
	add.f32 	%f284, %f281, 0fBF800000;
	fma.rn.f32 	%f285, %f284, 0fBE055027, 0f3E1039F6;
	fma.rn.f32 	%f286, %f285, %f284, 0fBDF8CDCC;
	fma.rn.f32 	%f287, %f286, %f284, 0f3E0F2955;
	fma.rn.f32 	%f288, %f287, %f284, 0fBE2AD8B9;
	fma.rn.f32 	%f289, %f288, %f284, 0f3E4CED0B;
	fma.rn.f32 	%f290, %f289, %f284, 0fBE7FFF22;
	fma.rn.f32 	%f291, %f290, %f284, 0f3EAAAA78;
	fma.rn.f32 	%f292, %f291, %f284, 0fBF000000;
	mul.f32 	%f293, %f284, %f292;
	fma.rn.f32 	%f294, %f293, %f284, %f284;
	fma.rn.f32 	%f295, %f283, 0f3F317218, %f294;
	setp.gt.u32 	%p193, %r1194, 2139095039;
	fma.rn.f32 	%f296, %f279, 0f7F800000, 0f7F800000;
	selp.f32 	%f297, %f296, %f295, %p193;
	setp.eq.f32 	%p194, %f279, 0f00000000;
	fma.rn.f32 	%f298, %f297, 0f3EDE5BD9, 0f3F800000;
	selp.f32 	%f299, 0fFF800000, %f298, %p194;
	cvt.rzi.u32.f32 	%r632, %f299;
	setp.eq.s32 	%p195, %r1976, 0;
	mov.b32 	%r2002, 0;
	@%p195 bra 	$L__BB2_320;
	mov.b32 	%r2002, 0;
	mov.u32 	%r2000, %r1976;
$L__BB2_319:
	mul.hi.s32 	%r1199, %r2000, 1717986919;
	shr.u32 	%r1200, %r1199, 31;
	shr.s32 	%r1201, %r1199, 2;
	add.s32 	%r636, %r1201, %r1200;
	mul.lo.s32 	%r1202, %r636, 10;
	sub.s32 	%r1203, %r2000, %r1202;
	mad.lo.s32 	%r2002, %r2002, 10, %r1203;
	add.s32 	%r1204, %r2000, 9;
	setp.gt.u32 	%p196, %r1204, 18;
	mov.u32 	%r2000, %r636;
	@%p196 bra 	$L__BB2_319;
$L__BB2_320:
	setp.eq.s32 	%p197, %r1988, 0;
	mov.b32 	%r2005, 0;
	@%p197 bra 	$L__BB2_323;
	mov.b32 	%r2005, 0;
	mov.u32 	%r2003, %r1988;
$L__BB2_322:
	mul.hi.s32 	%r1207, %r2003, 1717986919;
	shr.u32 	%r1208, %r1207, 31;
	shr.s32 	%r1209, %r1207, 2;
	add.s32 	%r641, %r1209, %r1208;
	mul.lo.s32 	%r1210, %r641, 10;
	sub.s32 	%r1211, %r2003, %r1210;
	mad.lo.s32 	%r2005, %r2005, 10, %r1211;
	add.s32 	%r1212, %r2003, 9;
	setp.gt.u32 	%p198, %r1212, 18;
	mov.u32 	%r2003, %r641;
	@%p198 bra 	$L__BB2_322;
$L__BB2_323:
	setp.eq.s32 	%p200, %r632, 0;
	mov.pred 	%p375, %p188;
	@%p200 bra 	$L__BB2_328;
	mov.b32 	%r2006, 0;
$L__BB2_325:
	mul.hi.s32 	%r1214, %r2002, 1717986919;
	shr.u32 	%r1215, %r1214, 31;
	shr.s32 	%r1216, %r1214, 2;
	add.s32 	%r1217, %r1216, %r1215;
	mul.lo.s32 	%r1218, %r1217, 10;
	sub.s32 	%r646, %r2002, %r1218;
	mul.hi.s32 	%r1219, %r2005, 1717986919;
	shr.u32 	%r1220, %r1219, 31;
	shr.s32 	%r1221, %r1219, 2;
	add.s32 	%r1222, %r1221, %r1220;
	mul.lo.s32 	%r1223, %r1222, 10;
	sub.s32 	%r647, %r2005, %r1223;
	setp.eq.s32 	%p201, %r646, %r647;
	@%p201 bra 	$L__BB2_327;
	setp.le.s32 	%p375, %r646, %r647;
	bra.uni 	$L__BB2_328;
$L__BB2_327:
	add.s32 	%r2006, %r2006, 1;
	mul.hi.s32 	%r1224, %r2002, 1717986919;
	shr.u32 	%r1225, %r1224, 31;
	shr.s32 	%r1226, %r1224, 2;
	add.s32 	%r2002, %r1226, %r1225;
	mul.hi.s32 	%r1227, %r2005, 1717986919;
	shr.u32 	%r1228, %r1227, 31;
	shr.s32 	%r1229, %r1227, 2;
	add.s32 	%r2005, %r1229, %r1228;
	setp.ne.s32 	%p203, %r2006, %r632;
	mov.pred 	%p375, %p188;
	@%p203 bra 	$L__BB2_325;
$L__BB2_328:
	selp.b32 	%r1867, %r1976, %r1988, %p375;
	selp.b64 	%rd197, %rd219, %rd222, %p375;
	setp.lt.u32 	%p204, %r512, 129;
	@%p204 bra 	$L__BB2_253;
	ld.param.s8 	%rs2, [_ZN3cub18CUB_300001_SM_10006detail10merge_sort30DeviceMergeSortBlockSortKernelINS2_10policy_hubIN6thrust24THRUST_300001_SM_1000_NS6detail15normal_iteratorINS6_10device_ptrIN4cuda3std3__44pairIiPcEEEEEEE9Policy600ESH_PNS0_8NullTypeESH_SL_j14lex_comparatorSF_SK_EEvbT0_T1_T2_T3_T4_PT6_PT7_T5_NS1_7vsmem_tE_param_0];
	bar.sync 	0;
	setp.eq.s16 	%p205, %rs2, 0;
	@%p205 bra 	$L__BB2_340;
	st.shared.u32 	[%r314], %r1892;
	st.shared.u64 	[%r314+8], %rd201;
	st.shared.u32 	[%r314+16], %r1866;
	st.shared.u64 	[%r314+24], %rd196;
	st.shared.u32 	[%r314+32], %r1877;
	st.shared.u64 	[%r314+40], %rd198;
	st.shared.u32 	[%r314+48], %r1867;
	st.shared.u64 	[%r314+56], %rd197;
	bar.warp.sync 	-1;
	ld.shared.u32 	%r652, [%r313];
	ld.shared.u64 	%rd124, [%r313+8];
	ld.shared.u32 	%r653, [%r313+512];
	ld.shared.u64 	%rd125, [%r313+520];
	ld.shared.u32 	%r654, [%r313+1024];
	ld.shared.u64 	%rd126, [%r313+1032];
	ld.shared.u32 	%r655, [%r313+1536];
	ld.shared.u64 	%rd127, [%r313+1544];
	setp.eq.s32 	%p206, %r296, 0;
	@%p206 bra 	$L__BB2_331;
	bra.uni 	$L__BB2_332;
$L__BB2_331:
	st.volatile.shared.u32 	[_ZZN3cub18CUB_300001_SM_10006detail10merge_sort30DeviceMergeSortBlockSortKernelINS2_10policy_hubIN6thrust24THRUST_300001_SM_1000_NS6detail15normal_iteratorINS6_10device_ptrIN4cuda3std3__44pairIiPcEEEEEEE9Policy600ESH_PNS0_8NullTypeESH_SL_j14lex_comparatorSF_SK_EEvbT0_T1_T2_T3_T4_PT6_PT7_T5_NS1_7vsmem_tEE19static_temp_storage+16384], %r295;
$L__BB2_332:
	bar.sync 	0;
	ld.volatile.shared.u32 	%r660, [_ZZN3cub18CUB_300001_SM_10006detail10merge_sort30DeviceMergeSortBlockSortKernelINS2_10policy_hubIN6thrust24THRUST_300001_SM_1000_NS6detail15normal_iteratorINS6_10device_ptrIN4cuda3std3__44pairIiPcEEEEEEE9Policy600ESH_PNS0_8NullTypeESH_SL_j14lex_comparatorSF_SK_EEvbT0_T1_T2_T3_T4_PT6_PT7_T5_NS1_7vsmem_tEE19static_temp_storage+16384];
	cvt.u64.u32 	%rd140, %r668;
	add.s32 	%r1230, %r298, %r1;
	cvt.u64.u32 	%rd141, %r1230;
	add.s64 	%rd142, %rd141, %rd140;
	setp.ge.s32 	%p207, %r299, %r660;
	shl.b64 	%rd143, %rd142, 4;
	add.s64 	%rd132, %rd2, %rd143;
	@%p207 bra 	$L__BB2_334;
	st.global.u32 	[%rd132], %r652;
	st.global.u64 	[%rd132+8], %rd124;
$L__BB2_334:
	setp.ge.s32 	%p208, %r302, %r660;
	@%p208 bra 	$L__BB2_336;
	st.global.u32 	[%rd132+512], %r653;
	st.global.u64 	[%rd132+520], %rd125;
$L__BB2_336:
	setp.ge.s32 	%p209, %r305, %r660;
	@%p209 bra 	$L__BB2_338;
	st.global.u32 	[%rd132+1024], %r654;
	st.global.u64 	[%rd132+1032], %rd126;
$L__BB2_338:
	setp.ge.s32 	%p210, %r308, %r660;
	@%p210 bra 	$L__BB2_350;
	st.global.u32 	[%rd132+1536], %r655;
	st.global.u64 	[%rd132+1544], %rd127;
	bra.uni 	$L__BB2_350;
$L__BB2_340:
	st.shared.u32 	[%r314], %r1892;
	st.shared.u64 	[%r314+8], %rd201;
	st.shared.u32 	[%r314+16], %r1866;
	st.shared.u64 	[%r314+24], %rd196;
	st.shared.u32 	[%r314+32], %r1877;
	st.shared.u64 	[%r314+40], %rd198;
	st.shared.u32 	[%r314+48], %r1867;
	st.shared.u64 	[%r314+56], %rd197;
	bar.warp.sync 	-1;
	ld.shared.u32 	%r656, [%r313];
	ld.shared.u64 	%rd128, [%r313+8];
	ld.shared.u32 	%r657, [%r313+512];
	ld.shared.u64 	%rd129, [%r313+520];
	ld.shared.u32 	%r658, [%r313+1024];
	ld.shared.u64 	%rd130, [%r313+1032];
	ld.shared.u32 	%r659, [%r313+1536];
	ld.shared.u64 	%rd131, [%r313+1544];
	setp.eq.s32 	%p211, %r296, 0;
	@%p211 bra 	$L__BB2_341;
	bra.uni 	$L__BB2_342;
$L__BB2_341:
	st.volatile.shared.u32 	[_ZZN3cub18CUB_300001_SM_10006detail10merge_sort30DeviceMergeSortBlockSortKernelINS2_10policy_hubIN6thrust24THRUST_300001_SM_1000_NS6detail15normal_iteratorINS6_10device_ptrIN4cuda3std3__44pairIiPcEEEEEEE9Policy600ESH_PNS0_8NullTypeESH_SL_j14lex_comparatorSF_SK_EEvbT0_T1_T2_T3_T4_PT6_PT7_T5_NS1_7vsmem_tEE19static_temp_storage+16384], %r295;
$L__BB2_342:
	ld.param.u64 	%rd168, [_ZN3cub18CUB_300001_SM_10006detail10merge_sort30DeviceMergeSortBlockSortKernelINS2_10policy_hubIN6thrust24THRUST_300001_SM_1000_NS6detail15normal_iteratorINS6_10device_ptrIN4cuda3std3__44pairIiPcEEEEEEE9Policy600ESH_PNS0_8NullTypeESH_SL_j14lex_comparatorSF_SK_EEvbT0_T1_T2_T3_T4_PT6_PT7_T5_NS1_7vsmem_tE_param_6];
	bar.sync 	0;
	ld.volatile.shared.u32 	%r661, [_ZZN3cub18CUB_300001_SM_10006detail10merge_sort30DeviceMergeSortBlockSortKernelINS2_10policy_hubIN6thrust24THRUST_300001_SM_1000_NS6detail15normal_iteratorINS6_10device_ptrIN4cuda3std3__44pairIiPcEEEEEEE9Policy600ESH_PNS0_8NullTypeESH_SL_j14lex_comparatorSF_SK_EEvbT0_T1_T2_T3_T4_PT6_PT7_T5_NS1_7vsmem_tEE19static_temp_storage+16384];
	setp.ge.s32 	%p212, %r299, %r661;
	cvt.u64.u32 	%rd144, %r299;
	add.s64 	%rd145, %rd144, %rd54;
	cvta.to.global.u64 	%rd146, %rd168;
	shl.b64 	%rd147, %rd145, 4;
	add.s64 	%rd133, %rd146, %rd147;
	@%p212 bra 	$L__BB2_344;
	st.global.u32 	[%rd133], %r656;
	st.global.u64 	[%rd133+8], %rd128;
$L__BB2_344:
	setp.ge.s32 	%p213, %r302, %r661;
	@%p213 bra 	$L__BB2_346;
	st.global.u32 	[%rd133+512], %r657;
	st.global.u64 	[%rd133+520], %rd129;
$L__BB2_346:
	setp.ge.s32 	%p214, %r305, %r661;
	@%p214 bra 	$L__BB2_348;
	st.global.u32 	[%rd133+1024], %r658;
	st.global.u64 	[%rd133+1032], %rd130;
$L__BB2_348:
	setp.ge.s32 	%p215, %r308, %r661;
	@%p215 bra 	$L__BB2_350;
	st.global.u32 	[%rd133+1536], %r659;
	st.global.u64 	[%rd133+1544], %rd131;
$L__BB2_350:
	ret;

}
	// .globl	_ZN3cub18CUB_300001_SM_10006detail10merge_sort30DeviceMergeSortPartitionKernelIN6thrust24THRUST_300001_SM_1000_NS6detail15normal_iteratorINS5_10device_ptrIN4cuda3std3__44pairIiPcEEEEEEj14lex_comparatorSE_EEvbT_PT2_T0_SL_PSL_T1_SL_i
.visible .entry _ZN3cub18CUB_300001_SM_10006detail10merge_sort30DeviceMergeSortPartitionKernelIN6thrust24THRUST_300001_SM_1000_NS6detail15normal_iteratorINS5_10device_ptrIN4cuda3std3__44pairIiPcEEEEEEj14lex_comparatorSE_EEvbT_PT2_T0_SL_PSL_T1_SL_i(
	.param .u8 _ZN3cub18CUB_300001_SM_10006detail10merge_sort30DeviceMergeSortPartitionKernelIN6thrust24THRUST_300001_SM_1000_NS6detail15normal_iteratorINS5_10device_ptrIN4cuda3std3__44pairIiPcEEEEEEj14lex_comparatorSE_EEvbT_PT2_T0_SL_PSL_T1_SL_i_param_0,
	.param .align 8 .b8 _ZN3cub18CUB_300001_SM_10006detail10merge_sort30DeviceMergeSortPartitionKernelIN6thrust24THRUST_300001_SM_1000_NS6detail15normal_iteratorINS5_10device_ptrIN4cuda3std3__44pairIiPcEEEEEEj14lex_comparatorSE_EEvbT_PT2_T0_SL_PSL_T1_SL_i_param_1[8],
	.param .u64 .ptr .align 1 _ZN3cub18CUB_300001_SM_10006detail10merge_sort30DeviceMergeSortPartitionKernelIN6thrust24THRUST_300001_SM_1000_NS6detail15normal_iteratorINS5_10device_ptrIN4cuda3std3__44pairIiPcEEEEEEj14lex_comparatorSE_EEvbT_PT2_T0_SL_PSL_T1_SL_i_param_2,
	.param .u32 _ZN3cub18CUB_300001_SM_10006detail10merge_sort30DeviceMergeSortPartitionKernelIN6thrust24THRUST_300001_SM_1000_NS6detail15normal_iteratorINS5_10device_ptrIN4cuda3std3__44pairIiPcEEEEEEj14lex_comparatorSE_EEvbT_PT2_T0_SL_PSL_T1_SL_i_param_3,
	.param .u32 _ZN3cub18CUB_300001_SM_10006detail10merge_sort30DeviceMergeSortPartitionKernelIN6thrust24THRUST_300001_SM_1000_NS6detail15normal_iteratorINS5_10device_ptrIN4cuda3std3__44pairIiPcEEEEEEj14lex_comparatorSE_EEvbT_PT2_T0_SL_PSL_T1_SL_i_param_4,
	.param .u64 .ptr .align 1 _ZN3cub18CUB_300001_SM_10006detail10merge_sort30DeviceMergeSortPartitionKernelIN6thrust24THRUST_300001_SM_1000_NS6detail15normal_iteratorINS5_10device_ptrIN4cuda3std3__44pairIiPcEEEEEEj14lex_comparatorSE_EEvbT_PT2_T0_SL_PSL_T1_SL_i_param_5,
	.param .align 1 .b8 _ZN3cub18CUB_300001_SM_10006detail10merge_sort30DeviceMergeSortPartitionKernelIN6thrust24THRUST_300001_SM_1000_NS6detail15normal_iteratorINS5_10device_ptrIN4cuda3std3__44pairIiPcEEEEEEj14lex_comparatorSE_EEvbT_PT2_T0_SL_PSL_T1_SL_i_param_6[1],
	.param .u32 _ZN3cub18CUB_300001_SM_10006detail10merge_sort30DeviceMergeSortPartitionKernelIN6thrust24THRUST_300001_SM_1000_NS6detail15normal_iteratorINS5_10device_ptrIN4cuda3std3__44pairIiPcEEEEEEj14lex_comparatorSE_EEvbT_PT2_T0_SL_PSL_T1_SL_i_param_7,
	.param .u32 _ZN3cub18CUB_300001_SM_10006detail10merge_sort30DeviceMergeSortPartitionKernelIN6thrust24THRUST_300001_SM_1000_NS6detail15normal_iteratorINS5_10device_ptrIN4cuda3std3__44pairIiPcEEEEEEj14lex_comparatorSE_EEvbT_PT2_T0_SL_PSL_T1_SL_i_param_8
)
{
	.reg .pred 	%p<38>;
	.reg .b16 	%rs<2>;
	.reg .b32 	%r<202>;
	.reg .b32 	%f<47>;
	.reg .b64 	%rd<32>;

	ld.param.u64 	%rd9, [_ZN3cub18CUB_300001_SM_10006detail10merge_sort30DeviceMergeSortPartitionKernelIN6thrust24THRUST_300001_SM_1000_NS6detail15normal_iteratorINS5_10device_ptrIN4cuda3std3__44pairIiPcEEEEEEj14lex_comparatorSE_EEvbT_PT2_T0_SL_PSL_T1_SL_i_param_1];
	ld.param.s8 	%rs1, [_ZN3cub18CUB_300001_SM_10006detail10merge_sort30DeviceMergeSortPartitionKernelIN6thrust24THRUST_300001_SM_1000_NS6detail15normal_iteratorINS5_10device_ptrIN4cuda3std3__44pairIiPcEEEEEEj14lex_comparatorSE_EEvbT_PT2_T0_SL_PSL_T1_SL_i_param_0];
	ld.param.u64 	%rd10, [_ZN3cub18CUB_300001_SM_10006detail10merge_sort30DeviceMergeSortPartitionKernelIN6thrust24THRUST_300001_SM_1000_NS6detail15normal_iteratorINS5_10device_ptrIN4cuda3std3__44pairIiPcEEEEEEj14lex_comparatorSE_EEvbT_PT2_T0_SL_PSL_T1_SL_i_param_2];
	ld.param.u32 	%r64, [_ZN3cub18CUB_300001_SM_10006detail10merge_sort30DeviceMergeSortPartitionKernelIN6thrust24THRUST_300001_SM_1000_NS6detail15normal_iteratorINS5_10device_ptrIN4cuda3std3__44pairIiPcEEEEEEj14lex_comparatorSE_EEvbT_PT2_T0_SL_PSL_T1_SL_i_param_3];
	ld.param.u32 	%r65, [_ZN3cub18CUB_300001_SM_10006detail10merge_sort30DeviceMergeSortPartitionKernelIN6thrust24THRUST_300001_SM_1000_NS6detail15normal_iteratorINS5_10device_ptrIN4cuda3std3__44pairIiPcEEEEEEj14lex_comparatorSE_EEvbT_PT2_T0_SL_PSL_T1_SL_i_param_4];
	ld.param.u64 	%rd11, [_ZN3cub18CUB_300001_SM_10006detail10merge_sort30DeviceMergeSortPartitionKernelIN6thrust24THRUST_300001_SM_1000_NS6detail15normal_iteratorINS5_10device_ptrIN4cuda3std3__44pairIiPcEEEEEEj14lex_comparatorSE_EEvbT_PT2_T0_SL_PSL_T1_SL_i_param_5];
	ld.param.u32 	%r66, [_ZN3cub18CUB_300001_SM_10006detail10merge_sort30DeviceMergeSortPartitionKernelIN6thrust24THRUST_300001_SM_1000_NS6detail15normal_iteratorINS5_10device_ptrIN4cuda3std3__44pairIiPcEEEEEEj14lex_comparatorSE_EEvbT_PT2_T0_SL_PSL_T1_SL_i_param_7];
	ld.param.u32 	%r67, [_ZN3cub18CUB_300001_SM_10006detail10merge_sort30DeviceMergeSortPartitionKernelIN6thrust24THRUST_300001_SM_1000_NS6detail15normal_iteratorINS5_10device_ptrIN4cuda3std3__44pairIiPcEEEEEEj14lex_comparatorSE_EEvbT_PT2_T0_SL_PSL_T1_SL_i_param_8];
	cvta.to.global.u64 	%rd1, %rd11;
	mov.u32 	%r68, %ntid.x;
	mov.u32 	%r69, %ctaid.x;
	mov.u32 	%r70, %tid.x;
	mad.lo.s32 	%r1, %r68, %r69, %r70;
	setp.ge.u32 	%p5, %r1, %r65;
	@%p5 bra 	$L__BB3_33;
	shr.u32 	%r71, %r66, 1;
	add.s32 	%r2, %r66, -1;
	neg.s32 	%r72, %r66;
	and.b32  	%r73, %r1, %r72;
	mul.lo.s32 	%r74, %r67, %r73;
	mul.lo.s32 	%r75, %r67, %r71;
	min.u32 	%r3, %r74, %r64;
	not.b32 	%r76, %r74;
	min.u32 	%r77, %r75, %r76;
	add.s32 	%r78, %r77, %r74;
	min.u32 	%r4, %r78, %r64;
	not.b32 	%r79, %r4;
	min.u32 	%r80, %r75, %r79;
	add.s32 	%r81, %r80, %r4;
	min.u32 	%r5, %r81, %r64;
	// begin inline asm
	griddepcontrol.wait;
	// end inline asm
	add.s32 	%r82, %r1, 1;
	setp.ne.s32 	%p6, %r82, %r65;
	@%p6 bra 	$L__BB3_3;
	mul.wide.u32 	%rd30, %r1, 4;
	add.s64 	%rd31, %rd1, %rd30;
	st.global.u32 	[%rd31], %r4;
	bra.uni 	$L__BB3_33;
$L__BB3_3:
	sub.s32 	%r83, %r5, %r3;
	and.b32  	%r84, %r2, %r1;
	mul.lo.s32 	%r85, %r84, %r67;
	min.u32 	%r6, %r85, %r83;
	setp.eq.s16 	%p7, %rs1, 0;
	@%p7 bra 	$L__BB3_18;
	sub.s32 	%r86, %r4, %r3;
	sub.s32 	%r87, %r5, %r4;
	max.u32 	%r88, %r6, %r87;
	sub.s32 	%r201, %r88, %r87;
	min.u32 	%r179, %r86, %r6;
	setp.ge.u32 	%p8, %r201, %r179;
	@%p8 bra 	$L__BB3_32;
	cvta.to.global.u64 	%rd3, %rd9;
	cvt.u64.u32 	%rd4, %r4;
	cvt.u64.u32 	%rd5, %r3;
$L__BB3_6:
	sub.s32 	%r90, %r179, %r201;
	shr.u32 	%r91, %r90, 1;
	add.s32 	%r11, %r91, %r201;
	cvt.u64.u32 	%rd12, %r11;
	add.s64 	%rd13, %rd12, %rd5;
	shl.b64 	%rd14, %rd13, 4;
	add.s64 	%rd15, %rd3, %rd14;
	ld.global.u32 	%r185, [%rd15];
	not.b32 	%r92, %r11;
	add.s32 	%r93, %r6, %r92;
	cvt.u64.u32 	%rd16, %r93;
	add.s64 	%rd17, %rd16, %rd4;
	shl.b64 	%rd18, %rd17, 4;
	add.s64 	%rd19, %rd3, %rd18;
	ld.global.u32 	%r182, [%rd19];
	max.s32 	%r94, %r182, %r185;
	cvt.rn.f32.s32 	%f1, %r94;
	setp.lt.s32 	%p9, %r94, 1;
	mul.f32 	%f2, %f1, 0f4B000000;
	selp.f32 	%f3, %f2, %f1, %p9;
	selp.f32 	%f4, 0fC1B80000, 0f00000000, %p9;
	mov.b32 	%r95, %f3;
	add.s32 	%r96, %r95, -1059760811;
	and.b32  	%r97, %r96, -8388608;
	sub.s32 	%r98, %r95, %r97;
	mov.b32 	%f5, %r98;
	cvt.rn.f32.s32 	%f6, %r97;
	fma.rn.f32 	%f7, %f6, 0f34000000, %f4;
	add.f32 	%f8, %f5, 0fBF800000;
	fma.rn.f32 	%f9, %f8, 0fBE055027, 0f3E1039F6;
	fma.rn.f32 	%f10, %f9, %f8, 0fBDF8CDCC;
	fma.rn.f32 	%f11, %f10, %f8, 0f3E0F2955;
	fma.rn.f32 	%f12, %f11, %f8, 0fBE2AD8B9;
	fma.rn.f32 	%f13, %f12, %f8, 0f3E4CED0B;
	fma.rn.f32 	%f14, %f13, %f8, 0fBE7FFF22;
	fma.rn.f32 	%f15, %f14, %f8, 0f3EAAAA78;
	fma.rn.f32 	%f16, %f15, %f8, 0fBF000000;
	mul.f32 	%f17, %f8, %f16;
	fma.rn.f32 	%f18, %f17, %f8, %f8;
	fma.rn.f32 	%f19, %f7, 0f3F317218, %f18;
	setp.gt.u32 	%p10, %r95, 2139095039;
	fma.rn.f32 	%f20, %f3, 0f7F800000, 0f7F800000;
	selp.f32 	%f21, %f20, %f19, %p10;
	setp.eq.f32 	%p11, %f3, 0f00000000;
	fma.rn.f32 	%f22, %f21, 0f3EDE5BD9, 0f3F800000;
	selp.f32 	%f23, 0fFF800000, %f22, %p11;
	cvt.rzi.u32.f32 	%r14, %f23;
	setp.eq.s32 	%p12, %r182, 0;
	mov.b32 	%r183, 0;
	@%p12 bra 	$L__BB3_9;
	mov.b32 	%r183, 0;
$L__BB3_8:
	mul.hi.s32 	%r100, %r182, 1717986919;
	shr.u32 	%r101, %r100, 31;
	shr.s32 	%r102, %r100, 2;
	add.s32 	%r19, %r102, %r101;
	mul.lo.s32 	%r103, %r19, 10;
	sub.s32 	%r104, %r182, %r103;
	mad.lo.s32 	%r183, %r183, 10, %r104;
	add.s32 	%r105, %r182, 9;
	setp.lt.u32 	%p13, %r105, 19;
	mov.u32 	%r182, %r19;
	@%p13 bra 	$L__BB3_9;
	bra.uni 	$L__BB3_8;
$L__BB3_9:
	setp.eq.s32 	%p14, %r185, 0;
	mov.b32 	%r186, 0;
	@%p14 bra 	$L__BB3_12;
	mov.b32 	%r186, 0;
$L__BB3_11:
	mul.hi.s32 	%r108, %r185, 1717986919;
	shr.u32 	%r109, %r108, 31;
	shr.s32 	%r110, %r108, 2;
	add.s32 	%r24, %r110, %r109;
	mul.lo.s32 	%r111, %r24, 10;
	sub.s32 	%r112, %r185, %r111;
	mad.lo.s32 	%r186, %r186, 10, %r112;
	add.s32 	%r113, %r185, 9;
	setp.lt.u32 	%p15, %r113, 19;
	mov.u32 	%r185, %r24;
	@%p15 bra 	$L__BB3_12;
	bra.uni 	$L__BB3_11;
$L__BB3_12:
	setp.eq.s32 	%p17, %r14, 0;
	mov.pred 	%p36, -1;
	@%p17 bra 	$L__BB3_17;
	mov.b32 	%r187, 0;
$L__BB3_14:
	mul.hi.s32 	%r115, %r183, 1717986919;
	shr.u32 	%r116, %r115, 31;
	shr.s32 	%r117, %r115, 2;
	add.s32 	%r118, %r117, %r116;
	mul.lo.s32 	%r119, %r118, 10;
	sub.s32 	%r28, %r183, %r119;
	mul.hi.s32 	%r120, %r186, 1717986919;
	shr.u32 	%r121, %r120, 31;
	shr.s32 	%r122, %r120, 2;
	add.s32 	%r123, %r122, %r121;
	mul.lo.s32 	%r124, %r123, 10;
	sub.s32 	%r29, %r186, %r124;
	setp.eq.s32 	%p18, %r28, %r29;
	@%p18 bra 	$L__BB3_16;
	setp.gt.s32 	%p36, %r28, %r29;
	bra.uni 	$L__BB3_17;
$L__BB3_16:
	add.s32 	%r187, %r187, 1;
	setp.ne.s32 	%p20, %r187, %r14;
	mov.u32 	%r183, %r118;
	mov.u32 	%r186, %r123;
	@%p20 bra 	$L__BB3_14;
$L__BB3_17:
	add.s32 	%r131, %r11, 1;
	selp.b32 	%r201, %r131, %r201, %p36;
	selp.b32 	%r179, %r179, %r11, %p36;
	setp.lt.u32 	%p21, %r201, %r179;
	@%p21 bra 	$L__BB3_6;
	bra.uni 	$L__BB3_32;
$L__BB3_18:
	sub.s32 	%r132, %r4, %r3;
	sub.s32 	%r133, %r5, %r4;
	max.u32 	%r134, %r6, %r133;
	sub.s32 	%r201, %r134, %r133;
	min.u32 	%r190, %r132, %r6;
	setp.ge.u32 	%p22, %r201, %r190;
	@%p22 bra 	$L__BB3_32;
	cvta.to.global.u64 	%rd6, %rd10;
	cvt.u64.u32 	%rd7, %r4;
	cvt.u64.u32 	%rd8, %r3;
$L__BB3_20:
	sub.s32 	%r136, %r190, %r201;
	shr.u32 	%r137, %r136, 1;
	add.s32 	%r39, %r137, %r201;
	cvt.u64.u32 	%rd20, %r39;
	add.s64 	%rd21, %rd20, %rd8;
	shl.b64 	%rd22, %rd21, 4;
	add.s64 	%rd23, %rd6, %rd22;
	ld.global.u32 	%r196, [%rd23];
	not.b32 	%r138, %r39;
	add.s32 	%r139, %r6, %r138;
	cvt.u64.u32 	%rd24, %r139;
	add.s64 	%rd25, %rd24, %rd7;
	shl.b64 	%rd26, %rd25, 4;
	add.s64 	%rd27, %rd6, %rd26;
	ld.global.u32 	%r193, [%rd27];
	max.s32 	%r140, %r193, %r196;
	cvt.rn.f32.s32 	%f24, %r140;
	setp.lt.s32 	%p23, %r140, 1;
	mul.f32 	%f25, %f24, 0f4B000000;
	selp.f32 	%f26, %f25, %f24, %p23;
	selp.f32 	%f27, 0fC1B80000, 0f00000000, %p23;
	mov.b32 	%r141, %f26;
	add.s32 	%r142, %r141, -1059760811;
	and.b32  	%r143, %r142, -8388608;
	sub.s32 	%r144, %r141, %r143;
	mov.b32 	%f28, %r144;
	cvt.rn.f32.s32 	%f29, %r143;
	fma.rn.f32 	%f30, %f29, 0f34000000, %f27;
	add.f32 	%f31, %f28, 0fBF800000;
	fma.rn.f32 	%f32, %f31, 0fBE055027, 0f3E1039F6;
	fma.rn.f32 	%f33, %f32, %f31, 0fBDF8CDCC;
	fma.rn.f32 	%f34, %f33, %f31, 0f3E0F2955;
	fma.rn.f32 	%f35, %f34, %f31, 0fBE2AD8B9;
	fma.rn.f32 	%f36, %f35, %f31, 0f3E4CED0B;
	fma.rn.f32 	%f37, %f36, %f31, 0fBE7FFF22;
	fma.rn.f32 	%f38, %f37, %f31, 0f3EAAAA78;
	fma.rn.f32 	%f39, %f38, %f31, 0fBF000000;
	mul.f32 	%f40, %f31, %f39;
	fma.rn.f32 	%f41, %f40, %f31, %f31;
	fma.rn.f32 	%f42, %f30, 0f3F317218, %f41;
	setp.gt.u32 	%p24, %r141, 2139095039;
	fma.rn.f32 	%f43, %f26, 0f7F800000, 0f7F800000;
	selp.f32 	%f44, %f43, %f42, %p24;
	setp.eq.f32 	%p25, %f26, 0f00000000;
	fma.rn.f32 	%f45, %f44, 0f3EDE5BD9, 0f3F800000;
	selp.f32 	%f46, 0fFF800000, %f45, %p25;
	cvt.rzi.u32.f32 	%r42, %f46;
	setp.eq.s32 	%p26, %r193, 0;
	mov.b32 	%r194, 0;
	@%p26 bra 	$L__BB3_23;
	mov.b32 	%r194, 0;
$L__BB3_22:
	mul.hi.s32 	%r146, %r193, 1717986919;
	shr.u32 	%r147, %r146, 31;
	shr.s32 	%r148, %r146, 2;
	add.s32 	%r47, %r148, %r147;
	mul.lo.s32 	%r149, %r47, 10;
	sub.s32 	%r150, %r193, %r149;
	mad.lo.s32 	%r194, %r194, 10, %r150;
	add.s32 	%r151, %r193, 9;
	setp.lt.u32 	%p27, %r151, 19;
	mov.u32 	%r193, %r47;
	@%p27 bra 	$L__BB3_23;
	bra.uni 	$L__BB3_22;
$L__BB3_23:
	setp.eq.s32 	%p28, %r196, 0;
	mov.b32 	%r197, 0;
	@%p28 bra 	$L__BB3_26;
	mov.b32 	%r197, 0;
$L__BB3_25:
	mul.hi.s32 	%r154, %r196, 1717986919;
	shr.u32 	%r155, %r154, 31;
	shr.s32 	%r156, %r154, 2;
	add.s32 	%r52, %r156, %r155;
	mul.lo.s32 	%r157, %r52, 10;
	sub.s32 	%r158, %r196, %r157;
	mad.lo.s32 	%r197, %r197, 10, %r158;
	add.s32 	%r159, %r196, 9;
	setp.lt.u32 	%p29, %r159, 19;
	mov.u32 	%r196, %r52;
	@%p29 bra 	$L__BB3_26;
	bra.uni 	$L__BB3_25;
$L__BB3_26:
	setp.eq.s32 	%p31, %r42, 0;
	mov.pred 	%p37, -1;
	@%p31 bra 	$L__BB3_31;
	mov.b32 	%r198, 0;
$L__BB3_28:
	mul.hi.s32 	%r161, %r194, 1717986919;
	shr.u32 	%r162, %r161, 31;
	shr.s32 	%r163, %r161, 2;
	add.s32 	%r164, %r163, %r162;
	mul.lo.s32 	%r165, %r164, 10;
	sub.s32 	%r56, %r194, %r165;
	mul.hi.s32 	%r166, %r197, 1717986919;
	shr.u32 	%r167, %r166, 31;
	shr.s32 	%r168, %r166, 2;
	add.s32 	%r169, %r168, %r167;
	mul.lo.s32 	%r170, %r169, 10;
	sub.s32 	%r57, %r197, %r170;
	setp.eq.s32 	%p32, %r56, %r57;
	@%p32 bra 	$L__BB3_30;
	setp.gt.s32 	%p37, %r56, %r57;
	bra.uni 	$L__BB3_31;
$L__BB3_30:
	add.s32 	%r198, %r198, 1;
	setp.ne.s32 	%p34, %r198, %r42;
	mov.u32 	%r194, %r164;
	mov.u32 	%r197, %r169;
	@%p34 bra 	$L__BB3_28;
$L__BB3_31:
	add.s32 	%r177, %r39, 1;
	selp.b32 	%r201, %r177, %r201, %p37;
	selp.b32 	%r190, %r190, %r39, %p37;
	setp.lt.u32 	%p35, %r201, %r190;
	@%p35 bra 	$L__BB3_20;
$L__BB3_32:
	add.s32 	%r178, %r201, %r3;
	mul.wide.u32 	%rd28, %r1, 4;
	add.s64 	%rd29, %rd1, %rd28;
	st.global.u32 	[%rd29], %r178;
$L__BB3_33:
	ret;

}
	// .globl	_ZN3cub18CUB_300001_SM_10006detail10merge_sort26DeviceMergeSortMergeKernelINS2_10policy_hubIN6thrust24THRUST_300001_SM_1000_NS6detail15normal_iteratorINS6_10device_ptrIN4cuda3std3__44pairIiPcEEEEEEE9Policy600ESH_PNS0_8NullTypeESH_SL_j14lex_comparatorSF_SK_EEvbT2_T3_T4_PT6_PT7_T5_PSP_SP_NS1_7vsmem_tE
.visible .entry _ZN3cub18CUB_300001_SM_10006detail10merge_sort26DeviceMergeSortMergeKernelINS2_10policy_hubIN6thrust24THRUST_300001_SM_1000_NS6detail15normal_iteratorINS6_10device_ptrIN4cuda3std3__44pairIiPcEEEEEEE9Policy600ESH_PNS0_8NullTypeESH_SL_j14lex_comparatorSF_SK_EEvbT2_T3_T4_PT6_PT7_T5_PSP_SP_NS1_7vsmem_tE(
	.param .u8 _ZN3cub18CUB_300001_SM_10006detail10merge_sort26DeviceMergeSortMergeKernelINS2_10policy_hubIN6thrust24THRUST_300001_SM_1000_NS6detail15normal_iteratorINS6_10device_ptrIN4cuda3std3__44pairIiPcEEEEEEE9Policy600ESH_PNS0_8NullTypeESH_SL_j14lex_comparatorSF_SK_EEvbT2_T3_T4_PT6_PT7_T5_PSP_SP_NS1_7vsmem_tE_param_0,
	.param .align 8 .b8 _ZN3cub18CUB_300001_SM_10006detail10merge_sort26DeviceMergeSortMergeKernelINS2_10policy_hubIN6thrust24THRUST_300001_SM_1000_NS6detail15normal_iteratorINS6_10device_ptrIN4cuda3std3__44pairIiPcEEEEEEE9Policy600ESH_PNS0_8NullTypeESH_SL_j14lex_comparatorSF_SK_EEvbT2_T3_T4_PT6_PT7_T5_PSP_SP_NS1_7vsmem_tE_param_1[8],
	.param .u64 .ptr .align 1 _ZN3cub18CUB_300001_SM_10006detail10merge_sort26DeviceMergeSortMergeKernelINS2_10policy_hubIN6thrust24THRUST_300001_SM_1000_NS6detail15normal_iteratorINS6_10device_ptrIN4cuda3std3__44pairIiPcEEEEEEE9Policy600ESH_PNS0_8NullTypeESH_SL_j14lex_comparatorSF_SK_EEvbT2_T3_T4_PT6_PT7_T5_PSP_SP_NS1_7vsmem_tE_param_2,
	.param .u32 _ZN3cub18CUB_300001_SM_10006detail10merge_sort26DeviceMergeSortMergeKernelINS2_10policy_hubIN6thrust24THRUST_300001_SM_1000_NS6detail15normal_iteratorINS6_10device_ptrIN4cuda3std3__44pairIiPcEEEEEEE9Policy600ESH_PNS0_8NullTypeESH_SL_j14lex_comparatorSF_SK_EEvbT2_T3_T4_PT6_PT7_T5_PSP_SP_NS1_7vsmem_tE_param_3,
	.param .u64 .ptr .align 1 _ZN3cub18CUB_300001_SM_10006detail10merge_sort26DeviceMergeSortMergeKernelINS2_10policy_hubIN6thrust24THRUST_300001_SM_1000_NS6detail15normal_iteratorINS6_10device_ptrIN4cuda3std3__44pairIiPcEEEEEEE9Policy600ESH_PNS0_8NullTypeESH_SL_j14lex_comparatorSF_SK_EEvbT2_T3_T4_PT6_PT7_T5_PSP_SP_NS1_7vsmem_tE_param_4,
	.param .u64 .ptr .align 1 _ZN3cub18CUB_300001_SM_10006detail10merge_sort26DeviceMergeSortMergeKernelINS2_10policy_hubIN6thrust24THRUST_300001_SM_1000_NS6detail15normal_iteratorINS6_10device_ptrIN4cuda3std3__44pairIiPcEEEEEEE9Policy600ESH_PNS0_8NullTypeESH_SL_j14lex_comparatorSF_SK_EEvbT2_T3_T4_PT6_PT7_T5_PSP_SP_NS1_7vsmem_tE_param_5,
	.param .align 1 .b8 _ZN3cub18CUB_300001_SM_10006detail10merge_sort26DeviceMergeSortMergeKernelINS2_10policy_hubIN6thrust24THRUST_300001_SM_1000_NS6detail15normal_iteratorINS6_10device_ptrIN4cuda3std3__44pairIiPcEEEEEEE9Policy600ESH_PNS0_8NullTypeESH_SL_j14lex_comparatorSF_SK_EEvbT2_T3_T4_PT6_PT7_T5_PSP_SP_NS1_7vsmem_tE_param_6[1],
	.param .u64 .ptr .align 1 _ZN3cub18CUB_300001_SM_10006detail10merge_sort26DeviceMergeSortMergeKernelINS2_10policy_hubIN6thrust24THRUST_300001_SM_1000_NS6detail15normal_iteratorINS6_10device_ptrIN4cuda3std3__44pairIiPcEEEEEEE9Policy600ESH_PNS0_8NullTypeESH_SL_j14lex_comparatorSF_SK_EEvbT2_T3_T4_PT6_PT7_T5_PSP_SP_NS1_7vsmem_tE_param_7,
	.param .u32 _ZN3cub18CUB_300001_SM_10006detail10merge_sort26DeviceMergeSortMergeKernelINS2_10policy_hubIN6thrust24THRUST_300001_SM_1000_NS6detail15normal_iteratorINS6_10device_ptrIN4cuda3std3__44pairIiPcEEEEEEE9Policy600ESH_PNS0_8NullTypeESH_SL_j14lex_comparatorSF_SK_EEvbT2_T3_T4_PT6_PT7_T5_PSP_SP_NS1_7vsmem_tE_param_8,
	.param .align 8 .b8 _ZN3cub18CUB_300001_SM_10006detail10merge_sort26DeviceMergeSortMergeKernelINS2_10policy_hubIN6thrust24THRUST_300001_SM_1000_NS6detail15normal_iteratorINS6_10device_ptrIN4cuda3std3__44pairIiPcEEEEEEE9Policy600ESH_PNS0_8NullTypeESH_SL_j14lex_comparatorSF_SK_EEvbT2_T3_T4_PT6_PT7_T5_PSP_SP_NS1_7vsmem_tE_param_9[8]
)
.maxntid 256
{
	.reg .pred 	%p<238>;
	.reg .b16 	%rs<2>;
	.reg .b32 	%r<1063>;
	.reg .b32 	%f<231>;
	.reg .b64 	%rd<257>;
	// demoted variable
	.shared .align 16 .b8 _ZZN3cub18CUB_300001_SM_10006detail10merge_sort26DeviceMergeSortMergeKernelINS2_10policy_hubIN6thrust24THRUST_300001_SM_1000_NS6detail15normal_iteratorINS6_10device_ptrIN4cuda3std3__44pairIiPcEEEEEEE9Policy600ESH_PNS0_8NullTypeESH_SL_j14lex_comparatorSF_SK_EEvbT2_T3_T4_PT6_PT7_T5_PSP_SP_NS1_7vsmem_tEE19static_temp_storage[16400];
	ld.param.s8 	%rs1, [_ZN3cub18CUB_300001_SM_10006detail10merge_sort26DeviceMergeSortMergeKernelINS2_10policy_hubIN6thrust24THRUST_300001_SM_1000_NS6detail15normal_iteratorINS6_10device_ptrIN4cuda3std3__44pairIiPcEEEEEEE9Policy600ESH_PNS0_8NullTypeESH_SL_j14lex_comparatorSF_SK_EEvbT2_T3_T4_PT6_PT7_T5_PSP_SP_NS1_7vsmem_tE_param_0];
	ld.param.u64 	%rd97, [_ZN3cub18CUB_300001_SM_10006detail10merge_sort26DeviceMergeSortMergeKernelINS2_10policy_hubIN6thrust24THRUST_300001_SM_1000_NS6detail15normal_iteratorINS6_10device_ptrIN4cuda3std3__44pairIiPcEEEEEEE9Policy600ESH_PNS0_8NullTypeESH_SL_j14lex_comparatorSF_SK_EEvbT2_T3_T4_PT6_PT7_T5_PSP_SP_NS1_7vsmem_tE_param_1];
	ld.param.u32 	%r351, [_ZN3cub18CUB_300001_SM_10006detail10merge_sort26DeviceMergeSortMergeKernelINS2_10policy_hubIN6thrust24THRUST_300001_SM_1000_NS6detail15normal_iteratorINS6_10device_ptrIN4cuda3std3__44pairIiPcEEEEEEE9Policy600ESH_PNS0_8NullTypeESH_SL_j14lex_comparatorSF_SK_EEvbT2_T3_T4_PT6_PT7_T5_PSP_SP_NS1_7vsmem_tE_param_3];
	ld.param.u64 	%rd98, [_ZN3cub18CUB_300001_SM_10006detail10merge_sort26DeviceMergeSortMergeKernelINS2_10policy_hubIN6thrust24THRUST_300001_SM_1000_NS6detail15normal_iteratorINS6_10device_ptrIN4cuda3std3__44pairIiPcEEEEEEE9Policy600ESH_PNS0_8NullTypeESH_SL_j14lex_comparatorSF_SK_EEvbT2_T3_T4_PT6_PT7_T5_PSP_SP_NS1_7vsmem_tE_param_4];
	ld.param.u64 	%rd99, [_ZN3cub18CUB_300001_SM_10006detail10merge_sort26DeviceMergeSortMergeKernelINS2_10policy_hubIN6thrust24THRUST_300001_SM_1000_NS6detail15normal_iteratorINS6_10device_ptrIN4cuda3std3__44pairIiPcEEEEEEE9Policy600ESH_PNS0_8NullTypeESH_SL_j14lex_comparatorSF_SK_EEvbT2_T3_T4_PT6_PT7_T5_PSP_SP_NS1_7vsmem_tE_param_7];
	ld.param.u32 	%r352, [_ZN3cub18CUB_300001_SM_10006detail10merge_sort26DeviceMergeSortMergeKernelINS2_10policy_hubIN6thrust24THRUST_300001_SM_1000_NS6detail15normal_iteratorINS6_10device_ptrIN4cuda3std3__44pairIiPcEEEEEEE9Policy600ESH_PNS0_8NullTypeESH_SL_j14lex_comparatorSF_SK_EEvbT2_T3_T4_PT6_PT7_T5_PSP_SP_NS1_7vsmem_tE_param_8];
	cvta.to.global.u64 	%rd1, %rd98;
	cvta.to.global.u64 	%rd2, %rd99;
	cvta.to.global.u64 	%rd3, %rd97;
	mov.u32 	%r1, %ctaid.x;
	mov.u32 	%r353, %nctaid.x;
	shl.b32 	%r2, %r1, 10;
	mov.u32 	%r3, %tid.x;
	add.s32 	%r354, %r353, -1;
	setp.ge.u32 	%p21, %r1, %r354;
	@%p21 bra 	$L__BB4_93;
	mul.wide.u32 	%rd164, %r1, 4;
	add.s64 	%rd165, %rd2, %rd164;
	ld.global.u32 	%r639, [%rd165];
	ld.global.u32 	%r640, [%rd165+4];
	neg.s32 	%r641, %r352;
	and.b32  	%r642, %r1, %r641;
	shl.b32 	%r4, %r642, 10;
	shl.b32 	%r643, %r352, 9;
	and.b32  	%r5, %r643, -1024;
	sub.s32 	%r644, %r1, %r642;
	shl.b32 	%r645, %r644, 10;
	sub.s32 	%r6, %r639, %r4;
	sub.s32 	%r646, %r640, %r4;
	sub.s32 	%r647, %r351, %r4;
	max.u32 	%r648, %r647, %r5;
	sub.s32 	%r649, %r648, %r5;
	sub.s32 	%r650, %r645, %r6;
	min.u32 	%r7, %r650, %r649;
	setp.eq.s32 	%p134, %r645, -1024;
	selp.b32 	%r651, 1023, 1024, %p134;
	add.s32 	%r652, %r651, %r645;
	sub.s32 	%r653, %r652, %r646;
	or.b32  	%r654, %r1, %r641;
	setp.eq.s32 	%p135, %r654, -1;
	min.u32 	%r655, %r5, %r647;
	selp.b32 	%r656, %r655, %r646, %p135;
	selp.b32 	%r657, %r5, %r653, %p135;
	min.u32 	%r8, %r657, %r649;
	sub.s32 	%r9, %r656, %r6;
	// begin inline asm
	griddepcontrol.wait;
	// end inline asm
	setp.eq.s16 	%p136, %rs1, 0;
	@%p136 bra 	$L__BB4_14;
	cvt.u64.u32 	%rd166, %r4;
	cvt.u64.u32 	%rd167, %r6;
	add.s64 	%rd168, %rd167, %rd166;
	cvt.u64.u32 	%rd169, %r5;
	add.s64 	%rd170, %rd166, %rd169;
	cvt.u64.u32 	%rd171, %r7;
	add.s64 	%rd172, %rd170, %rd171;
	setp.ge.s32 	%p137, %r3, %r9;
	cvt.u64.u32 	%rd173, %r3;
	add.s64 	%rd174, %rd168, %rd173;
	shl.b64 	%rd175, %rd174, 4;
	add.s64 	%rd4, %rd3, %rd175;
	sub.s32 	%r658, %r3, %r9;
	cvt.s64.s32 	%rd176, %r658;
	add.s64 	%rd177, %rd172, %rd176;
	shl.b64 	%rd178, %rd177, 4;
	add.s64 	%rd5, %rd3, %rd178;
	@%p137 bra 	$L__BB4_4;
	ld.global.u32 	%r944, [%rd4];
	ld.global.u64 	%rd234, [%rd4+8];
	bra.uni 	$L__BB4_5;
$L__BB4_4:
	ld.global.u32 	%r944, [%rd5];
	ld.global.u64 	%rd234, [%rd5+8];
$L__BB4_5:
	add.s32 	%r659, %r3, 256;
	setp.lt.s32 	%p138, %r659, %r9;
	@%p138 bra 	$L__BB4_7;
	ld.global.u32 	%r943, [%rd5+4096];
	ld.global.u64 	%rd233, [%rd5+4104];
	bra.uni 	$L__BB4_8;
$L__BB4_7:
	ld.global.u32 	%r943, [%rd4+4096];
	ld.global.u64 	%rd233, [%rd4+4104];
$L__BB4_8:
	add.s32 	%r660, %r3, 512;
	setp.lt.s32 	%p139, %r660, %r9;
	@%p139 bra 	$L__BB4_10;
	ld.global.u32 	%r942, [%rd5+8192];
	ld.global.u64 	%rd232, [%rd5+8200];
	bra.uni 	$L__BB4_11;
$L__BB4_10:
	ld.global.u32 	%r942, [%rd4+8192];
	ld.global.u64 	%rd232, [%rd4+8200];
$L__BB4_11:
	add.s32 	%r661, %r3, 768;
	setp.lt.s32 	%p140, %r661, %r9;
	@%p140 bra 	$L__BB4_13;
	ld.global.u32 	%r941, [%rd5+12288];
	ld.global.u64 	%rd231, [%rd5+12296];
	bra.uni 	$L__BB4_15;
$L__BB4_13:
	ld.global.u32 	%r941, [%rd4+12288];
	ld.global.u64 	%rd231, [%rd4+12296];
	bra.uni 	$L__BB4_15;
$L__BB4_14:
	cvt.u64.u32 	%rd179, %r4;
	cvt.u64.u32 	%rd180, %r6;
	add.s64 	%rd181, %rd180, %rd179;
	cvt.u64.u32 	%rd182, %r5;
	add.s64 	%rd183, %rd179, %rd182;
	cvt.u64.u32 	%rd184, %r7;
	add.s64 	%rd185, %rd183, %rd184;
	setp.lt.s32 	%p141, %r3, %r9;
	sub.s32 	%r662, %r3, %r9;
	cvt.s64.s32 	%rd186, %r662;
	cvt.u64.u32 	%rd187, %r3;
	selp.b64 	%rd188, %rd181, %rd185, %p141;
	selp.b64 	%rd189, %rd187, %rd186, %p141;
	add.s64 	%rd190, %rd189, %rd188;
	shl.b64 	%rd191, %rd190, 4;
	add.s64 	%rd192, %rd1, %rd191;
	ld.global.u32 	%r944, [%rd192];
	ld.global.u64 	%rd234, [%rd192+8];
	add.s32 	%r663, %r3, 256;
	setp.lt.s32 	%p142, %r663, %r9;
	sub.s32 	%r664, %r663, %r9;
	cvt.s64.s32 	%rd193, %r664;
	cvt.u64.u32 	%rd194, %r663;
	selp.b64 	%rd195, %rd181, %rd185, %p142;
	selp.b64 	%rd196, %rd194, %rd193, %p142;
	add.s64 	%rd197, %rd196, %rd195;
	shl.b64 	%rd198, %rd197, 4;
	add.s64 	%rd199, %rd1, %rd198;
	ld.global.u32 	%r943, [%rd199];
	ld.global.u64 	%rd233, [%rd199+8];
	add.s32 	%r665, %r3, 512;
	setp.lt.s32 	%p143, %r665, %r9;
	sub.s32 	%r666, %r665, %r9;
	cvt.s64.s32 	%rd200, %r666;
	cvt.u64.u32 	%rd201, %r665;
	selp.b64 	%rd202, %rd181, %rd185, %p143;
	selp.b64 	%rd203, %rd201, %rd200, %p143;
	add.s64 	%rd204, %rd203, %rd202;
	shl.b64 	%rd205, %rd204, 4;
	add.s64 	%rd206, %rd1, %rd205;
	ld.global.u32 	%r942, [%rd206];
	ld.global.u64 	%rd232, [%rd206+8];
	add.s32 	%r667, %r3, 768;
	setp.lt.s32 	%p144, %r667, %r9;
	sub.s32 	%r668, %r667, %r9;
	cvt.s64.s32 	%rd207, %r668;
	cvt.u64.u32 	%rd208, %r667;
	selp.b64 	%rd209, %rd181, %rd185, %p144;
	selp.b64 	%rd210, %rd208, %rd207, %p144;
	add.s64 	%rd211, %rd210, %rd209;
	shl.b64 	%rd212, %rd211, 4;
	add.s64 	%rd213, %rd1, %rd212;
	ld.global.u32 	%r941, [%rd213];
	ld.global.u64 	%rd231, [%rd213+8];
$L__BB4_15:
	sub.s32 	%r669, %r8, %r7;
	shl.b32 	%r670, %r3, 4;
	mov.u32 	%r671, _ZZN3cub18CUB_300001_SM_10006detail10merge_sort26DeviceMergeSortMergeKernelINS2_10policy_hubIN6thrust24THRUST_300001_SM_1000_NS6detail15normal_iteratorINS6_10device_ptrIN4cuda3std3__44pairIiPcEEEEEEE9Policy600ESH_PNS0_8NullTypeESH_SL_j14lex_comparatorSF_SK_EEvbT2_T3_T4_PT6_PT7_T5_PSP_SP_NS1_7vsmem_tEE19static_temp_storage;
	add.s32 	%r672, %r671, %r670;
	st.shared.u32 	[%r672], %r944;
	st.shared.u64 	[%r672+8], %rd234;
	st.shared.u32 	[%r672+4096], %r943;
	st.shared.u64 	[%r672+4104], %rd233;
	st.shared.u32 	[%r672+8192], %r942;
	st.shared.u64 	[%r672+8200], %rd232;
	st.shared.u32 	[%r672+12288], %r941;
	st.shared.u64 	[%r672+12296], %rd231;
	bar.sync 	0;
	// begin inline asm
	griddepcontrol.launch_dependents;
	// end inline asm
	add.s32 	%r29, %r669, %r9;
	shl.b32 	%r30, %r3, 2;
	min.s32 	%r31, %r30, %r29;
	setp.lt.s32 	%p145, %r31, %r669;
	sub.s32 	%r673, %r31, %r669;
	selp.b32 	%r956, 0, %r673, %p145;
	min.s32 	%r945, %r9, %r31;
	setp.ge.s32 	%p146, %r956, %r945;
	@%p146 bra 	$L__BB4_29;
	add.s32 	%r34, %r31, %r9;
$L__BB4_17:
	sub.s32 	%r675, %r945, %r956;
	shr.u32 	%r676, %r675, 31;
	add.s32 	%r677, %r675, %r676;
	shr.s32 	%r678, %r677, 1;
	add.s32 	%r37, %r678, %r956;
	shl.b32 	%r679, %r37, 4;
	add.s32 	%r681, %r671, %r679;
	ld.shared.u32 	%r951, [%r681];
	not.b32 	%r682, %r37;
	add.s32 	%r683, %r34, %r682;
	shl.b32 	%r684, %r683, 4;
	add.s32 	%r685, %r671, %r684;
	ld.shared.u32 	%r948, [%r685];
	max.s32 	%r686, %r948, %r951;
	cvt.rn.f32.s32 	%f116, %r686;
	setp.lt.s32 	%p147, %r686, 1;
	mul.f32 	%f117, %f116, 0f4B000000;
	selp.f32 	%f118, %f117, %f116, %p147;
	selp.f32 	%f119, 0fC1B80000, 0f00000000, %p147;
	mov.b32 	%r687, %f118;
	add.s32 	%r688, %r687, -1059760811;
	and.b32  	%r689, %r688, -8388608;
	sub.s32 	%r690, %r687, %r689;
	mov.b32 	%f120, %r690;
	cvt.rn.f32.s32 	%f121, %r689;
	fma.rn.f32 	%f122, %f121, 0f34000000, %f119;
	add.f32 	%f123, %f120, 0fBF800000;
	fma.rn.f32 	%f124, %f123, 0fBE055027, 0f3E1039F6;
	fma.rn.f32 	%f125, %f124, %f123, 0fBDF8CDCC;
	fma.rn.f32 	%f126, %f125, %f123, 0f3E0F2955;
	fma.rn.f32 	%f127, %f126, %f123, 0fBE2AD8B9;
	fma.rn.f32 	%f128, %f127, %f123, 0f3E4CED0B;
	fma.rn.f32 	%f129, %f128, %f123, 0fBE7FFF22;
	fma.rn.f32 	%f130, %f129, %f123, 0f3EAAAA78;
	fma.rn.f32 	%f131, %f130, %f123, 0fBF000000;
	mul.f32 	%f132, %f123, %f131;
	fma.rn.f32 	%f133, %f132, %f123, %f123;
	fma.rn.f32 	%f134, %f122, 0f3F317218, %f133;
	setp.gt.u32 	%p148, %r687, 2139095039;
	fma.rn.f32 	%f135, %f118, 0f7F800000, 0f7F800000;
	selp.f32 	%f136, %f135, %f134, %p148;
	setp.eq.f32 	%p149, %f118, 0f00000000;
	fma.rn.f32 	%f137, %f136, 0f3EDE5BD9, 0f3F800000;
	selp.f32 	%f138, 0fFF800000, %f137, %p149;
	cvt.rzi.u32.f32 	%r40, %f138;
	setp.eq.s32 	%p150, %r948, 0;
	mov.b32 	%r949, 0;
	@%p150 bra 	$L__BB4_20;
	mov.b32 	%r949, 0;
$L__BB4_19:
	mul.hi.s32 	%r692, %r948, 1717986919;
	shr.u32 	%r693, %r692, 31;
	shr.s32 	%r694, %r692, 2;
	add.s32 	%r45, %r694, %r693;
	mul.lo.s32 	%r695, %r45, 10;
	sub.s32 	%r696, %r948, %r695;
	mad.lo.s32 	%r949, %r949, 10, %r696;
	add.s32 	%r697, %r948, 9;
	setp.lt.u32 	%p151, %r697, 19;
	mov.u32 	%r948, %r45;
	@%p151 bra 	$L__BB4_20;
	bra.uni 	$L__BB4_19;
$L__BB4_20:
	setp.eq.s32 	%p152, %r951, 0;
	mov.b32 	%r952, 0;
	@%p152 bra 	$L__BB4_23;
	mov.b32 	%r952, 0;
$L__BB4_22:
	mul.hi.s32 	%r700, %r951, 1717986919;
	shr.u32 	%r701, %r700, 31;
	shr.s32 	%r702, %r700, 2;
	add.s32 	%r50, %r702, %r701;
	mul.lo.s32 	%r703, %r50, 10;
	sub.s32 	%r704, %r951, %r703;
	mad.lo.s32 	%r952, %r952, 10, %r704;
	add.s32 	%r705, %r951, 9;
	setp.lt.u32 	%p153, %r705, 19;
	mov.u32 	%r951, %r50;
	@%p153 bra 	$L__BB4_23;
	bra.uni 	$L__BB4_22;
$L__BB4_23:
	setp.eq.s32 	%p155, %r40, 0;
	mov.pred 	%p228, -1;
	@%p155 bra 	$L__BB4_28;
	mov.b32 	%r953, 0;
$L__BB4_25:
	mul.hi.s32 	%r707, %r949, 1717986919;
	shr.u32 	%r708, %r707, 31;
	shr.s32 	%r709, %r707, 2;
	add.s32 	%r710, %r709, %r708;
	mul.lo.s32 	%r711, %r710, 10;
	sub.s32 	%r54, %r949, %r711;
	mul.hi.s32 	%r712, %r952, 1717986919;
	shr.u32 	%r713, %r712, 31;
	shr.s32 	%r714, %r712, 2;
	add.s32 	%r715, %r714, %r713;
	mul.lo.s32 	%r716, %r715, 10;
	sub.s32 	%r55, %r952, %r716;
	setp.eq.s32 	%p156, %r54, %r55;
	@%p156 bra 	$L__BB4_27;
	setp.gt.s32 	%p228, %r54, %r55;
	bra.uni 	$L__BB4_28;
$L__BB4_27:
	add.s32 	%r953, %r953, 1;
	setp.ne.s32 	%p158, %r953, %r40;
	mov.u32 	%r949, %r710;
	mov.u32 	%r952, %r715;
	@%p158 bra 	$L__BB4_25;
$L__BB4_28:
	add.s32 	%r723, %r37, 1;
	selp.b32 	%r956, %r723, %r956, %p228;
	selp.b32 	%r945, %r945, %r37, %p228;
	setp.lt.s32 	%p159, %r956, %r945;
	@%p159 bra 	$L__BB4_17;
$L__BB4_29:
	sub.s32 	%r724, %r31, %r956;
	add.s32 	%r62, %r724, %r9;
	shl.b32 	%r725, %r956, 4;
	add.s32 	%r63, %r671, %r725;
	ld.shared.u32 	%r978, [%r63];
	ld.shared.u64 	%rd238, [%r63+8];
	shl.b32 	%r727, %r62, 4;
	add.s32 	%r65, %r671, %r727;
	ld.shared.u32 	%r966, [%r65];
	ld.shared.u64 	%rd235, [%r65+8];
	setp.ge.s32 	%p161, %r62, %r29;
	mov.pred 	%p160, 0;
	mov.pred 	%p229, %p160;
	@%p161 bra 	$L__BB4_42;
	setp.ge.s32 	%p163, %r956, %r9;
	mov.pred 	%p229, -1;
	@%p163 bra 	$L__BB4_42;
	max.s32 	%r729, %r966, %r978;
	cvt.rn.f32.s32 	%f139, %r729;
	setp.lt.s32 	%p164, %r729, 1;
	mul.f32 	%f140, %f139, 0f4B000000;
	selp.f32 	%f141, %f140, %f139, %p164;
	selp.f32 	%f142, 0fC1B80000, 0f00000000, %p164;
	mov.b32 	%r730, %f141;
	add.s32 	%r731, %r730, -1059760811;
	and.b32  	%r732, %r731, -8388608;
	sub.s32 	%r733, %r730, %r732;
	mov.b32 	%f143, %r733;
	cvt.rn.f32.s32 	%f144, %r732;
	fma.rn.f32 	%f145, %f144, 0f34000000, %f142;
	add.f32 	%f146, %f143, 0fBF800000;
	fma.rn.f32 	%f147, %f146, 0fBE055027, 0f3E1039F6;
	fma.rn.f32 	%f148, %f147, %f146, 0fBDF8CDCC;
	fma.rn.f32 	%f149, %f148, %f146, 0f3E0F2955;
	fma.rn.f32 	%f150, %f149, %f146, 0fBE2AD8B9;
	fma.rn.f32 	%f151, %f150, %f146, 0f3E4CED0B;
	fma.rn.f32 	%f152, %f151, %f146, 0fBE7FFF22;
	fma.rn.f32 	%f153, %f152, %f146, 0f3EAAAA78;
	fma.rn.f32 	%f154, %f153, %f146, 0fBF000000;
	mul.f32 	%f155, %f146, %f154;
	fma.rn.f32 	%f156, %f155, %f146, %f146;
	fma.rn.f32 	%f157, %f145, 0f3F317218, %f156;
	setp.gt.u32 	%p165, %r730, 2139095039;
	fma.rn.f32 	%f158, %f141, 0f7F800000, 0f7F800000;
	selp.f32 	%f159, %f158, %f157, %p165;
	setp.eq.f32 	%p166, %f141, 0f00000000;
	fma.rn.f32 	%f160, %f159, 0f3EDE5BD9, 0f3F800000;
	selp.f32 	%f161, 0fFF800000, %f160, %p166;
	cvt.rzi.u32.f32 	%r67, %f161;
	setp.eq.s32 	%p167, %r966, 0;
	mov.b32 	%r959, 0;
	@%p167 bra 	$L__BB4_34;
	mov.b32 	%r959, 0;
	mov.u32 	%r958, %r966;
$L__BB4_33:
	mul.hi.s32 	%r735, %r958, 1717986919;
	shr.u32 	%r736, %r735, 31;
	shr.s32 	%r737, %r735, 2;
	add.s32 	%r72, %r737, %r736;
	mul.lo.s32 	%r738, %r72, 10;
	sub.s32 	%r739, %r958, %r738;
	mad.lo.s32 	%r959, %r959, 10, %r739;
	add.s32 	%r740, %r958, 9;
	setp.lt.u32 	%p168, %r740, 19;
	mov.u32 	%r958, %r72;
	@%p168 bra 	$L__BB4_34;
	bra.uni 	$L__BB4_33;
$L__BB4_34:
	setp.eq.s32 	%p169, %r978, 0;
	mov.b32 	%r962, 0;
	@%p169 bra 	$L__BB4_37;
	mov.b32 	%r962, 0;
	mov.u32 	%r961, %r978;
$L__BB4_36:
	mul.hi.s32 	%r743, %r961, 1717986919;
	shr.u32 	%r744, %r743, 31;
	shr.s32 	%r745, %r743, 2;
	add.s32 	%r77, %r745, %r744;
	mul.lo.s32 	%r746, %r77, 10;
	sub.s32 	%r747, %r961, %r746;
	mad.lo.s32 	%r962, %r962, 10, %r747;
	add.s32 	%r748, %r961, 9;
	setp.lt.u32 	%p170, %r748, 19;
	mov.u32 	%r961, %r77;
	@%p170 bra 	$L__BB4_37;
	bra.uni 	$L__BB4_36;
$L__BB4_37:
	setp.eq.s32 	%p172, %r67, 0;
	mov.pred 	%p229, %p160;
	@%p172 bra 	$L__BB4_42;
	mov.b32 	%r963, 0;
$L__BB4_39:
	mul.hi.s32 	%r750, %r959, 1717986919;
	shr.u32 	%r751, %r750, 31;
	shr.s32 	%r752, %r750, 2;
	add.s32 	%r753, %r752, %r751;
	mul.lo.s32 	%r754, %r753, 10;
	sub.s32 	%r81, %r959, %r754;
	mul.hi.s32 	%r755, %r962, 1717986919;
	shr.u32 	%r756, %r755, 31;
	shr.s32 	%r757, %r755, 2;
	add.s32 	%r758, %r757, %r756;
	mul.lo.s32 	%r759, %r758, 10;
	sub.s32 	%r82, %r962, %r759;
	setp.eq.s32 	%p173, %r81, %r82;
	@%p173 bra 	$L__BB4_41;
	setp.le.s32 	%p229, %r81, %r82;
	bra.uni 	$L__BB4_42;
$L__BB4_41:
	add.s32 	%r963, %r963, 1;
	setp.ne.s32 	%p175, %r963, %r67;
	mov.u32 	%r959, %r753;
	mov.u32 	%r962, %r758;
	mov.pred 	%p229, %p160;
	@%p175 bra 	$L__BB4_39;
$L__BB4_42:
	selp.b32 	%r86, %r966, %r978, %p229;
	selp.b64 	%rd27, %rd235, %rd238, %p229;
	selp.u32 	%r766, 1, 0, %p229;
	add.s32 	%r87, %r62, %r766;
	not.pred 	%p176, %p229;
	selp.u32 	%r767, 1, 0, %p176;
	add.s32 	%r88, %r956, %r767;
	@%p176 bra 	$L__BB4_44;
	ld.shared.u32 	%r966, [%r65+16];
	ld.shared.u64 	%rd235, [%r65+24];
	bra.uni 	$L__BB4_45;
$L__BB4_44:
	ld.shared.u32 	%r978, [%r63+16];
	ld.shared.u64 	%rd238, [%r63+24];
$L__BB4_45:
	setp.ge.s32 	%p178, %r87, %r29;
	mov.pred 	%p177, 0;
	mov.pred 	%p230, %p177;
	@%p178 bra 	$L__BB4_58;
	setp.ge.s32 	%p180, %r88, %r9;
	mov.pred 	%p230, -1;
	@%p180 bra 	$L__BB4_58;
	max.s32 	%r769, %r966, %r978;
	cvt.rn.f32.s32 	%f162, %r769;
	setp.lt.s32 	%p181, %r769, 1;
	mul.f32 	%f163, %f162, 0f4B000000;
	selp.f32 	%f164, %f163, %f162, %p181;
	selp.f32 	%f165, 0fC1B80000, 0f00000000, %p181;
	mov.b32 	%r770, %f164;
	add.s32 	%r771, %r770, -1059760811;
	and.b32  	%r772, %r771, -8388608;
	sub.s32 	%r773, %r770, %r772;
	mov.b32 	%f166, %r773;
	cvt.rn.f32.s32 	%f167, %r772;
	fma.rn.f32 	%f168, %f167, 0f34000000, %f165;
	add.f32 	%f169, %f166, 0fBF800000;
	fma.rn.f32 	%f170, %f169, 0fBE055027, 0f3E1039F6;
	fma.rn.f32 	%f171, %f170, %f169, 0fBDF8CDCC;
	fma.rn.f32 	%f172, %f171, %f169, 0f3E0F2955;
	fma.rn.f32 	%f173, %f172, %f169, 0fBE2AD8B9;
	fma.rn.f32 	%f174, %f173, %f169, 0f3E4CED0B;
	fma.rn.f32 	%f175, %f174, %f169, 0fBE7FFF22;
	fma.rn.f32 	%f176, %f175, %f169, 0f3EAAAA78;
	fma.rn.f32 	%f177, %f176, %f169, 0fBF000000;
	mul.f32 	%f178, %f169, %f177;
	fma.rn.f32 	%f179, %f178, %f169, %f169;
	fma.rn.f32 	%f180, %f168, 0f3F317218, %f179;
	setp.gt.u32 	%p182, %r770, 2139095039;
	fma.rn.f32 	%f181, %f164, 0f7F800000, 0f7F800000;
	selp.f32 	%f182, %f181, %f180, %p182;
	setp.eq.f32 	%p183, %f164, 0f00000000;
	fma.rn.f32 	%f183, %f182, 0f3EDE5BD9, 0f3F800000;
	selp.f32 	%f184, 0fFF800000, %f183, %p183;
	cvt.rzi.u32.f32 	%r93, %f184;
	setp.eq.s32 	%p184, %r966, 0;
	mov.b32 	%r970, 0;
	@%p184 bra 	$L__BB4_50;
	mov.b32 	%r970, 0;
	mov.u32 	%r968, %r966;
$L__BB4_49:
	mul.hi.s32 	%r775, %r968, 1717986919;
	shr.u32 	%r776, %r775, 31;
	shr.s32 	%r777, %r775, 2;
	add.s32 	%r97, %r777, %r776;
	mul.lo.s32 	%r778, %r97, 10;
	sub.s32 	%r779, %r968, %r778;
	mad.lo.s32 	%r970, %r970, 10, %r779;
	add.s32 	%r780, %r968, 9;
	setp.gt.u32 	%p185, %r780, 18;
	mov.u32 	%r968, %r97;
	@%p185 bra 	$L__BB4_49;
$L__BB4_50:
	setp.eq.s32 	%p186, %r978, 0;
	mov.b32 	%r973, 0;
	@%p186 bra 	$L__BB4_53;
	mov.b32 	%r973, 0;
	mov.u32 	%r971, %r978;
$L__BB4_52:
	mul.hi.s32 	%r783, %r971, 1717986919;
	shr.u32 	%r784, %r783, 31;
	shr.s32 	%r785, %r783, 2;
	add.s32 	%r102, %r785, %r784;
	mul.lo.s32 	%r786, %r102, 10;
	sub.s32 	%r787, %r971, %r786;
	mad.lo.s32 	%r973, %r973, 10, %r787;
	add.s32 	%r788, %r971, 9;
	setp.gt.u32 	%p187, %r788, 18;
	mov.u32 	%r971, %r102;
	@%p187 bra 	$L__BB4_52;
$L__BB4_53:
	setp.eq.s32 	%p189, %r93, 0;
	mov.pred 	%p230, %p177;
	@%p189 bra 	$L__BB4_58;
	mov.b32 	%r974, 0;
$L__BB4_55:
	mul.hi.s32 	%r790, %r970, 1717986919;
	shr.u32 	%r791, %r790, 31;
	shr.s32 	%r792, %r790, 2;
	add.s32 	%r793, %r792, %r791;
	mul.lo.s32 	%r794, %r793, 10;
	sub.s32 	%r107, %r970, %r794;
	mul.hi.s32 	%r795, %r973, 1717986919;
	shr.u32 	%r796, %r795, 31;
	shr.s32 	%r797, %r795, 2;
	add.s32 	%r798, %r797, %r796;
	mul.lo.s32 	%r799, %r798, 10;
	sub.s32 	%r108, %r973, %r799;
	setp.eq.s32 	%p190, %r107, %r108;
	@%p190 bra 	$L__BB4_57;
	setp.le.s32 	%p230, %r107, %r108;
	bra.uni 	$L__BB4_58;
$L__BB4_57:
	add.s32 	%r974, %r974, 1;
	shr.s32 	%r805, %r795, 2;
	add.s32 	%r973, %r805, %r796;
	setp.ne.s32 	%p192, %r974, %r93;
	mov.u32 	%r970, %r793;
	mov.pred 	%p230, %p177;
	@%p192 bra 	$L__BB4_55;
$L__BB4_58:
	selp.b32 	%r112, %r966, %r978, %p230;
	selp.b64 	%rd32, %rd235, %rd238, %p230;
	selp.u32 	%r806, 1, 0, %p230;
	add.s32 	%r113, %r87, %r806;
	not.pred 	%p193, %p230;
	selp.u32 	%r807, 1, 0, %p193;
	add.s32 	%r114, %r88, %r807;
	@%p230 bra 	$L__BB4_60;
	shl.b32 	%r808, %r114, 4;
	add.s32 	%r810, %r671, %r808;
	ld.shared.u32 	%r978, [%r810];
	ld.shared.u64 	%rd238, [%r810+8];
	bra.uni 	$L__BB4_61;
$L__BB4_60:
	shl.b32 	%r811, %r113, 4;
	add.s32 	%r813, %r671, %r811;
	ld.shared.u32 	%r966, [%r813];
	ld.shared.u64 	%rd235, [%r813+8];
$L__BB4_61:
	setp.ge.s32 	%p195, %r113, %r29;
	mov.pred 	%p194, 0;
	mov.pred 	%p231, %p194;
	@%p195 bra 	$L__BB4_74;
	setp.ge.s32 	%p197, %r114, %r9;
	mov.pred 	%p231, -1;
	@%p197 bra 	$L__BB4_74;
	max.s32 	%r815, %r966, %r978;
	cvt.rn.f32.s32 	%f185, %r815;
	setp.lt.s32 	%p198, %r815, 1;
	mul.f32 	%f186, %f185, 0f4B000000;
	selp.f32 	%f187, %f186, %f185, %p198;
	selp.f32 	%f188, 0fC1B80000, 0f00000000, %p198;
	mov.b32 	%r816, %f187;
	add.s32 	%r817, %r816, -1059760811;
	and.b32  	%r818, %r817, -8388608;
	sub.s32 	%r819, %r816, %r818;
	mov.b32 	%f189, %r819;
	cvt.rn.f32.s32 	%f190, %r818;
	fma.rn.f32 	%f191, %f190, 0f34000000, %f188;
	add.f32 	%f192, %f189, 0fBF800000;
	fma.rn.f32 	%f193, %f192, 0fBE055027, 0f3E1039F6;
	fma.rn.f32 	%f194, %f193, %f192, 0fBDF8CDCC;
	fma.rn.f32 	%f195, %f194, %f192, 0f3E0F2955;
	fma.rn.f32 	%f196, %f195, %f192, 0fBE2AD8B9;
	fma.rn.f32 	%f197, %f196, %f192, 0f3E4CED0B;
	fma.rn.f32 	%f198, %f197, %f192, 0fBE7FFF22;
	fma.rn.f32 	%f199, %f198, %f192, 0f3EAAAA78;
	fma.rn.f32 	%f200, %f199, %f192, 0fBF000000;
	mul.f32 	%f201, %f192, %f200;
	fma.rn.f32 	%f202, %f201, %f192, %f192;
	fma.rn.f32 	%f203, %f191, 0f3F317218, %f202;
	setp.gt.u32 	%p199, %r816, 2139095039;
	fma.rn.f32 	%f204, %f187, 0f7F800000, 0f7F800000;
	selp.f32 	%f205, %f204, %f203, %p199;
	setp.eq.f32 	%p200, %f187, 0f00000000;
	fma.rn.f32 	%f206, %f205, 0f3EDE5BD9, 0f3F800000;
	selp.f32 	%f207, 0fFF800000, %f206, %p200;
	cvt.rzi.u32.f32 	%r119, %f207;
	setp.eq.s32 	%p201, %r966, 0;
	mov.b32 	%r981, 0;
	@%p201 bra 	$L__BB4_66;
	mov.b32 	%r981, 0;
	mov.u32 	%r979, %r966;
$L__BB4_65:
	mul.hi.s32 	%r821, %r979, 1717986919;
	shr.u32 	%r822, %r821, 31;
	shr.s32 	%r823, %r821, 2;
	add.s32 	%r123, %r823, %r822;
	mul.lo.s32 	%r824, %r123, 10;
	sub.s32 	%r825, %r979, %r824;
	mad.lo.s32 	%r981, %r981, 10, %r825;
	add.s32 	%r826, %r979, 9;
	setp.gt.u32 	%p202, %r826, 18;
	mov.u32 	%r979, %r123;
	@%p202 bra 	$L__BB4_65;
$L__BB4_66:
	setp.eq.s32 	%p203, %r978, 0;
	mov.b32 	%r984, 0;
	@%p203 bra 	$L__BB4_69;
	mov.b32 	%r984, 0;
	mov.u32 	%r982, %r978;
$L__BB4_68:
	mul.hi.s32 	%r829, %r982, 1717986919;
	shr.u32 	%r830, %r829, 31;
	shr.s32 	%r831, %r829, 2;
	add.s32 	%r128, %r831, %r830;
	mul.lo.s32 	%r832, %r128, 10;
	sub.s32 	%r833, %r982, %r832;
	mad.lo.s32 	%r984, %r984, 10, %r833;
	add.s32 	%r834, %r982, 9;
	setp.gt.u32 	%p204, %r834, 18;
	mov.u32 	%r982, %r128;
	@%p204 bra 	$L__BB4_68;
$L__BB4_69:
	setp.eq.s32 	%p206, %r119, 0;
	mov.pred 	%p231, %p194;
	@%p206 bra 	$L__BB4_74;
	mov.b32 	%r985, 0;
$L__BB4_71:
	mul.hi.s32 	%r836, %r981, 1717986919;
	shr.u32 	%r837, %r836, 31;
	shr.s32 	%r838, %r836, 2;
	add.s32 	%r839, %r838, %r837;
	mul.lo.s32 	%r840, %r839, 10;
	sub.s32 	%r133, %r981, %r840;
	mul.hi.s32 	%r841, %r984, 1717986919;
	shr.u32 	%r842, %r841, 31;
	shr.s32 	%r843, %r841, 2;
	add.s32 	%r844, %r843, %r842;
	mul.lo.s32 	%r845, %r844, 10;
	sub.s32 	%r134, %r984, %r845;
	setp.eq.s32 	%p207, %r133, %r134;
	@%p207 bra 	$L__BB4_73;
	setp.le.s32 	%p231, %r133, %r134;
	bra.uni 	$L__BB4_74;
$L__BB4_73:
	add.s32 	%r985, %r985, 1;
	shr.s32 	%r848, %r836, 2;
	add.s32 	%r981, %r848, %r837;
	mul.hi.s32 	%r849, %r984, 1717986919;
	shr.u32 	%r850, %r849, 31;
	shr.s32 	%r851, %r849, 2;
	add.s32 	%r984, %r851, %r850;
	setp.ne.s32 	%p209, %r985, %r119;
	mov.pred 	%p231, %p194;
	@%p209 bra 	$L__BB4_71;
$L__BB4_74:
	selp.b32 	%r138, %r966, %r978, %p231;
	selp.b64 	%rd37, %rd235, %rd238, %p231;
	selp.u32 	%r852, 1, 0, %p231;
	add.s32 	%r139, %r113, %r852;
	not.pred 	%p210, %p231;
	selp.u32 	%r853, 1, 0, %p210;
	add.s32 	%r140, %r114, %r853;
	@%p231 bra 	$L__BB4_76;
	shl.b32 	%r854, %r140, 4;
	mov.u32 	%r855, _ZZN3cub18CUB_300001_SM_10006detail10merge_sort26DeviceMergeSortMergeKernelINS2_10policy_hubIN6thrust24THRUST_300001_SM_1000_NS6detail15normal_iteratorINS6_10device_ptrIN4cuda3std3__44pairIiPcEEEEEEE9Policy600ESH_PNS0_8NullTypeESH_SL_j14lex_comparatorSF_SK_EEvbT2_T3_T4_PT6_PT7_T5_PSP_SP_NS1_7vsmem_tEE19static_temp_storage;
	add.s32 	%r856, %r855, %r854;
	ld.shared.u32 	%r978, [%r856];
	ld.shared.u64 	%rd238, [%r856+8];
	bra.uni 	$L__BB4_77;
$L__BB4_76:
	shl.b32 	%r857, %r139, 4;
	mov.u32 	%r858, _ZZN3cub18CUB_300001_SM_10006detail10merge_sort26DeviceMergeSortMergeKernelINS2_10policy_hubIN6thrust24THRUST_300001_SM_1000_NS6detail15normal_iteratorINS6_10device_ptrIN4cuda3std3__44pairIiPcEEEEEEE9Policy600ESH_PNS0_8NullTypeESH_SL_j14lex_comparatorSF_SK_EEvbT2_T3_T4_PT6_PT7_T5_PSP_SP_NS1_7vsmem_tEE19static_temp_storage;
	add.s32 	%r859, %r858, %r857;
	ld.shared.u32 	%r966, [%r859];
	ld.shared.u64 	%rd235, [%r859+8];
$L__BB4_77:
	setp.ge.s32 	%p212, %r139, %r29;
	mov.pred 	%p211, 0;
	mov.pred 	%p232, %p211;
	@%p212 bra 	$L__BB4_90;
	setp.ge.s32 	%p214, %r140, %r9;
	mov.pred 	%p232, -1;
	@%p214 bra 	$L__BB4_90;
	max.s32 	%r861, %r966, %r978;
	cvt.rn.f32.s32 	%f208, %r861;
	setp.lt.s32 	%p215, %r861, 1;
	mul.f32 	%f209, %f208, 0f4B000000;
	selp.f32 	%f210, %f209, %f208, %p215;
	selp.f32 	%f211, 0fC1B80000, 0f00000000, %p215;
	mov.b32 	%r862, %f210;
	add.s32 	%r863, %r862, -1059760811;
	and.b32  	%r864, %r863, -8388608;
	sub.s32 	%r865, %r862, %r864;
	mov.b32 	%f212, %r865;
	cvt.rn.f32.s32 	%f213, %r864;
	fma.rn.f32 	%f214, %f213, 0f34000000, %f211;
	add.f32 	%f215, %f212, 0fBF800000;
	fma.rn.f32 	%f216, %f215, 0fBE055027, 0f3E1039F6;
	fma.rn.f32 	%f217, %f216, %f215, 0fBDF8CDCC;
	fma.rn.f32 	%f218, %f217, %f215, 0f3E0F2955;
	fma.rn.f32 	%f219, %f218, %f215, 0fBE2AD8B9;
	fma.rn.f32 	%f220, %f219, %f215, 0f3E4CED0B;
	fma.rn.f32 	%f221, %f220, %f215, 0fBE7FFF22;
	fma.rn.f32 	%f222, %f221, %f215, 0f3EAAAA78;
	fma.rn.f32 	%f223, %f222, %f215, 0fBF000000;
	mul.f32 	%f224, %f215, %f223;
	fma.rn.f32 	%f225, %f224, %f215, %f215;
	fma.rn.f32 	%f226, %f214, 0f3F317218, %f225;
	setp.gt.u32 	%p216, %r862, 2139095039;
	fma.rn.f32 	%f227, %f210, 0f7F800000, 0f7F800000;
	selp.f32 	%f228, %f227, %f226, %p216;
	setp.eq.f32 	%p217, %f210, 0f00000000;
	fma.rn.f32 	%f229, %f228, 0f3EDE5BD9, 0f3F800000;
	selp.f32 	%f230, 0fFF800000, %f229, %p217;
	cvt.rzi.u32.f32 	%r145, %f230;
	setp.eq.s32 	%p218, %r966, 0;
	mov.b32 	%r992, 0;
	@%p218 bra 	$L__BB4_82;
	mov.b32 	%r992, 0;
	mov.u32 	%r990, %r966;
$L__BB4_81:
	mul.hi.s32 	%r867, %r990, 1717986919;
	shr.u32 	%r868, %r867, 31;
	shr.s32 	%r869, %r867, 2;
	add.s32 	%r149, %r869, %r868;
	mul.lo.s32 	%r870, %r149, 10;
	sub.s32 	%r871, %r990, %r870;
	mad.lo.s32 	%r992, %r992, 10, %r871;
	add.s32 	%r872, %r990, 9;
	setp.gt.u32 	%p219, %r872, 18;
	mov.u32 	%r990, %r149;
	@%p219 bra 	$L__BB4_81;
$L__BB4_82:
	setp.eq.s32 	%p220, %r978, 0;
	mov.b32 	%r995, 0;
	@%p220 bra 	$L__BB4_85;
	mov.b32 	%r995, 0;
	mov.u32 	%r993, %r978;
$L__BB4_84:
	mul.hi.s32 	%r875, %r993, 1717986919;
	shr.u32 	%r876, %r875, 31;
	shr.s32 	%r877, %r875, 2;
	add.s32 	%r154, %r877, %r876;
	mul.lo.s32 	%r878, %r154, 10;
	sub.s32 	%r879, %r993, %r878;
	mad.lo.s32 	%r995, %r995, 10, %r879;
	add.s32 	%r880, %r993, 9;
	setp.gt.u32 	%p221, %r880, 18;
	mov.u32 	%r993, %r154;
	@%p221 bra 	$L__BB4_84;
$L__BB4_85:
	setp.eq.s32 	%p223, %r145, 0;
	mov.pred 	%p232, %p211;
	@%p223 bra 	$L__BB4_90;
	mov.b32 	%r996, 0;
$L__BB4_87:
	mul.hi.s32 	%r882, %r992, 1717986919;
	shr.u32 	%r883, %r882, 31;
	shr.s32 	%r884, %r882, 2;
	add.s32 	%r885, %r884, %r883;
	mul.lo.s32 	%r886, %r885, 10;
	sub.s32 	%r159, %r992, %r886;
	mul.hi.s32 	%r887, %r995, 1717986919;
	shr.u32 	%r888, %r887, 31;
	shr.s32 	%r889, %r887, 2;
	add.s32 	%r890, %r889, %r888;
	mul.lo.s32 	%r891, %r890, 10;
	sub.s32 	%r160, %r995, %r891;
	setp.eq.s32 	%p224, %r159, %r160;
	@%p224 bra 	$L__BB4_89;
	setp.le.s32 	%p232, %r159, %r160;
	bra.uni 	$L__BB4_90;
$L__BB4_89:
	add.s32 	%r996, %r996, 1;
	shr.u32 	%r896, %r887, 31;
	shr.s32 	%r897, %r887, 2;
	add.s32 	%r995, %r897, %r896;
	setp.ne.s32 	%p226, %r996, %r145;
	mov.u32 	%r992, %r885;
	mov.pred 	%p232, %p211;
	@%p226 bra 	$L__BB4_87;
$L__BB4_90:
	setp.eq.s16 	%p227, %rs1, 0;
	selp.b32 	%r164, %r966, %r978, %p232;
	selp.b64 	%rd42, %rd235, %rd238, %p232;
	bar.sync 	0;
	@%p227 bra 	$L__BB4_92;
	cvt.u64.u32 	%rd214, %r2;
	// begin inline asm
	mov.u32 %r898, %laneid;
	// end inline asm
	and.b32  	%r899, %r30, 3968;
	shl.b32 	%r900, %r898, 2;
	add.s32 	%r901, %r900, %r899;
	shl.b32 	%r902, %r901, 4;
	mov.u32 	%r903, _ZZN3cub18CUB_300001_SM_10006detail10merge_sort26DeviceMergeSortMergeKernelINS2_10policy_hubIN6thrust24THRUST_300001_SM_1000_NS6detail15normal_iteratorINS6_10device_ptrIN4cuda3std3__44pairIiPcEEEEEEE9Policy600ESH_PNS0_8NullTypeESH_SL_j14lex_comparatorSF_SK_EEvbT2_T3_T4_PT6_PT7_T5_PSP_SP_NS1_7vsmem_tEE19static_temp_storage;
	add.s32 	%r904, %r903, %r902;
	st.shared.u32 	[%r904], %r86;
	st.shared.u64 	[%r904+8], %rd27;
	st.shared.u32 	[%r904+16], %r112;
	st.shared.u64 	[%r904+24], %rd32;
	st.shared.u32 	[%r904+32], %r138;
	st.shared.u64 	[%r904+40], %rd37;
	st.shared.u32 	[%r904+48], %r164;
	st.shared.u64 	[%r904+56], %rd42;
	bar.warp.sync 	-1;
	mad.lo.s32 	%r905, %r898, -48, %r904;
	ld.shared.u32 	%r906, [%r905];
	ld.shared.u64 	%rd215, [%r905+8];
	ld.shared.u32 	%r907, [%r905+512];
	ld.shared.u64 	%rd216, [%r905+520];
	ld.shared.u32 	%r908, [%r905+1024];
	ld.shared.u64 	%rd217, [%r905+1032];
	ld.shared.u32 	%r909, [%r905+1536];
	ld.shared.u64 	%rd218, [%r905+1544];
	and.b32  	%r910, %r3, 31;
	or.b32  	%r911, %r899, %r910;
	cvt.u64.u32 	%rd219, %r911;
	add.s64 	%rd220, %rd219, %rd214;
	shl.b64 	%rd221, %rd220, 4;
	add.s64 	%rd222, %rd1, %rd221;
	st.global.u32 	[%rd222], %r906;
	st.global.u64 	[%rd222+8], %rd215;
	st.global.u32 	[%rd222+512], %r907;
	st.global.u64 	[%rd222+520], %rd216;
	st.global.u32 	[%rd222+1024], %r908;
	st.global.u64 	[%rd222+1032], %rd217;
	st.global.u32 	[%rd222+1536], %r909;
	st.global.u64 	[%rd222+1544], %rd218;
	bra.uni 	$L__BB4_214;
$L__BB4_92:
	// begin inline asm
	mov.u32 %r912, %laneid;
	// end inline asm
	and.b32  	%r913, %r30, 3968;
	shl.b32 	%r914, %r912, 2;
	add.s32 	%r915, %r914, %r913;
	shl.b32 	%r916, %r915, 4;
	mov.u32 	%r917, _ZZN3cub18CUB_300001_SM_10006detail10merge_sort26DeviceMergeSortMergeKernelINS2_10policy_hubIN6thrust24THRUST_300001_SM_1000_NS6detail15normal_iteratorINS6_10device_ptrIN4cuda3std3__44pairIiPcEEEEEEE9Policy600ESH_PNS0_8NullTypeESH_SL_j14lex_comparatorSF_SK_EEvbT2_T3_T4_PT6_PT7_T5_PSP_SP_NS1_7vsmem_tEE19static_temp_storage;
	add.s32 	%r918, %r917, %r916;
	st.shared.u32 	[%r918], %r86;
	st.shared.u64 	[%r918+8], %rd27;
	st.shared.u32 	[%r918+16], %r112;
	st.shared.u64 	[%r918+24], %rd32;
	st.shared.u32 	[%r918+32], %r138;
	st.shared.u64 	[%r918+40], %rd37;
	st.shared.u32 	[%r918+48], %r164;
	st.shared.u64 	[%r918+56], %rd42;
	bar.warp.sync 	-1;
	mad.lo.s32 	%r919, %r912, -48, %r918;
	and.b32  	%r920, %r3, 31;
	cvt.u64.u32 	%rd223, %r913;
	add.s32 	%r921, %r920, %r2;
	cvt.u64.u32 	%rd224, %r921;
	add.s64 	%rd225, %rd224, %rd223;
	shl.b64 	%rd226, %rd225, 4;
	add.s64 	%rd227, %rd3, %rd226;
	.pragma "used_bytes_mask 65295";
	ld.shared.v4.u32 	{%r922, %r923, %r924, %r925}, [%r919];
	st.global.v2.u32 	[%rd227], {%r922, %r923};
	st.global.v2.u32 	[%rd227+8], {%r924, %r925};
	.pragma "used_bytes_mask 65295";
	ld.shared.v4.u32 	{%r926, %r927, %r928, %r929}, [%r919+512];
	st.global.v2.u32 	[%rd227+512], {%r926, %r927};
	st.global.v2.u32 	[%rd227+520], {%r928, %r929};
	.pragma "used_bytes_mask 65295";
	ld.shared.v4.u32 	{%r930, %r931, %r932, %r933}, [%r919+1024];
	st.global.v2.u32 	[%rd227+1024], {%r930, %r931};
	st.global.v2.u32 	[%rd227+1032], {%r932, %r933};
	.pragma "used_bytes_mask 65295";
	ld.shared.v4.u32 	{%r934, %r935, %r936, %r937}, [%r919+1536];
	st.global.v2.u32 	[%rd227+1536], {%r934, %r935};
	st.global.v2.u32 	[%rd227+1544], {%r936, %r937};
	bra.uni 	$L__BB4_214;
$L__BB4_93:
	mul.wide.u32 	%rd100, %r1, 4;
	add.s64 	%rd101, %rd2, %rd100;
	ld.global.u32 	%r355, [%rd101];
	ld.global.u32 	%r356, [%rd101+4];
	neg.s32 	%r357, %r352;
	and.b32  	%r358, %r1, %r357;
	shl.b32 	%r165, %r358, 10;
	shl.b32 	%r359, %r352, 9;
	and.b32  	%r166, %r359, -1024;
	sub.s32 	%r360, %r1, %r358;
	shl.b32 	%r361, %r360, 10;
	sub.s32 	%r167, %r355, %r165;
	sub.s32 	%r362, %r356, %r165;
	sub.s32 	%r363, %r351, %r165;
	max.u32 	%r364, %r363, %r166;
	sub.s32 	%r365, %r364, %r166;
	sub.s32 	%r366, %r361, %r167;
	min.u32 	%r168, %r366, %r365;
	setp.eq.s32 	%p22, %r361, -1024;
	selp.b32 	%r367, 1023, 1024, %p22;
	add.s32 	%r368, %r367, %r361;
	sub.s32 	%r369, %r368, %r362;
	or.b32  	%r370, %r1, %r357;
	setp.eq.s32 	%p23, %r370, -1;
	min.u32 	%r371, %r166, %r363;
	selp.b32 	%r372, %r371, %r362, %p23;
	selp.b32 	%r373, %r166, %r369, %p23;
	min.u32 	%r374, %r373, %r365;
	sub.s32 	%r169, %r372, %r167;
	sub.s32 	%r170, %r374, %r168;
	// begin inline asm
	griddepcontrol.wait;
	// end inline asm
	setp.eq.s16 	%p24, %rs1, 0;
	@%p24 bra 	$L__BB4_110;
	cvt.u64.u32 	%rd103, %r165;
	cvt.u64.u32 	%rd104, %r167;
	add.s64 	%rd105, %rd104, %rd103;
	cvt.u64.u32 	%rd106, %r166;
	add.s64 	%rd107, %rd103, %rd106;
	cvt.u64.u32 	%rd108, %r168;
	add.s64 	%rd109, %rd107, %rd108;
	add.s32 	%r171, %r170, %r169;
	setp.ge.s32 	%p25, %r3, %r171;
	cvt.u64.u32 	%rd110, %r3;
	add.s64 	%rd111, %rd105, %rd110;
	shl.b64 	%rd112, %rd111, 4;
	add.s64 	%rd43, %rd3, %rd112;
	sub.s32 	%r376, %r3, %r169;
	cvt.s64.s32 	%rd113, %r376;
	add.s64 	%rd114, %rd109, %rd113;
	shl.b64 	%rd115, %rd114, 4;
	add.s64 	%rd44, %rd3, %rd115;
	mov.b32 	%r1006, 0;
	mov.b64 	%rd247, 0;
	@%p25 bra 	$L__BB4_98;
	setp.ge.s32 	%p26, %r3, %r169;
	@%p26 bra 	$L__BB4_97;
	ld.global.u32 	%r1006, [%rd43];
	ld.global.u64 	%rd247, [%rd43+8];
	bra.uni 	$L__BB4_98;
$L__BB4_97:
	ld.global.u32 	%r1006, [%rd44];
	ld.global.u64 	%rd247, [%rd44+8];
$L__BB4_98:
	add.s32 	%r175, %r3, 256;
	setp.ge.s32 	%p27, %r175, %r171;
	mov.b64 	%rd248, 0;
	mov.b32 	%r1005, 0;
	@%p27 bra 	$L__BB4_102;
	setp.lt.s32 	%p28, %r175, %r169;
	@%p28 bra 	$L__BB4_101;
	ld.global.u32 	%r1005, [%rd44+4096];
	ld.global.u64 	%rd248, [%rd44+4104];
	bra.uni 	$L__BB4_102;
$L__BB4_101:
	ld.global.u32 	%r1005, [%rd43+4096];
	ld.global.u64 	%rd248, [%rd43+4104];
$L__BB4_102:
	add.s32 	%r179, %r3, 512;
	setp.ge.s32 	%p29, %r179, %r171;
	mov.b64 	%rd249, 0;
	mov.b32 	%r1007, 0;
	@%p29 bra 	$L__BB4_106;
	setp.lt.s32 	%p30, %r179, %r169;
	@%p30 bra 	$L__BB4_105;
	ld.global.u32 	%r1007, [%rd44+8192];
	ld.global.u64 	%rd249, [%rd44+8200];
	bra.uni 	$L__BB4_106;
$L__BB4_105:
	ld.global.u32 	%r1007, [%rd43+8192];
	ld.global.u64 	%rd249, [%rd43+8200];
$L__BB4_106:
	add.s32 	%r183, %r3, 768;
	setp.ge.s32 	%p31, %r183, %r171;
	mov.b64 	%rd250, 0;
	mov.b32 	%r1008, 0;
	@%p31 bra 	$L__BB4_118;
	setp.lt.s32 	%p32, %r183, %r169;
	@%p32 bra 	$L__BB4_109;
	ld.global.u32 	%r1008, [%rd44+12288];
	ld.global.u64 	%rd250, [%rd44+12296];
	bra.uni 	$L__BB4_118;
$L__BB4_109:
	ld.global.u32 	%r1008, [%rd43+12288];
	ld.global.u64 	%rd250, [%rd43+12296];
	bra.uni 	$L__BB4_118;
$L__BB4_110:
	cvt.u64.u32 	%rd120, %r165;
	cvt.u64.u32 	%rd121, %r167;
	add.s64 	%rd56, %rd121, %rd120;
	cvt.u64.u32 	%rd122, %r166;
	add.s64 	%rd123, %rd120, %rd122;
	cvt.u64.u32 	%rd124, %r168;
	add.s64 	%rd57, %rd123, %rd124;
	add.s32 	%r186, %r170, %r169;
	setp.ge.s32 	%p33, %r3, %r186;
	mov.b32 	%r1006, 0;
	mov.b64 	%rd247, 0;
	@%p33 bra 	$L__BB4_112;
	setp.lt.s32 	%p34, %r3, %r169;
	sub.s32 	%r381, %r3, %r169;
	cvt.s64.s32 	%rd125, %r381;
	cvt.u64.u32 	%rd126, %r3;
	selp.b64 	%rd127, %rd56, %rd57, %p34;
	selp.b64 	%rd128, %rd126, %rd125, %p34;
	add.s64 	%rd129, %rd128, %rd127;
	shl.b64 	%rd130, %rd129, 4;
	add.s64 	%rd131, %rd1, %rd130;
	ld.global.u32 	%r1006, [%rd131];
	ld.global.u64 	%rd247, [%rd131+8];
$L__BB4_112:
	add.s32 	%r189, %r3, 256;
	setp.ge.s32 	%p35, %r189, %r186;
	mov.b64 	%rd248, 0;
	mov.b32 	%r1005, 0;
	@%p35 bra 	$L__BB4_114;
	setp.lt.s32 	%p36, %r189, %r169;
	sub.s32 	%r383, %r189, %r169;
	cvt.s64.s32 	%rd133, %r383;
	cvt.u64.u32 	%rd134, %r189;
	selp.b64 	%rd135, %rd56, %rd57, %p36;
	selp.b64 	%rd136, %rd134, %rd133, %p36;
	add.s64 	%rd137, %rd136, %rd135;
	shl.b64 	%rd138, %rd137, 4;
	add.s64 	%rd139, %rd1, %rd138;
	ld.global.u32 	%r1005, [%rd139];
	ld.global.u64 	%rd248, [%rd139+8];
$L__BB4_114:
	add.s32 	%r192, %r3, 512;
	setp.ge.s32 	%p37, %r192, %r186;
	mov.b64 	%rd249, 0;
	mov.b32 	%r1007, 0;
	@%p37 bra 	$L__BB4_116;
	setp.lt.s32 	%p38, %r192, %r169;
	sub.s32 	%r385, %r192, %r169;
	cvt.s64.s32 	%rd141, %r385;
	cvt.u64.u32 	%rd142, %r192;
	selp.b64 	%rd143, %rd56, %rd57, %p38;
	selp.b64 	%rd144, %rd142, %rd141, %p38;
	add.s64 	%rd145, %rd144, %rd143;
	shl.b64 	%rd146, %rd145, 4;
	add.s64 	%rd147, %rd1, %rd146;
	ld.global.u32 	%r1007, [%rd147];
	ld.global.u64 	%rd249, [%rd147+8];
$L__BB4_116:
	add.s32 	%r195, %r3, 768;
	setp.ge.s32 	%p39, %r195, %r186;
	mov.b64 	%rd250, 0;
	mov.b32 	%r1008, 0;
	@%p39 bra 	$L__BB4_118;
	setp.lt.s32 	%p40, %r195, %r169;
	sub.s32 	%r387, %r195, %r169;
	cvt.s64.s32 	%rd149, %r387;
	cvt.u64.u32 	%rd150, %r195;
	selp.b64 	%rd151, %rd56, %rd57, %p40;
	selp.b64 	%rd152, %rd150, %rd149, %p40;
	add.s64 	%rd153, %rd152, %rd151;
	shl.b64 	%rd154, %rd153, 4;
	add.s64 	%rd155, %rd1, %rd154;
	ld.global.u32 	%r1008, [%rd155];
	ld.global.u64 	%rd250, [%rd155+8];
$L__BB4_118:
	shl.b32 	%r388, %r3, 4;
	mov.u32 	%r389, _ZZN3cub18CUB_300001_SM_10006detail10merge_sort26DeviceMergeSortMergeKernelINS2_10policy_hubIN6thrust24THRUST_300001_SM_1000_NS6detail15normal_iteratorINS6_10device_ptrIN4cuda3std3__44pairIiPcEEEEEEE9Policy600ESH_PNS0_8NullTypeESH_SL_j14lex_comparatorSF_SK_EEvbT2_T3_T4_PT6_PT7_T5_PSP_SP_NS1_7vsmem_tEE19static_temp_storage;
	add.s32 	%r390, %r389, %r388;
	st.shared.u32 	[%r390], %r1006;
	st.shared.u64 	[%r390+8], %rd247;
	st.shared.u32 	[%r390+4096], %r1005;
	st.shared.u64 	[%r390+4104], %rd248;
	st.shared.u32 	[%r390+8192], %r1007;
	st.shared.u64 	[%r390+8200], %rd249;
	st.shared.u32 	[%r390+12288], %r1008;
	st.shared.u64 	[%r390+12296], %rd250;
	bar.sync 	0;
	// begin inline asm
	griddepcontrol.launch_dependents;
	// end inline asm
	add.s32 	%r201, %r170, %r169;
	shl.b32 	%r202, %r3, 2;
	min.s32 	%r203, %r202, %r201;
	setp.lt.s32 	%p41, %r203, %r170;
	sub.s32 	%r391, %r203, %r170;
	selp.b32 	%r1020, 0, %r391, %p41;
	min.s32 	%r1009, %r169, %r203;
	setp.ge.s32 	%p42, %r1020, %r1009;
	@%p42 bra 	$L__BB4_132;
	add.s32 	%r206, %r203, %r169;
$L__BB4_120:
	sub.s32 	%r393, %r1009, %r1020;
	shr.u32 	%r394, %r393, 31;
	add.s32 	%r395, %r393, %r394;
	shr.s32 	%r396, %r395, 1;
	add.s32 	%r209, %r396, %r1020;
	shl.b32 	%r397, %r209, 4;
	add.s32 	%r399, %r389, %r397;
	ld.shared.u32 	%r1015, [%r399];
	not.b32 	%r400, %r209;
	add.s32 	%r401, %r206, %r400;
	shl.b32 	%r402, %r401, 4;
	add.s32 	%r403, %r389, %r402;
	ld.shared.u32 	%r1012, [%r403];
	max.s32 	%r404, %r1012, %r1015;
	cvt.rn.f32.s32 	%f1, %r404;
	setp.lt.s32 	%p43, %r404, 1;
	mul.f32 	%f2, %f1, 0f4B000000;
	selp.f32 	%f3, %f2, %f1, %p43;
	selp.f32 	%f4, 0fC1B80000, 0f00000000, %p43;
	mov.b32 	%r405, %f3;
	add.s32 	%r406, %r405, -1059760811;
	and.b32  	%r407, %r406, -8388608;
	sub.s32 	%r408, %r405, %r407;
	mov.b32 	%f5, %r408;
	cvt.rn.f32.s32 	%f6, %r407;
	fma.rn.f32 	%f7, %f6, 0f34000000, %f4;
	add.f32 	%f8, %f5, 0fBF800000;
	fma.rn.f32 	%f9, %f8, 0fBE055027, 0f3E1039F6;
	fma.rn.f32 	%f10, %f9, %f8, 0fBDF8CDCC;
	fma.rn.f32 	%f11, %f10, %f8, 0f3E0F2955;
	fma.rn.f32 	%f12, %f11, %f8, 0fBE2AD8B9;
	fma.rn.f32 	%f13, %f12, %f8, 0f3E4CED0B;
	fma.rn.f32 	%f14, %f13, %f8, 0fBE7FFF22;
	fma.rn.f32 	%f15, %f14, %f8, 0f3EAAAA78;
	fma.rn.f32 	%f16, %f15, %f8, 0fBF000000;
	mul.f32 	%f17, %f8, %f16;
	fma.rn.f32 	%f18, %f17, %f8, %f8;
	fma.rn.f32 	%f19, %f7, 0f3F317218, %f18;
	setp.gt.u32 	%p44, %r405, 2139095039;
	fma.rn.f32 	%f20, %f3, 0f7F800000, 0f7F800000;
	selp.f32 	%f21, %f20, %f19, %p44;
	setp.eq.f32 	%p45, %f3, 0f00000000;
	fma.rn.f32 	%f22, %f21, 0f3EDE5BD9, 0f3F800000;
	selp.f32 	%f23, 0fFF800000, %f22, %p45;
	cvt.rzi.u32.f32 	%r212, %f23;
	setp.eq.s32 	%p46, %r1012, 0;
	mov.b32 	%r1013, 0;
	@%p46 bra 	$L__BB4_123;
	mov.b32 	%r1013, 0;
$L__BB4_122:
	mul.hi.s32 	%r410, %r1012, 1717986919;
	shr.u32 	%r411, %r410, 31;
	shr.s32 	%r412, %r410, 2;
	add.s32 	%r217, %r412, %r411;
	mul.lo.s32 	%r413, %r217, 10;
	sub.s32 	%r414, %r1012, %r413;
	mad.lo.s32 	%r1013, %r1013, 10, %r414;
	add.s32 	%r415, %r1012, 9;
	setp.lt.u32 	%p47, %r415, 19;
	mov.u32 	%r1012, %r217;
	@%p47 bra 	$L__BB4_123;
	bra.uni 	$L__BB4_122;
$L__BB4_123:
	setp.eq.s32 	%p48, %r1015, 0;
	mov.b32 	%r1016, 0;
	@%p48 bra 	$L__BB4_126;
	mov.b32 	%r1016, 0;
$L__BB4_125:
	mul.hi.s32 	%r418, %r1015, 1717986919;
	shr.u32 	%r419, %r418, 31;
	shr.s32 	%r420, %r418, 2;
	add.s32 	%r222, %r420, %r419;
	mul.lo.s32 	%r421, %r222, 10;
	sub.s32 	%r422, %r1015, %r421;
	mad.lo.s32 	%r1016, %r1016, 10, %r422;
	add.s32 	%r423, %r1015, 9;
	setp.lt.u32 	%p49, %r423, 19;
	mov.u32 	%r1015, %r222;
	@%p49 bra 	$L__BB4_126;
	bra.uni 	$L__BB4_125;
$L__BB4_126:
	setp.eq.s32 	%p51, %r212, 0;
	mov.pred 	%p233, -1;
	@%p51 bra 	$L__BB4_131;
	mov.b32 	%r1017, 0;
$L__BB4_128:
	mul.hi.s32 	%r425, %r1013, 1717986919;
	shr.u32 	%r426, %r425, 31;
	shr.s32 	%r427, %r425, 2;
	add.s32 	%r428, %r427, %r426;
	mul.lo.s32 	%r429, %r428, 10;
	sub.s32 	%r226, %r1013, %r429;
	mul.hi.s32 	%r430, %r1016, 1717986919;
	shr.u32 	%r431, %r430, 31;
	shr.s32 	%r432, %r430, 2;
	add.s32 	%r433, %r432, %r431;
	mul.lo.s32 	%r434, %r433, 10;
	sub.s32 	%r227, %r1016, %r434;
	setp.eq.s32 	%p52, %r226, %r227;
	@%p52 bra 	$L__BB4_130;
	setp.gt.s32 	%p233, %r226, %r227;
	bra.uni 	$L__BB4_131;
$L__BB4_130:
	add.s32 	%r1017, %r1017, 1;
	setp.ne.s32 	%p54, %r1017, %r212;
	mov.u32 	%r1013, %r428;
	mov.u32 	%r1016, %r433;
	@%p54 bra 	$L__BB4_128;
$L__BB4_131:
	add.s32 	%r441, %r209, 1;
	selp.b32 	%r1020, %r441, %r1020, %p233;
	selp.b32 	%r1009, %r1009, %r209, %p233;
	setp.lt.s32 	%p55, %r1020, %r1009;
	@%p55 bra 	$L__BB4_120;
$L__BB4_132:
	sub.s32 	%r442, %r203, %r1020;
	add.s32 	%r234, %r442, %r169;
	shl.b32 	%r443, %r1020, 4;
	add.s32 	%r235, %r389, %r443;
	ld.shared.u32 	%r1042, [%r235];
	ld.shared.u64 	%rd254, [%r235+8];
	shl.b32 	%r445, %r234, 4;
	add.s32 	%r237, %r389, %r445;
	ld.shared.u32 	%r1030, [%r237];
	ld.shared.u64 	%rd251, [%r237+8];
	setp.ge.s32 	%p57, %r234, %r201;
	mov.pred 	%p56, 0;
	mov.pred 	%p234, %p56;
	@%p57 bra 	$L__BB4_145;
	setp.ge.s32 	%p59, %r1020, %r169;
	mov.pred 	%p234, -1;
	@%p59 bra 	$L__BB4_145;
	max.s32 	%r447, %r1030, %r1042;
	cvt.rn.f32.s32 	%f24, %r447;
	setp.lt.s32 	%p60, %r447, 1;
	mul.f32 	%f25, %f24, 0f4B000000;
	selp.f32 	%f26, %f25, %f24, %p60;
	selp.f32 	%f27, 0fC1B80000, 0f00000000, %p60;
	mov.b32 	%r448, %f26;
	add.s32 	%r449, %r448, -1059760811;
	and.b32  	%r450, %r449, -8388608;
	sub.s32 	%r451, %r448, %r450;
	mov.b32 	%f28, %r451;
	cvt.rn.f32.s32 	%f29, %r450;
	fma.rn.f32 	%f30, %f29, 0f34000000, %f27;
	add.f32 	%f31, %f28, 0fBF800000;
	fma.rn.f32 	%f32, %f31, 0fBE055027, 0f3E1039F6;
	fma.rn.f32 	%f33, %f32, %f31, 0fBDF8CDCC;
	fma.rn.f32 	%f34, %f33, %f31, 0f3E0F2955;
	fma.rn.f32 	%f35, %f34, %f31, 0fBE2AD8B9;
	fma.rn.f32 	%f36, %f35, %f31, 0f3E4CED0B;
	fma.rn.f32 	%f37, %f36, %f31, 0fBE7FFF22;
	fma.rn.f32 	%f38, %f37, %f31, 0f3EAAAA78;
	fma.rn.f32 	%f39, %f38, %f31, 0fBF000000;
	mul.f32 	%f40, %f31, %f39;
	fma.rn.f32 	%f41, %f40, %f31, %f31;
	fma.rn.f32 	%f42, %f30, 0f3F317218, %f41;
	setp.gt.u32 	%p61, %r448, 2139095039;
	fma.rn.f32 	%f43, %f26, 0f7F800000, 0f7F800000;
	selp.f32 	%f44, %f43, %f42, %p61;
	setp.eq.f32 	%p62, %f26, 0f00000000;
	fma.rn.f32 	%f45, %f44, 0f3EDE5BD9, 0f3F800000;
	selp.f32 	%f46, 0fFF800000, %f45, %p62;
	cvt.rzi.u32.f32 	%r239, %f46;
	setp.eq.s32 	%p63, %r1030, 0;
	mov.b32 	%r1023, 0;
	@%p63 bra 	$L__BB4_137;
	mov.b32 	%r1023, 0;
	mov.u32 	%r1022, %r1030;
$L__BB4_136:
	mul.hi.s32 	%r453, %r1022, 1717986919;
	shr.u32 	%r454, %r453, 31;
	shr.s32 	%r455, %r453, 2;
	add.s32 	%r244, %r455, %r454;
	mul.lo.s32 	%r456, %r244, 10;
	sub.s32 	%r457, %r1022, %r456;
	mad.lo.s32 	%r1023, %r1023, 10, %r457;
	add.s32 	%r458, %r1022, 9;
	setp.lt.u32 	%p64, %r458, 19;
	mov.u32 	%r1022, %r244;
	@%p64 bra 	$L__BB4_137;
	bra.uni 	$L__BB4_136;
$L__BB4_137:
	setp.eq.s32 	%p65, %r1042, 0;
	mov.b32 	%r1026, 0;
	@%p65 bra 	$L__BB4_140;
	mov.b32 	%r1026, 0;
	mov.u32 	%r1025, %r1042;
$L__BB4_139:
	mul.hi.s32 	%r461, %r1025, 1717986919;
	shr.u32 	%r462, %r461, 31;
	shr.s32 	%r463, %r461, 2;
	add.s32 	%r249, %r463, %r462;
	mul.lo.s32 	%r464, %r249, 10;
	sub.s32 	%r465, %r1025, %r464;
	mad.lo.s32 	%r1026, %r1026, 10, %r465;
	add.s32 	%r466, %r1025, 9;
	setp.lt.u32 	%p66, %r466, 19;
	mov.u32 	%r1025, %r249;
	@%p66 bra 	$L__BB4_140;
	bra.uni 	$L__BB4_139;
$L__BB4_140:
	setp.eq.s32 	%p68, %r239, 0;
	mov.pred 	%p234, %p56;
	@%p68 bra 	$L__BB4_145;
	mov.b32 	%r1027, 0;
$L__BB4_142:
	mul.hi.s32 	%r468, %r1023, 1717986919;
	shr.u32 	%r469, %r468, 31;
	shr.s32 	%r470, %r468, 2;
	add.s32 	%r471, %r470, %r469;
	mul.lo.s32 	%r472, %r471, 10;
	sub.s32 	%r253, %r1023, %r472;
	mul.hi.s32 	%r473, %r1026, 1717986919;
	shr.u32 	%r474, %r473, 31;
	shr.s32 	%r475, %r473, 2;
	add.s32 	%r476, %r475, %r474;
	mul.lo.s32 	%r477, %r476, 10;
	sub.s32 	%r254, %r1026, %r477;
	setp.eq.s32 	%p69, %r253, %r254;
	@%p69 bra 	$L__BB4_144;
	setp.le.s32 	%p234, %r253, %r254;
	bra.uni 	$L__BB4_145;
$L__BB4_144:
	add.s32 	%r1027, %r1027, 1;
	setp.ne.s32 	%p71, %r1027, %r239;
	mov.u32 	%r1023, %r471;
	mov.u32 	%r1026, %r476;
	mov.pred 	%p234, %p56;
	@%p71 bra 	$L__BB4_142;
$L__BB4_145:
	selp.b32 	%r258, %r1030, %r1042, %p234;
	selp.b64 	%rd71, %rd251, %rd254, %p234;
	selp.u32 	%r484, 1, 0, %p234;
	add.s32 	%r259, %r234, %r484;
	not.pred 	%p72, %p234;
	selp.u32 	%r485, 1, 0, %p72;
	add.s32 	%r260, %r1020, %r485;
	@%p72 bra 	$L__BB4_147;
	ld.shared.u32 	%r1030, [%r237+16];
	ld.shared.u64 	%rd251, [%r237+24];
	bra.uni 	$L__BB4_148;
$L__BB4_147:
	ld.shared.u32 	%r1042, [%r235+16];
	ld.shared.u64 	%rd254, [%r235+24];
$L__BB4_148:
	setp.ge.s32 	%p74, %r259, %r201;
	mov.pred 	%p73, 0;
	mov.pred 	%p235, %p73;
	@%p74 bra 	$L__BB4_161;
	setp.ge.s32 	%p76, %r260, %r169;
	mov.pred 	%p235, -1;
	@%p76 bra 	$L__BB4_161;
	max.s32 	%r487, %r1030, %r1042;
	cvt.rn.f32.s32 	%f47, %r487;
	setp.lt.s32 	%p77, %r487, 1;
	mul.f32 	%f48, %f47, 0f4B000000;
	selp.f32 	%f49, %f48, %f47, %p77;
	selp.f32 	%f50, 0fC1B80000, 0f00000000, %p77;
	mov.b32 	%r488, %f49;
	add.s32 	%r489, %r488, -1059760811;
	and.b32  	%r490, %r489, -8388608;
	sub.s32 	%r491, %r488, %r490;
	mov.b32 	%f51, %r491;
	cvt.rn.f32.s32 	%f52, %r490;
	fma.rn.f32 	%f53, %f52, 0f34000000, %f50;
	add.f32 	%f54, %f51, 0fBF800000;
	fma.rn.f32 	%f55, %f54, 0fBE055027, 0f3E1039F6;
	fma.rn.f32 	%f56, %f55, %f54, 0fBDF8CDCC;
	fma.rn.f32 	%f57, %f56, %f54, 0f3E0F2955;
	fma.rn.f32 	%f58, %f57, %f54, 0fBE2AD8B9;
	fma.rn.f32 	%f59, %f58, %f54, 0f3E4CED0B;
	fma.rn.f32 	%f60, %f59, %f54, 0fBE7FFF22;
	fma.rn.f32 	%f61, %f60, %f54, 0f3EAAAA78;
	fma.rn.f32 	%f62, %f61, %f54, 0fBF000000;
	mul.f32 	%f63, %f54, %f62;
	fma.rn.f32 	%f64, %f63, %f54, %f54;
	fma.rn.f32 	%f65, %f53, 0f3F317218, %f64;
	setp.gt.u32 	%p78, %r488, 2139095039;
	fma.rn.f32 	%f66, %f49, 0f7F800000, 0f7F800000;
	selp.f32 	%f67, %f66, %f65, %p78;
	setp.eq.f32 	%p79, %f49, 0f00000000;
	fma.rn.f32 	%f68, %f67, 0f3EDE5BD9, 0f3F800000;
	selp.f32 	%f69, 0fFF800000, %f68, %p79;
	cvt.rzi.u32.f32 	%r265, %f69;
	setp.eq.s32 	%p80, %r1030, 0;
	mov.b32 	%r1034, 0;
	@%p80 bra 	$L__BB4_153;
	mov.b32 	%r1034, 0;
	mov.u32 	%r1032, %r1030;
$L__BB4_152:
	mul.hi.s32 	%r493, %r1032, 1717986919;
	shr.u32 	%r494, %r493, 31;
	shr.s32 	%r495, %r493, 2;
	add.s32 	%r269, %r495, %r494;
	mul.lo.s32 	%r496, %r269, 10;
	sub.s32 	%r497, %r1032, %r496;
	mad.lo.s32 	%r1034, %r1034, 10, %r497;
	add.s32 	%r498, %r1032, 9;
	setp.gt.u32 	%p81, %r498, 18;
	mov.u32 	%r1032, %r269;
	@%p81 bra 	$L__BB4_152;
$L__BB4_153:
	setp.eq.s32 	%p82, %r1042, 0;
	mov.b32 	%r1037, 0;
	@%p82 bra 	$L__BB4_156;
	mov.b32 	%r1037, 0;
	mov.u32 	%r1035, %r1042;
$L__BB4_155:
	mul.hi.s32 	%r501, %r1035, 1717986919;
	shr.u32 	%r502, %r501, 31;
	shr.s32 	%r503, %r501, 2;
	add.s32 	%r274, %r503, %r502;
	mul.lo.s32 	%r504, %r274, 10;
	sub.s32 	%r505, %r1035, %r504;
	mad.lo.s32 	%r1037, %r1037, 10, %r505;
	add.s32 	%r506, %r1035, 9;
	setp.gt.u32 	%p83, %r506, 18;
	mov.u32 	%r1035, %r274;
	@%p83 bra 	$L__BB4_155;
$L__BB4_156:
	setp.eq.s32 	%p85, %r265, 0;
	mov.pred 	%p235, %p73;
	@%p85 bra 	$L__BB4_161;
	mov.b32 	%r1038, 0;
$L__BB4_158:
	mul.hi.s32 	%r508, %r1034, 1717986919;
	shr.u32 	%r509, %r508, 31;
	shr.s32 	%r510, %r508, 2;
	add.s32 	%r511, %r510, %r509;
	mul.lo.s32 	%r512, %r511, 10;
	sub.s32 	%r279, %r1034, %r512;
	mul.hi.s32 	%r513, %r1037, 1717986919;
	shr.u32 	%r514, %r513, 31;
	shr.s32 	%r515, %r513, 2;
	add.s32 	%r516, %r515, %r514;
	mul.lo.s32 	%r517, %r516, 10;
	sub.s32 	%r280, %r1037, %r517;
	setp.eq.s32 	%p86, %r279, %r280;
	@%p86 bra 	$L__BB4_160;
	setp.le.s32 	%p235, %r279, %r280;
	bra.uni 	$L__BB4_161;
$L__BB4_160:
	add.s32 	%r1038, %r1038, 1;
	shr.s32 	%r523, %r513, 2;
	add.s32 	%r1037, %r523, %r514;
	setp.ne.s32 	%p88, %r1038, %r265;
	mov.u32 	%r1034, %r511;
	mov.pred 	%p235, %p73;
	@%p88 bra 	$L__BB4_158;
$L__BB4_161:
	selp.b32 	%r284, %r1030, %r1042, %p235;
	selp.b64 	%rd76, %rd251, %rd254, %p235;
	selp.u32 	%r524, 1, 0, %p235;
	add.s32 	%r285, %r259, %r524;
	not.pred 	%p89, %p235;
	selp.u32 	%r525, 1, 0, %p89;
	add.s32 	%r286, %r260, %r525;
	@%p235 bra 	$L__BB4_163;
	shl.b32 	%r526, %r286, 4;
	add.s32 	%r528, %r389, %r526;
	ld.shared.u32 	%r1042, [%r528];
	ld.shared.u64 	%rd254, [%r528+8];
	bra.uni 	$L__BB4_164;
$L__BB4_163:
	shl.b32 	%r529, %r285, 4;
	add.s32 	%r531, %r389, %r529;
	ld.shared.u32 	%r1030, [%r531];
	ld.shared.u64 	%rd251, [%r531+8];
$L__BB4_164:
	setp.ge.s32 	%p91, %r285, %r201;
	mov.pred 	%p90, 0;
	mov.pred 	%p236, %p90;
	@%p91 bra 	$L__BB4_177;
	setp.ge.s32 	%p93, %r286, %r169;
	mov.pred 	%p236, -1;
	@%p93 bra 	$L__BB4_177;
	max.s32 	%r533, %r1030, %r1042;
	cvt.rn.f32.s32 	%f70, %r533;
	setp.lt.s32 	%p94, %r533, 1;
	mul.f32 	%f71, %f70, 0f4B000000;
	selp.f32 	%f72, %f71, %f70, %p94;
	selp.f32 	%f73, 0fC1B80000, 0f00000000, %p94;
	mov.b32 	%r534, %f72;
	add.s32 	%r535, %r534, -1059760811;
	and.b32  	%r536, %r535, -8388608;
	sub.s32 	%r537, %r534, %r536;
	mov.b32 	%f74, %r537;
	cvt.rn.f32.s32 	%f75, %r536;
	fma.rn.f32 	%f76, %f75, 0f34000000, %f73;
	add.f32 	%f77, %f74, 0fBF800000;
	fma.rn.f32 	%f78, %f77, 0fBE055027, 0f3E1039F6;
	fma.rn.f32 	%f79, %f78, %f77, 0fBDF8CDCC;
	fma.rn.f32 	%f80, %f79, %f77, 0f3E0F2955;
	fma.rn.f32 	%f81, %f80, %f77, 0fBE2AD8B9;
	fma.rn.f32 	%f82, %f81, %f77, 0f3E4CED0B;
	fma.rn.f32 	%f83, %f82, %f77, 0fBE7FFF22;
	fma.rn.f32 	%f84, %f83, %f77, 0f3EAAAA78;
	fma.rn.f32 	%f85, %f84, %f77, 0fBF000000;
	mul.f32 	%f86, %f77, %f85;
	fma.rn.f32 	%f87, %f86, %f77, %f77;
	fma.rn.f32 	%f88, %f76, 0f3F317218, %f87;
	setp.gt.u32 	%p95, %r534, 2139095039;
	fma.rn.f32 	%f89, %f72, 0f7F800000, 0f7F800000;
	selp.f32 	%f90, %f89, %f88, %p95;
	setp.eq.f32 	%p96, %f72, 0f00000000;
	fma.rn.f32 	%f91, %f90, 0f3EDE5BD9, 0f3F800000;
	selp.f32 	%f92, 0fFF800000, %f91, %p96;
	cvt.rzi.u32.f32 	%r291, %f92;
	setp.eq.s32 	%p97, %r1030, 0;
	mov.b32 	%r1045, 0;
	@%p97 bra 	$L__BB4_169;
	mov.b32 	%r1045, 0;
	mov.u32 	%r1043, %r1030;
$L__BB4_168:
	mul.hi.s32 	%r539, %r1043, 1717986919;
	shr.u32 	%r540, %r539, 31;
	shr.s32 	%r541, %r539, 2;
	add.s32 	%r295, %r541, %r540;
	mul.lo.s32 	%r542, %r295, 10;
	sub.s32 	%r543, %r1043, %r542;
	mad.lo.s32 	%r1045, %r1045, 10, %r543;
	add.s32 	%r544, %r1043, 9;
	setp.gt.u32 	%p98, %r544, 18;
	mov.u32 	%r1043, %r295;
	@%p98 bra 	$L__BB4_168;
$L__BB4_169:
	setp.eq.s32 	%p99, %r1042, 0;
	mov.b32 	%r1048, 0;
	@%p99 bra 	$L__BB4_172;
	mov.b32 	%r1048, 0;
	mov.u32 	%r1046, %r1042;
$L__BB4_171:
	mul.hi.s32 	%r547, %r1046, 1717986919;
	shr.u32 	%r548, %r547, 31;
	shr.s32 	%r549, %r547, 2;
	add.s32 	%r300, %r549, %r548;
	mul.lo.s32 	%r550, %r300, 10;
	sub.s32 	%r551, %r1046, %r550;
	mad.lo.s32 	%r1048, %r1048, 10, %r551;
	add.s32 	%r552, %r1046, 9;
	setp.gt.u32 	%p100, %r552, 18;
	mov.u32 	%r1046, %r300;
	@%p100 bra 	$L__BB4_171;
$L__BB4_172:
	setp.eq.s32 	%p102, %r291, 0;
	mov.pred 	%p236, %p90;
	@%p102 bra 	$L__BB4_177;
	mov.b32 	%r1049, 0;
$L__BB4_174:
	mul.hi.s32 	%r554, %r1045, 1717986919;
	shr.u32 	%r555, %r554, 31;
	shr.s32 	%r556, %r554, 2;
	add.s32 	%r557, %r556, %r555;
	mul.lo.s32 	%r558, %r557, 10;
	sub.s32 	%r305, %r1045, %r558;
	mul.hi.s32 	%r559, %r1048, 1717986919;
	shr.u32 	%r560, %r559, 31;
	shr.s32 	%r561, %r559, 2;
	add.s32 	%r562, %r561, %r560;
	mul.lo.s32 	%r563, %r562, 10;
	sub.s32 	%r306, %r1048, %r563;
	setp.eq.s32 	%p103, %r305, %r306;
	@%p103 bra 	$L__BB4_176;
	setp.le.s32 	%p236, %r305, %r306;
	bra.uni 	$L__BB4_177;
$L__BB4_176:
	add.s32 	%r1049, %r1049, 1;
	shr.s32 	%r566, %r554, 2;
	add.s32 	%r1045, %r566, %r555;
	mul.hi.s32 	%r567, %r1048, 1717986919;
	shr.u32 	%r568, %r567, 31;
	shr.s32 	%r569, %r567, 2;
	add.s32 	%r1048, %r569, %r568;
	setp.ne.s32 	%p105, %r1049, %r291;
	mov.pred 	%p236, %p90;
	@%p105 bra 	$L__BB4_174;
$L__BB4_177:
	selp.b32 	%r310, %r1030, %r1042, %p236;
	selp.b64 	%rd81, %rd251, %rd254, %p236;
	selp.u32 	%r570, 1, 0, %p236;
	add.s32 	%r311, %r285, %r570;
	not.pred 	%p106, %p236;
	selp.u32 	%r571, 1, 0, %p106;
	add.s32 	%r312, %r286, %r571;
	@%p236 bra 	$L__BB4_179;
	shl.b32 	%r572, %r312, 4;
	mov.u32 	%r573, _ZZN3cub18CUB_300001_SM_10006detail10merge_sort26DeviceMergeSortMergeKernelINS2_10policy_hubIN6thrust24THRUST_300001_SM_1000_NS6detail15normal_iteratorINS6_10device_ptrIN4cuda3std3__44pairIiPcEEEEEEE9Policy600ESH_PNS0_8NullTypeESH_SL_j14lex_comparatorSF_SK_EEvbT2_T3_T4_PT6_PT7_T5_PSP_SP_NS1_7vsmem_tEE19static_temp_storage;
	add.s32 	%r574, %r573, %r572;
	ld.shared.u32 	%r1042, [%r574];
	ld.shared.u64 	%rd254, [%r574+8];
	bra.uni 	$L__BB4_180;
$L__BB4_179:
	shl.b32 	%r575, %r311, 4;
	mov.u32 	%r576, _ZZN3cub18CUB_300001_SM_10006detail10merge_sort26DeviceMergeSortMergeKernelINS2_10policy_hubIN6thrust24THRUST_300001_SM_1000_NS6detail15normal_iteratorINS6_10device_ptrIN4cuda3std3__44pairIiPcEEEEEEE9Policy600ESH_PNS0_8NullTypeESH_SL_j14lex_comparatorSF_SK_EEvbT2_T3_T4_PT6_PT7_T5_PSP_SP_NS1_7vsmem_tEE19static_temp_storage;
	add.s32 	%r577, %r576, %r575;
	ld.shared.u32 	%r1030, [%r577];
	ld.shared.u64 	%rd251, [%r577+8];
$L__BB4_180:
	setp.ge.s32 	%p108, %r311, %r201;
	mov.pred 	%p107, 0;
	mov.pred 	%p237, %p107;
	@%p108 bra 	$L__BB4_193;
	setp.ge.s32 	%p110, %r312, %r169;
	mov.pred 	%p237, -1;
	@%p110 bra 	$L__BB4_193;
	max.s32 	%r579, %r1030, %r1042;
	cvt.rn.f32.s32 	%f93, %r579;
	setp.lt.s32 	%p111, %r579, 1;
	mul.f32 	%f94, %f93, 0f4B000000;
	selp.f32 	%f95, %f94, %f93, %p111;
	selp.f32 	%f96, 0fC1B80000, 0f00000000, %p111;
	mov.b32 	%r580, %f95;
	add.s32 	%r581, %r580, -1059760811;
	and.b32  	%r582, %r581, -8388608;
	sub.s32 	%r583, %r580, %r582;
	mov.b32 	%f97, %r583;
	cvt.rn.f32.s32 	%f98, %r582;
	fma.rn.f32 	%f99, %f98, 0f34000000, %f96;
	add.f32 	%f100, %f97, 0fBF800000;
	fma.rn.f32 	%f101, %f100, 0fBE055027, 0f3E1039F6;
	fma.rn.f32 	%f102, %f101, %f100, 0fBDF8CDCC;
	fma.rn.f32 	%f103, %f102, %f100, 0f3E0F2955;
	fma.rn.f32 	%f104, %f103, %f100, 0fBE2AD8B9;
	fma.rn.f32 	%f105, %f104, %f100, 0f3E4CED0B;
	fma.rn.f32 	%f106, %f105, %f100, 0fBE7FFF22;
	fma.rn.f32 	%f107, %f106, %f100, 0f3EAAAA78;
	fma.rn.f32 	%f108, %f107, %f100, 0fBF000000;
	mul.f32 	%f109, %f100, %f108;
	fma.rn.f32 	%f110, %f109, %f100, %f100;
	fma.rn.f32 	%f111, %f99, 0f3F317218, %f110;
	setp.gt.u32 	%p112, %r580, 2139095039;
	fma.rn.f32 	%f112, %f95, 0f7F800000, 0f7F800000;
	selp.f32 	%f113, %f112, %f111, %p112;
	setp.eq.f32 	%p113, %f95, 0f00000000;
	fma.rn.f32 	%f114, %f113, 0f3EDE5BD9, 0f3F800000;
	selp.f32 	%f115, 0fFF800000, %f114, %p113;
	cvt.rzi.u32.f32 	%r317, %f115;
	setp.eq.s32 	%p114, %r1030, 0;
	mov.b32 	%r1056, 0;
	@%p114 bra 	$L__BB4_185;
	mov.b32 	%r1056, 0;
	mov.u32 	%r1054, %r1030;
$L__BB4_184:
	mul.hi.s32 	%r585, %r1054, 1717986919;
	shr.u32 	%r586, %r585, 31;
	shr.s32 	%r587, %r585, 2;
	add.s32 	%r321, %r587, %r586;
	mul.lo.s32 	%r588, %r321, 10;
	sub.s32 	%r589, %r1054, %r588;
	mad.lo.s32 	%r1056, %r1056, 10, %r589;
	add.s32 	%r590, %r1054, 9;
	setp.gt.u32 	%p115, %r590, 18;
	mov.u32 	%r1054, %r321;
	@%p115 bra 	$L__BB4_184;
$L__BB4_185:
	setp.eq.s32 	%p116, %r1042, 0;
	mov.b32 	%r1059, 0;
	@%p116 bra 	$L__BB4_188;
	mov.b32 	%r1059, 0;
	mov.u32 	%r1057, %r1042;
$L__BB4_187:
	mul.hi.s32 	%r593, %r1057, 1717986919;
	shr.u32 	%r594, %r593, 31;
	shr.s32 	%r595, %r593, 2;
	add.s32 	%r326, %r595, %r594;
	mul.lo.s32 	%r596, %r326, 10;
	sub.s32 	%r597, %r1057, %r596;
	mad.lo.s32 	%r1059, %r1059, 10, %r597;
	add.s32 	%r598, %r1057, 9;
	setp.gt.u32 	%p117, %r598, 18;
	mov.u32 	%r1057, %r326;
	@%p117 bra 	$L__BB4_187;
$L__BB4_188:
	setp.eq.s32 	%p119, %r317, 0;
	mov.pred 	%p237, %p107;
	@%p119 bra 	$L__BB4_193;
	mov.b32 	%r1060, 0;
$L__BB4_190:
	mul.hi.s32 	%r600, %r1056, 1717986919;
	shr.u32 	%r601, %r600, 31;
	shr.s32 	%r602, %r600, 2;
	add.s32 	%r603, %r602, %r601;
	mul.lo.s32 	%r604, %r603, 10;
	sub.s32 	%r331, %r1056, %r604;
	mul.hi.s32 	%r605, %r1059, 1717986919;
	shr.u32 	%r606, %r605, 31;
	shr.s32 	%r607, %r605, 2;
	add.s32 	%r608, %r607, %r606;
	mul.lo.s32 	%r609, %r608, 10;
	sub.s32 	%r332, %r1059, %r609;
	setp.eq.s32 	%p120, %r331, %r332;
	@%p120 bra 	$L__BB4_192;
	setp.le.s32 	%p237, %r331, %r332;
	bra.uni 	$L__BB4_193;
$L__BB4_192:
	add.s32 	%r1060, %r1060, 1;
	shr.s32 	%r612, %r600, 2;
	add.s32 	%r1056, %r612, %r601;
	mul.hi.s32 	%r613, %r1059, 1717986919;
	shr.u32 	%r614, %r613, 31;
	shr.s32 	%r615, %r613, 2;
	add.s32 	%r1059, %r615, %r614;
	setp.ne.s32 	%p122, %r1060, %r317;
	mov.pred 	%p237, %p107;
	@%p122 bra 	$L__BB4_190;
$L__BB4_193:
	setp.eq.s16 	%p123, %rs1, 0;
	selp.b32 	%r336, %r1030, %r1042, %p237;
	selp.b64 	%rd86, %rd251, %rd254, %p237;
	bar.sync 	0;
	@%p123 bra 	$L__BB4_204;
	// begin inline asm
	mov.u32 %r616, %laneid;
	// end inline asm
	and.b32  	%r337, %r202, 3968;
	shl.b32 	%r617, %r616, 2;
	add.s32 	%r618, %r617, %r337;
	shl.b32 	%r619, %r618, 4;
	mov.u32 	%r620, _ZZN3cub18CUB_300001_SM_10006detail10merge_sort26DeviceMergeSortMergeKernelINS2_10policy_hubIN6thrust24THRUST_300001_SM_1000_NS6detail15normal_iteratorINS6_10device_ptrIN4cuda3std3__44pairIiPcEEEEEEE9Policy600ESH_PNS0_8NullTypeESH_SL_j14lex_comparatorSF_SK_EEvbT2_T3_T4_PT6_PT7_T5_PSP_SP_NS1_7vsmem_tEE19static_temp_storage;
	add.s32 	%r621, %r620, %r619;
	st.shared.u32 	[%r621], %r258;
	st.shared.u64 	[%r621+8], %rd71;
	st.shared.u32 	[%r621+16], %r284;
	st.shared.u64 	[%r621+24], %rd76;
	st.shared.u32 	[%r621+32], %r310;
	st.shared.u64 	[%r621+40], %rd81;
	st.shared.u32 	[%r621+48], %r336;
	st.shared.u64 	[%r621+56], %rd86;
	bar.warp.sync 	-1;
	mad.lo.s32 	%r622, %r616, -48, %r621;
	ld.shared.u32 	%r338, [%r622];
	ld.shared.u64 	%rd87, [%r622+8];
	ld.shared.u32 	%r339, [%r622+512];
	ld.shared.u64 	%rd88, [%r622+520];
	ld.shared.u32 	%r340, [%r622+1024];
	ld.shared.u64 	%rd89, [%r622+1032];
	ld.shared.u32 	%r341, [%r622+1536];
	ld.shared.u64 	%rd90, [%r622+1544];
	setp.ne.s32 	%p124, %r3, 0;
	@%p124 bra 	$L__BB4_196;
	st.volatile.shared.u32 	[_ZZN3cub18CUB_300001_SM_10006detail10merge_sort26DeviceMergeSortMergeKernelINS2_10policy_hubIN6thrust24THRUST_300001_SM_1000_NS6detail15normal_iteratorINS6_10device_ptrIN4cuda3std3__44pairIiPcEEEEEEE9Policy600ESH_PNS0_8NullTypeESH_SL_j14lex_comparatorSF_SK_EEvbT2_T3_T4_PT6_PT7_T5_PSP_SP_NS1_7vsmem_tEE19static_temp_storage+16384], %r201;
$L__BB4_196:
	bar.sync 	0;
	ld.volatile.shared.u32 	%r342, [_ZZN3cub18CUB_300001_SM_10006detail10merge_sort26DeviceMergeSortMergeKernelINS2_10policy_hubIN6thrust24THRUST_300001_SM_1000_NS6detail15normal_iteratorINS6_10device_ptrIN4cuda3std3__44pairIiPcEEEEEEE9Policy600ESH_PNS0_8NullTypeESH_SL_j14lex_comparatorSF_SK_EEvbT2_T3_T4_PT6_PT7_T5_PSP_SP_NS1_7vsmem_tEE19static_temp_storage+16384];
	and.b32  	%r623, %r3, 31;
	add.s32 	%r343, %r337, %r623;
	setp.ge.s32 	%p125, %r343, %r342;
	cvt.u64.u32 	%rd156, %r343;
	cvt.u64.u32 	%rd157, %r2;
	add.s64 	%rd158, %rd156, %rd157;
	shl.b64 	%rd159, %rd158, 4;
	add.s64 	%rd91, %rd1, %rd159;
	@%p125 bra 	$L__BB4_198;
	st.global.u32 	[%rd91], %r338;
	st.global.u64 	[%rd91+8], %rd87;
$L__BB4_198:
	add.s32 	%r624, %r343, 32;
	setp.ge.s32 	%p126, %r624, %r342;
	@%p126 bra 	$L__BB4_200;
	st.global.u32 	[%rd91+512], %r339;
	st.global.u64 	[%rd91+520], %rd88;
$L__BB4_200:
	add.s32 	%r625, %r343, 64;
	setp.ge.s32 	%p127, %r625, %r342;
	@%p127 bra 	$L__BB4_202;
	st.global.u32 	[%rd91+1024], %r340;
	st.global.u64 	[%rd91+1032], %rd89;
$L__BB4_202:
	add.s32 	%r626, %r343, 96;
	setp.ge.s32 	%p128, %r626, %r342;
	@%p128 bra 	$L__BB4_214;
	st.global.u32 	[%rd91+1536], %r341;
	st.global.u64 	[%rd91+1544], %rd90;
	bra.uni 	$L__BB4_214;
$L__BB4_204:
	// begin inline asm
	mov.u32 %r627, %laneid;
	// end inline asm
	and.b32  	%r344, %r202, 3968;
	shl.b32 	%r628, %r627, 2;
	add.s32 	%r629, %r628, %r344;
	shl.b32 	%r630, %r629, 4;
	mov.u32 	%r631, _ZZN3cub18CUB_300001_SM_10006detail10merge_sort26DeviceMergeSortMergeKernelINS2_10policy_hubIN6thrust24THRUST_300001_SM_1000_NS6detail15normal_iteratorINS6_10device_ptrIN4cuda3std3__44pairIiPcEEEEEEE9Policy600ESH_PNS0_8NullTypeESH_SL_j14lex_comparatorSF_SK_EEvbT2_T3_T4_PT6_PT7_T5_PSP_SP_NS1_7vsmem_tEE19static_temp_storage;
	add.s32 	%r632, %r631, %r630;
	st.shared.u32 	[%r632], %r258;
	st.shared.u64 	[%r632+8], %rd71;
	st.shared.u32 	[%r632+16], %r284;
	st.shared.u64 	[%r632+24], %rd76;
	st.shared.u32 	[%r632+32], %r310;
	st.shared.u64 	[%r632+40], %rd81;
	st.shared.u32 	[%r632+48], %r336;
	st.shared.u64 	[%r632+56], %rd86;
	bar.warp.sync 	-1;
	mad.lo.s32 	%r633, %r627, -48, %r632;
	ld.shared.u32 	%r345, [%r633];
	ld.shared.u64 	%rd92, [%r633+8];
	ld.shared.u32 	%r346, [%r633+512];
	ld.shared.u64 	%rd93, [%r633+520];
	ld.shared.u32 	%r347, [%r633+1024];
	ld.shared.u64 	%rd94, [%r633+1032];
	ld.shared.u32 	%r348, [%r633+1536];
	ld.shared.u64 	%rd95, [%r633+1544];
	setp.ne.s32 	%p129, %r3, 0;
	@%p129 bra 	$L__BB4_206;
	st.volatile.shared.u32 	[_ZZN3cub18CUB_300001_SM_10006detail10merge_sort26DeviceMergeSortMergeKernelINS2_10policy_hubIN6thrust24THRUST_300001_SM_1000_NS6detail15normal_iteratorINS6_10device_ptrIN4cuda3std3__44pairIiPcEEEEEEE9Policy600ESH_PNS0_8NullTypeESH_SL_j14lex_comparatorSF_SK_EEvbT2_T3_T4_PT6_PT7_T5_PSP_SP_NS1_7vsmem_tEE19static_temp_storage+16384], %r201;
$L__BB4_206:
	bar.sync 	0;
	ld.volatile.shared.u32 	%r349, [_ZZN3cub18CUB_300001_SM_10006detail10merge_sort26DeviceMergeSortMergeKernelINS2_10policy_hubIN6thrust24THRUST_300001_SM_1000_NS6detail15normal_iteratorINS6_10device_ptrIN4cuda3std3__44pairIiPcEEEEEEE9Policy600ESH_PNS0_8NullTypeESH_SL_j14lex_comparatorSF_SK_EEvbT2_T3_T4_PT6_PT7_T5_PSP_SP_NS1_7vsmem_tEE19static_temp_storage+16384];
	and.b32  	%r634, %r3, 31;
	cvt.u64.u32 	%rd160, %r344;
	add.s32 	%r350, %r344, %r634;
	add.s32 	%r635, %r634, %r2;
	cvt.u64.u32 	%rd161, %r635;
	add.s64 	%rd162, %rd161, %rd160;
	setp.ge.s32 	%p130, %r350, %r349;
	shl.b64 	%rd163, %rd162, 4;
	add.s64 	%rd96, %rd3, %rd163;
	@%p130 bra 	$L__BB4_208;
	st.global.u32 	[%rd96], %r345;
	st.global.u64 	[%rd96+8], %rd92;
$L__BB4_208:
	add.s32 	%r636, %r350, 32;
	setp.ge.s32 	%p131, %r636, %r349;
	@%p131 bra 	$L__BB4_210;
	st.global.u32 	[%rd96+512], %r346;
	st.global.u64 	[%rd96+520], %rd93;
$L__BB4_210:
	add.s32 	%r637, %r350, 64;
	setp.ge.s32 	%p132, %r637, %r349;
	@%p132 bra 	$L__BB4_212;
	st.global.u32 	[%rd96+1024], %r347;
	st.global.u64 	[%rd96+1032], %rd94;
$L__BB4_212:
	add.s32 	%r638, %r350, 96;
	setp.ge.s32 	%p133, %r638, %r349;
	@%p133 bra 	$L__BB4_214;
	st.global.u32 	[%rd96+1536], %r348;
	st.global.u64 	[%rd96+1544], %rd95;
$L__BB4_214:
	ret;

}
	// .globl	_ZN3cub18CUB_300001_SM_10006detail10merge_sort30DeviceMergeSortBlockSortKernelINS2_10policy_hubIN6thrust24THRUST_300001_SM_1000_NS6detail15normal_iteratorINS6_10device_ptrIN4cuda3std3__44pairIiPcEEEEEEE9Policy600ESH_PNS0_8NullTypeESH_SL_m14lex_comparatorSF_SK_EEvbT0_T1_T2_T3_T4_PT6_PT7_T5_NS1_7vsmem_tE
.visible .entry _ZN3cub18CUB_300001_SM_10006detail10merge_sort30DeviceMergeSortBlockSortKernelINS2_10policy_hubIN6thrust24THRUST_300001_SM_1000_NS6detail15normal_iteratorINS6_10device_ptrIN4cuda3std3__44pairIiPcEEEEEEE9Policy600ESH_PNS0_8NullTypeESH_SL_m14lex_comparatorSF_SK_EEvbT0_T1_T2_T3_T4_PT6_PT7_T5_NS1_7vsmem_tE(
	.param .u8 _ZN3cub18CUB_300001_SM_10006detail10merge_sort30DeviceMergeSortBlockSortKernelINS2_10policy_hubIN6thrust24THRUST_300001_SM_1000_NS6detail15normal_iteratorINS6_10device_ptrIN4cuda3std3__44pairIiPcEEEEEEE9Policy600ESH_PNS0_8NullTypeESH_SL_m14lex_comparatorSF_SK_EEvbT0_T1_T2_T3_T4_PT6_PT7_T5_NS1_7vsmem_tE_param_0,
	.param .align 8 .b8 _ZN3cub18CUB_300001_SM_10006detail10merge_sort30DeviceMergeSortBlockSortKernelINS2_10policy_hubIN6thrust24THRUST_300001_SM_1000_NS6detail15normal_iteratorINS6_10device_ptrIN4cuda3std3__44pairIiPcEEEEEEE9Policy600ESH_PNS0_8NullTypeESH_SL_m14lex_comparatorSF_SK_EEvbT0_T1_T2_T3_T4_PT6_PT7_T5_NS1_7vsmem_tE_param_1[8],
	.param .u64 .ptr .align 1 _ZN3cub18CUB_300001_SM_10006detail10merge_sort30DeviceMergeSortBlockSortKernelINS2_10policy_hubIN6thrust24THRUST_300001_SM_1000_NS6detail15normal_iteratorINS6_10device_ptrIN4cuda3std3__44pairIiPcEEEEEEE9Policy600ESH_PNS0_8NullTypeESH_SL_m14lex_comparatorSF_SK_EEvbT0_T1_T2_T3_T4_PT6_PT7_T5_NS1_7vsmem_tE_param_2,
	.param .align 8 .b8 _ZN3cub18CUB_300001_SM_10006detail10merge_sort30DeviceMergeSortBlockSortKernelINS2_10policy_hubIN6thrust24THRUST_300001_SM_1000_NS6detail15normal_iteratorINS6_10device_ptrIN4cuda3std3__44pairIiPcEEEEEEE9Policy600ESH_PNS0_8NullTypeESH_SL_m14lex_comparatorSF_SK_EEvbT0_T1_T2_T3_T4_PT6_PT7_T5_NS1_7vsmem_tE_param_3[8],
	.param .u64 .ptr .align 1 _ZN3cub18CUB_300001_SM_10006detail10merge_sort30DeviceMergeSortBlockSortKernelINS2_10policy_hubIN6thrust24THRUST_300001_SM_1000_NS6detail15normal_iteratorINS6_10device_ptrIN4cuda3std3__44pairIiPcEEEEEEE9Policy600ESH_PNS0_8NullTypeESH_SL_m14lex_comparatorSF_SK_EEvbT0_T1_T2_T3_T4_PT6_PT7_T5_NS1_7vsmem_tE_param_4,
	.param .u64 _ZN3cub18CUB_300001_SM_10006detail10merge_sort30DeviceMergeSortBlockSortKernelINS2_10policy_hubIN6thrust24THRUST_300001_SM_1000_NS6detail15normal_iteratorINS6_10device_ptrIN4cuda3std3__44pairIiPcEEEEEEE9Policy600ESH_PNS0_8NullTypeESH_SL_m14lex_comparatorSF_SK_EEvbT0_T1_T2_T3_T4_PT6_PT7_T5_NS1_7vsmem_tE_param_5,
	.param .u64 .ptr .align 1 _ZN3cub18CUB_300001_SM_10006detail10merge_sort30DeviceMergeSortBlockSortKernelINS2_10policy_hubIN6thrust24THRUST_300001_SM_1000_NS6detail15normal_iteratorINS6_10device_ptrIN4cuda3std3__44pairIiPcEEEEEEE9Policy600ESH_PNS0_8NullTypeESH_SL_m14lex_comparatorSF_SK_EEvbT0_T1_T2_T3_T4_PT6_PT7_T5_NS1_7vsmem_tE_param_6,
	.param .u64 .ptr .align 1 _ZN3cub18CUB_300001_SM_10006detail10merge_sort30DeviceMergeSortBlockSortKernelINS2_10policy_hubIN6thrust24THRUST_300001_SM_1000_NS6detail15normal_iteratorINS6_10device_ptrIN4cuda3std3__44pairIiPcEEEEEEE9Policy600ESH_PNS0_8NullTypeESH_SL_m14lex_comparatorSF_SK_EEvbT0_T1_T2_T3_T4_PT6_PT7_T5_NS1_7vsmem_tE_param_7,
	.param .align 1 .b8 _ZN3cub18CUB_300001_SM_10006detail10merge_sort30DeviceMergeSortBlockSortKernelINS2_10policy_hubIN6thrust24THRUST_300001_SM_1000_NS6detail15normal_iteratorINS6_10device_ptrIN4cuda3std3__44pairIiPcEEEEEEE9Policy600ESH_PNS0_8NullTypeESH_SL_m14lex_comparatorSF_SK_EEvbT0_T1_T2_T3_T4_PT6_PT7_T5_NS1_7vsmem_tE_param_8[1],
	.param .align 8 .b8 _ZN3cub18CUB_300001_SM_10006detail10merge_sort30DeviceMergeSortBlockSortKernelINS2_10policy_hubIN6thrust24THRUST_300001_SM_1000_NS6detail15normal_iteratorINS6_10device_ptrIN4cuda3std3__44pairIiPcEEEEEEE9Policy600ESH_PNS0_8NullTypeESH_SL_m14lex_comparatorSF_SK_EEvbT0_T1_T2_T3_T4_PT6_PT7_T5_NS1_7vsmem_tE_param_9[8]
)
.maxntid 256
{
	.reg .pred 	%p<376>;
	.reg .b16 	%rs<4>;
	.reg .b32 	%r<2006>;
	.reg .b32 	%f<553>;
	.reg .b64 	%rd<227>;
	// demoted variable
	.shared .align 16 .b8 _ZZN3cub18CUB_300001_SM_10006detail10merge_sort30DeviceMergeSortBlockSortKernelINS2_10policy_hubIN6thrust24THRUST_300001_SM_1000_NS6detail15normal_iteratorINS6_10device_ptrIN4cuda3std3__44pairIiPcEEEEEEE9Policy600ESH_PNS0_8NullTypeESH_SL_m14lex_comparatorSF_SK_EEvbT0_T1_T2_T3_T4_PT6_PT7_T5_NS1_7vsmem_tEE19static_temp_storage[16400];
	ld.param.u64 	%rd136, [_ZN3cub18CUB_300001_SM_10006detail10merge_sort30DeviceMergeSortBlockSortKernelINS2_10policy_hubIN6thrust24THRUST_300001_SM_1000_NS6detail15normal_iteratorINS6_10device_ptrIN4cuda3std3__44pairIiPcEEEEEEE9Policy600ESH_PNS0_8NullTypeESH_SL_m14lex_comparatorSF_SK_EEvbT0_T1_T2_T3_T4_PT6_PT7_T5_NS1_7vsmem_tE_param_3];
	ld.param.u64 	%rd137, [_ZN3cub18CUB_300001_SM_10006detail10merge_sort30DeviceMergeSortBlockSortKernelINS2_10policy_hubIN6thrust24THRUST_300001_SM_1000_NS6detail15normal_iteratorINS6_10device_ptrIN4cuda3std3__44pairIiPcEEEEEEE9Policy600ESH_PNS0_8NullTypeESH_SL_m14lex_comparatorSF_SK_EEvbT0_T1_T2_T3_T4_PT6_PT7_T5_NS1_7vsmem_tE_param_1];
	ld.param.u64 	%rd135, [_ZN3cub18CUB_300001_SM_10006detail10merge_sort30DeviceMergeSortBlockSortKernelINS2_10policy_hubIN6thrust24THRUST_300001_SM_1000_NS6detail15normal_iteratorINS6_10device_ptrIN4cuda3std3__44pairIiPcEEEEEEE9Policy600ESH_PNS0_8NullTypeESH_SL_m14lex_comparatorSF_SK_EEvbT0_T1_T2_T3_T4_PT6_PT7_T5_NS1_7vsmem_tE_param_5];
	ld.param.u64 	%rd138, [_ZN3cub18CUB_300001_SM_10006detail10merge_sort30DeviceMergeSortBlockSortKernelINS2_10policy_hubIN6thrust24THRUST_300001_SM_1000_NS6detail15normal_iteratorINS6_10device_ptrIN4cuda3std3__44pairIiPcEEEEEEE9Policy600ESH_PNS0_8NullTypeESH_SL_m14lex_comparatorSF_SK_EEvbT0_T1_T2_T3_T4_PT6_PT7_T5_NS1_7vsmem_tE_param_6];
	cvta.to.global.u64 	%rd1, %rd138;
	cvta.to.global.u64 	%rd2, %rd137;
	cvta.to.global.u64 	%rd3, %rd136;
	mov.u32 	%r661, %ctaid.x;
	cvt.u64.u32 	%rd139, %r661;
	mov.u32 	%r662, %nctaid.x;
	cvt.u64.u32 	%rd140, %r662;
	mul.wide.u32 	%rd4, %r661, 1024;
	add.s64 	%rd141, %rd140, -1;
	setp.le.u64 	%p21, %rd141, %rd139;
	@%p21 bra 	$L__BB5_147;
	// begin inline asm
	griddepcontrol.wait;
	// end inline asm
	mov.u32 	%r1, %tid.x;
	and.b32  	%r2, %r1, 31;
	shl.b32 	%r3, %r1, 2;
	and.b32  	%r4, %r3, 3968;
	or.b32  	%r1231, %r4, %r2;
	cvt.u64.u32 	%rd153, %r1231;
	add.s64 	%rd5, %rd4, %rd153;
	shl.b64 	%rd154, %rd5, 4;
	add.s64 	%rd155, %rd2, %rd154;
	ld.global.u32 	%r1232, [%rd155];
	ld.global.u64 	%rd156, [%rd155+8];
	ld.global.u32 	%r1233, [%rd155+512];
	ld.global.u64 	%rd157, [%rd155+520];
	ld.global.u32 	%r1234, [%rd155+1024];
	ld.global.u64 	%rd158, [%rd155+1032];
	ld.global.u32 	%r1235, [%rd155+1536];
	ld.global.u64 	%rd159, [%rd155+1544];
	// begin inline asm
	mov.u32 %r1229, %laneid;
	// end inline asm
	add.s32 	%r1236, %r1229, %r4;
	shl.b32 	%r1237, %r1236, 4;
	mov.u32 	%r1238, _ZZN3cub18CUB_300001_SM_10006detail10merge_sort30DeviceMergeSortBlockSortKernelINS2_10policy_hubIN6thrust24THRUST_300001_SM_1000_NS6detail15normal_iteratorINS6_10device_ptrIN4cuda3std3__44pairIiPcEEEEEEE9Policy600ESH_PNS0_8NullTypeESH_SL_m14lex_comparatorSF_SK_EEvbT0_T1_T2_T3_T4_PT6_PT7_T5_NS1_7vsmem_tEE19static_temp_storage;
	add.s32 	%r5, %r1238, %r1237;
	st.shared.u32 	[%r5], %r1232;
	st.shared.u64 	[%r5+8], %rd156;
	st.shared.u32 	[%r5+512], %r1233;
	st.shared.u64 	[%r5+520], %rd157;
	st.shared.u32 	[%r5+1024], %r1234;
	st.shared.u64 	[%r5+1032], %rd158;
	st.shared.u32 	[%r5+1536], %r1235;
	st.shared.u64 	[%r5+1544], %rd159;
	bar.warp.sync 	-1;
	mad.lo.s32 	%r6, %r1229, 48, %r5;
	ld.shared.u32 	%r1768, [%r6];
	ld.shared.u64 	%rd179, [%r6+8];
	ld.shared.u32 	%r1757, [%r6+16];
	ld.shared.u64 	%rd177, [%r6+24];
	ld.shared.u32 	%r1756, [%r6+32];
	ld.shared.u64 	%rd176, [%r6+40];
	ld.shared.u32 	%r1778, [%r6+48];
	ld.shared.u64 	%rd180, [%r6+56];
	bar.sync 	0;
	// begin inline asm
	griddepcontrol.launch_dependents;
	// end inline asm
	max.s32 	%r1239, %r1757, %r1768;
	cvt.rn.f32.s32 	%f300, %r1239;
	setp.lt.s32 	%p216, %r1239, 1;
	mul.f32 	%f301, %f300, 0f4B000000;
	selp.f32 	%f302, %f301, %f300, %p216;
	selp.f32 	%f303, 0fC1B80000, 0f00000000, %p216;
	mov.b32 	%r1240, %f302;
	add.s32 	%r1241, %r1240, -1059760811;
	and.b32  	%r1242, %r1241, -8388608;
	sub.s32 	%r1243, %r1240, %r1242;
	mov.b32 	%f304, %r1243;
	cvt.rn.f32.s32 	%f305, %r1242;
	fma.rn.f32 	%f306, %f305, 0f34000000, %f303;
	add.f32 	%f307, %f304, 0fBF800000;
	fma.rn.f32 	%f308, %f307, 0fBE055027, 0f3E1039F6;
	fma.rn.f32 	%f309, %f308, %f307, 0fBDF8CDCC;
	fma.rn.f32 	%f310, %f309, %f307, 0f3E0F2955;
	fma.rn.f32 	%f311, %f310, %f307, 0fBE2AD8B9;
	fma.rn.f32 	%f312, %f311, %f307, 0f3E4CED0B;
	fma.rn.f32 	%f313, %f312, %f307, 0fBE7FFF22;
	fma.rn.f32 	%f314, %f313, %f307, 0f3EAAAA78;
	fma.rn.f32 	%f315, %f314, %f307, 0fBF000000;
	mul.f32 	%f316, %f307, %f315;
	fma.rn.f32 	%f317, %f316, %f307, %f307;
	fma.rn.f32 	%f318, %f306, 0f3F317218, %f317;
	setp.gt.u32 	%p217, %r1240, 2139095039;
	fma.rn.f32 	%f319, %f302, 0f7F800000, 0f7F800000;
	selp.f32 	%f320, %f319, %f318, %p217;
	setp.eq.f32 	%p218, %f302, 0f00000000;
	fma.rn.f32 	%f321, %f320, 0f3EDE5BD9, 0f3F800000;
	selp.f32 	%f322, 0fFF800000, %f321, %p218;
	cvt.rzi.u32.f32 	%r11, %f322;
	setp.eq.s32 	%p219, %r1757, 0;
	mov.b32 	%r1727, 0;
	@%p219 bra 	$L__BB5_4;
	mov.b32 	%r1727, 0;
	mov.u32 	%r1726, %r1757;
$L__BB5_3:
	mul.hi.s32 	%r1245, %r1726, 1717986919;
	shr.u32 	%r1246, %r1245, 31;
	shr.s32 	%r1247, %r1245, 2;
	add.s32 	%r16, %r1247, %r1246;
	mul.lo.s32 	%r1248, %r16, 10;
	sub.s32 	%r1249, %r1726, %r1248;
	mad.lo.s32 	%r1727, %r1727, 10, %r1249;
	add.s32 	%r1250, %r1726, 9;
	setp.lt.u32 	%p220, %r1250, 19;
	mov.u32 	%r1726, %r16;
	@%p220 bra 	$L__BB5_4;
	bra.uni 	$L__BB5_3;
$L__BB5_4:
	setp.eq.s32 	%p221, %r1768, 0;
	mov.b32 	%r1730, 0;
	@%p221 bra 	$L__BB5_7;
	mov.b32 	%r1730, 0;
	mov.u32 	%r1729, %r1768;
$L__BB5_6:
	mul.hi.s32 	%r1253, %r1729, 1717986919;
	shr.u32 	%r1254, %r1253, 31;
	shr.s32 	%r1255, %r1253, 2;
	add.s32 	%r21, %r1255, %r1254;
	mul.lo.s32 	%r1256, %r21, 10;
	sub.s32 	%r1257, %r1729, %r1256;
	mad.lo.s32 	%r1730, %r1730, 10, %r1257;
	add.s32 	%r1258, %r1729, 9;
	setp.lt.u32 	%p222, %r1258, 19;
	mov.u32 	%r1729, %r21;
	@%p222 bra 	$L__BB5_7;
	bra.uni 	$L__BB5_6;
$L__BB5_7:
	setp.eq.s32 	%p223, %r11, 0;
	@%p223 bra 	$L__BB5_12;
	mov.b32 	%r1731, 0;
$L__BB5_9:
	mul.hi.s32 	%r1260, %r1727, 1717986919;
	shr.u32 	%r1261, %r1260, 31;
	shr.s32 	%r1262, %r1260, 2;
	add.s32 	%r1263, %r1262, %r1261;
	mul.lo.s32 	%r1264, %r1263, 10;
	sub.s32 	%r25, %r1727, %r1264;
	mul.hi.s32 	%r1265, %r1730, 1717986919;
	shr.u32 	%r1266, %r1265, 31;
	shr.s32 	%r1267, %r1265, 2;
	add.s32 	%r1268, %r1267, %r1266;
	mul.lo.s32 	%r1269, %r1268, 10;
	sub.s32 	%r26, %r1730, %r1269;
	setp.eq.s32 	%p224, %r25, %r26;
	@%p224 bra 	$L__BB5_11;
	setp.gt.s32 	%p225, %r25, %r26;
	selp.b64 	%rd10, %rd177, %rd179, %p225;
	selp.b32 	%r27, %r1757, %r1768, %p225;
	selp.b64 	%rd179, %rd179, %rd177, %p225;
	selp.b32 	%r1768, %r1768, %r1757, %p225;
	mov.u64 	%rd177, %rd10;
	mov.u32 	%r1757, %r27;
	bra.uni 	$L__BB5_12;
$L__BB5_11:
	add.s32 	%r1731, %r1731, 1;
	setp.ne.s32 	%p226, %r1731, %r11;
	mov.u32 	%r1727, %r1263;
	mov.u32 	%r1730, %r1268;
	@%p226 bra 	$L__BB5_9;
$L__BB5_12:
	max.s32 	%r1277, %r1778, %r1756;
	cvt.rn.f32.s32 	%f323, %r1277;
	setp.lt.s32 	%p227, %r1277, 1;
	mul.f32 	%f324, %f323, 0f4B000000;
	selp.f32 	%f325, %f324, %f323, %p227;
	selp.f32 	%f326, 0fC1B80000, 0f00000000, %p227;
	mov.b32 	%r1278, %f325;
	add.s32 	%r1279, %r1278, -1059760811;
	and.b32  	%r1280, %r1279, -8388608;
	sub.s32 	%r1281, %r1278, %r1280;
	mov.b32 	%f327, %r1281;
	cvt.rn.f32.s32 	%f328, %r1280;
	fma.rn.f32 	%f329, %f328, 0f34000000, %f326;
	add.f32 	%f330, %f327, 0fBF800000;
	fma.rn.f32 	%f331, %f330, 0fBE055027, 0f3E1039F6;
	fma.rn.f32 	%f332, %f331, %f330, 0fBDF8CDCC;
	fma.rn.f32 	%f333, %f332, %f330, 0f3E0F2955;
	fma.rn.f32 	%f334, %f333, %f330, 0fBE2AD8B9;
	fma.rn.f32 	%f335, %f334, %f330, 0f3E4CED0B;
	fma.rn.f32 	%f336, %f335, %f330, 0fBE7FFF22;
	fma.rn.f32 	%f337, %f336, %f330, 0f3EAAAA78;
	fma.rn.f32 	%f338, %f337, %f330, 0fBF000000;
	mul.f32 	%f339, %f330, %f338;
	fma.rn.f32 	%f340, %f339, %f330, %f330;
	fma.rn.f32 	%f341, %f329, 0f3F317218, %f340;
	setp.gt.u32 	%p228, %r1278, 2139095039;
	fma.rn.f32 	%f342, %f325, 0f7F800000, 0f7F800000;
	selp.f32 	%f343, %f342, %f341, %p228;
	setp.eq.f32 	%p229, %f325, 0f00000000;
	fma.rn.f32 	%f344, %f343, 0f3EDE5BD9, 0f3F800000;
	selp.f32 	%f345, 0fFF800000, %f344, %p229;
	cvt.rzi.u32.f32 	%r34, %f345;
	setp.eq.s32 	%p230, %r1778, 0;
	mov.b32 	%r1738, 0;
	@%p230 bra 	$L__BB5_15;
	mov.b32 	%r1738, 0;
	mov.u32 	%r1736, %r1778;
$L__BB5_14:
	mul.hi.s32 	%r1283, %r1736, 1717986919;
	shr.u32 	%r1284, %r1283, 31;
	shr.s32 	%r1285, %r1283, 2;
	add.s32 	%r38, %r1285, %r1284;
	mul.lo.s32 	%r1286, %r38, 10;
	sub.s32 	%r1287, %r1736, %r1286;
	mad.lo.s32 	%r1738, %r1738, 10, %r1287;
	add.s32 	%r1288, %r1736, 9;
	setp.gt.u32 	%p231, %r1288, 18;
	mov.u32 	%r1736, %r38;
	@%p231 bra 	$L__BB5_14;
$L__BB5_15:
	setp.eq.s32 	%p232, %r1756, 0;
	mov.b32 	%r1741, 0;
	@%p232 bra 	$L__BB5_18;
	mov.b32 	%r1741, 0;
	mov.u32 	%r1739, %r1756;
$L__BB5_17:
	mul.hi.s32 	%r1291, %r1739, 1717986919;
	shr.u32 	%r1292, %r1291, 31;
	shr.s32 	%r1293, %r1291, 2;
	add.s32 	%r43, %r1293, %r1292;
	mul.lo.s32 	%r1294, %r43, 10;
	sub.s32 	%r1295, %r1739, %r1294;
	mad.lo.s32 	%r1741, %r1741, 10, %r1295;
	add.s32 	%r1296, %r1739, 9;
	setp.gt.u32 	%p233, %r1296, 18;
	mov.u32 	%r1739, %r43;
	@%p233 bra 	$L__BB5_17;
$L__BB5_18:
	setp.eq.s32 	%p234, %r34, 0;
	@%p234 bra 	$L__BB5_23;
	mov.b32 	%r1742, 0;
$L__BB5_20:
	mul.hi.s32 	%r1298, %r1738, 1717986919;
	shr.u32 	%r1299, %r1298, 31;
	shr.s32 	%r1300, %r1298, 2;
	add.s32 	%r1301, %r1300, %r1299;
	mul.lo.s32 	%r1302, %r1301, 10;
	sub.s32 	%r48, %r1738, %r1302;
	mul.hi.s32 	%r1303, %r1741, 1717986919;
	shr.u32 	%r1304, %r1303, 31;
	shr.s32 	%r1305, %r1303, 2;
	add.s32 	%r1306, %r1305, %r1304;
	mul.lo.s32 	%r1307, %r1306, 10;
	sub.s32 	%r49, %r1741, %r1307;
	setp.eq.s32 	%p235, %r48, %r49;
	@%p235 bra 	$L__BB5_22;
	setp.gt.s32 	%p236, %r48, %r49;
	selp.b64 	%rd14, %rd180, %rd176, %p236;
	selp.b32 	%r50, %r1778, %r1756, %p236;
	selp.b64 	%rd176, %rd176, %rd180, %p236;
	selp.b32 	%r1756, %r1756, %r1778, %p236;
	mov.u64 	%rd180, %rd14;
	mov.u32 	%r1778, %r50;
	bra.uni 	$L__BB5_23;
$L__BB5_22:
	add.s32 	%r1742, %r1742, 1;
	setp.ne.s32 	%p237, %r1742, %r34;
	mov.u32 	%r1738, %r1301;
	mov.u32 	%r1741, %r1306;
	@%p237 bra 	$L__BB5_20;
$L__BB5_23:
	max.s32 	%r1315, %r1756, %r1757;
	cvt.rn.f32.s32 	%f346, %r1315;
	setp.lt.s32 	%p238, %r1315, 1;
	mul.f32 	%f347, %f346, 0f4B000000;
	selp.f32 	%f348, %f347, %f346, %p238;
	selp.f32 	%f349, 0fC1B80000, 0f00000000, %p238;
	mov.b32 	%r1316, %f348;
	add.s32 	%r1317, %r1316, -1059760811;
	and.b32  	%r1318, %r1317, -8388608;
	sub.s32 	%r1319, %r1316, %r1318;
	mov.b32 	%f350, %r1319;
	cvt.rn.f32.s32 	%f351, %r1318;
	fma.rn.f32 	%f352, %f351, 0f34000000, %f349;
	add.f32 	%f353, %f350, 0fBF800000;
	fma.rn.f32 	%f354, %f353, 0fBE055027, 0f3E1039F6;
	fma.rn.f32 	%f355, %f354, %f353, 0fBDF8CDCC;
	fma.rn.f32 	%f356, %f355, %f353, 0f3E0F2955;
	fma.rn.f32 	%f357, %f356, %f353, 0fBE2AD8B9;
	fma.rn.f32 	%f358, %f357, %f353, 0f3E4CED0B;
	fma.rn.f32 	%f359, %f358, %f353, 0fBE7FFF22;
	fma.rn.f32 	%f360, %f359, %f353, 0f3EAAAA78;
	fma.rn.f32 	%f361, %f360, %f353, 0fBF000000;
	mul.f32 	%f362, %f353, %f361;
	fma.rn.f32 	%f363, %f362, %f353, %f353;
	fma.rn.f32 	%f364, %f352, 0f3F317218, %f363;
	setp.gt.u32 	%p239, %r1316, 2139095039;
	fma.rn.f32 	%f365, %f348, 0f7F800000, 0f7F800000;
	selp.f32 	%f366, %f365, %f364, %p239;
	setp.eq.f32 	%p240, %f348, 0f00000000;
	fma.rn.f32 	%f367, %f366, 0f3EDE5BD9, 0f3F800000;
	selp.f32 	%f368, 0fFF800000, %f367, %p240;
	cvt.rzi.u32.f32 	%r57, %f368;
	setp.eq.s32 	%p241, %r1756, 0;
	mov.b32 	%r1749, 0;
	@%p241 bra 	$L__BB5_26;
	mov.b32 	%r1749, 0;
	mov.u32 	%r1747, %r1756;
$L__BB5_25:
	mul.hi.s32 	%r1321, %r1747, 1717986919;
	shr.u32 	%r1322, %r1321, 31;
	shr.s32 	%r1323, %r1321, 2;
	add.s32 	%r61, %r1323, %r1322;
	mul.lo.s32 	%r1324, %r61, 10;
	sub.s32 	%r1325, %r1747, %r1324;
	mad.lo.s32 	%r1749, %r1749, 10, %r1325;
	add.s32 	%r1326, %r1747, 9;
	setp.gt.u32 	%p242, %r1326, 18;
	mov.u32 	%r1747, %r61;
	@%p242 bra 	$L__BB5_25;
$L__BB5_26:
	setp.eq.s32 	%p243, %r1757, 0;
	mov.b32 	%r1752, 0;
	@%p243 bra 	$L__BB5_29;
	mov.b32 	%r1752, 0;
	mov.u32 	%r1750, %r1757;
$L__BB5_28:
	mul.hi.s32 	%r1329, %r1750, 1717986919;
	shr.u32 	%r1330, %r1329, 31;
	shr.s32 	%r1331, %r1329, 2;
	add.s32 	%r66, %r1331, %r1330;
	mul.lo.s32 	%r1332, %r66, 10;
	sub.s32 	%r1333, %r1750, %r1332;
	mad.lo.s32 	%r1752, %r1752, 10, %r1333;
	add.s32 	%r1334, %r1750, 9;
	setp.gt.u32 	%p244, %r1334, 18;
	mov.u32 	%r1750, %r66;
	@%p244 bra 	$L__BB5_28;
$L__BB5_29:
	setp.eq.s32 	%p245, %r57, 0;
	@%p245 bra 	$L__BB5_34;
	mov.b32 	%r1753, 0;
$L__BB5_31:
	mul.hi.s32 	%r1336, %r1749, 1717986919;
	shr.u32 	%r1337, %r1336, 31;
	shr.s32 	%r1338, %r1336, 2;
	add.s32 	%r1339, %r1338, %r1337;
	mul.lo.s32 	%r1340, %r1339, 10;
	sub.s32 	%r71, %r1749, %r1340;
	mul.hi.s32 	%r1341, %r1752, 1717986919;
	shr.u32 	%r1342, %r1341, 31;
	shr.s32 	%r1343, %r1341, 2;
	add.s32 	%r1344, %r1343, %r1342;
	mul.lo.s32 	%r1345, %r1344, 10;
	sub.s32 	%r72, %r1752, %r1345;
	setp.eq.s32 	%p246, %r71, %r72;
	@%p246 bra 	$L__BB5_33;
	setp.gt.s32 	%p247, %r71, %r72;
	selp.b64 	%rd18, %rd176, %rd177, %p247;
	selp.b32 	%r73, %r1756, %r1757, %p247;
	selp.b64 	%rd177, %rd177, %rd176, %p247;
	selp.b32 	%r1757, %r1757, %r1756, %p247;
	mov.u64 	%rd176, %rd18;
	mov.u32 	%r1756, %r73;
	bra.uni 	$L__BB5_34;
$L__BB5_33:
	add.s32 	%r1753, %r1753, 1;
	setp.ne.s32 	%p248, %r1753, %r57;
	mov.u32 	%r1749, %r1339;
	mov.u32 	%r1752, %r1344;
	@%p248 bra 	$L__BB5_31;
$L__BB5_34:
	max.s32 	%r1353, %r1757, %r1768;
	cvt.rn.f32.s32 	%f369, %r1353;
	setp.lt.s32 	%p249, %r1353, 1;
	mul.f32 	%f370, %f369, 0f4B000000;
	selp.f32 	%f371, %f370, %f369, %p249;
	selp.f32 	%f372, 0fC1B80000, 0f00000000, %p249;
	mov.b32 	%r1354, %f371;
	add.s32 	%r1355, %r1354, -1059760811;
	and.b32  	%r1356, %r1355, -8388608;
	sub.s32 	%r1357, %r1354, %r1356;
	mov.b32 	%f373, %r1357;
	cvt.rn.f32.s32 	%f374, %r1356;
	fma.rn.f32 	%f375, %f374, 0f34000000, %f372;
	add.f32 	%f376, %f373, 0fBF800000;
	fma.rn.f32 	%f377, %f376, 0fBE055027, 0f3E1039F6;
	fma.rn.f32 	%f378, %f377, %f376, 0fBDF8CDCC;
	fma.rn.f32 	%f379, %f378, %f376, 0f3E0F2955;
	fma.rn.f32 	%f380, %f379, %f376, 0fBE2AD8B9;
	fma.rn.f32 	%f381, %f380, %f376, 0f3E4CED0B;
	fma.rn.f32 	%f382, %f381, %f376, 0fBE7FFF22;
	fma.rn.f32 	%f383, %f382, %f376, 0f3EAAAA78;
	fma.rn.f32 	%f384, %f383, %f376, 0fBF000000;
	mul.f32 	%f385, %f376, %f384;
	fma.rn.f32 	%f386, %f385, %f376, %f376;
	fma.rn.f32 	%f387, %f375, 0f3F317218, %f386;
	setp.gt.u32 	%p250, %r1354, 2139095039;
	fma.rn.f32 	%f388, %f371, 0f7F800000, 0f7F800000;
	selp.f32 	%f389, %f388, %f387, %p250;
	setp.eq.f32 	%p251, %f371, 0f00000000;
	fma.rn.f32 	%f390, %f389, 0f3EDE5BD9, 0f3F800000;
	selp.f32 	%f391, 0fFF800000, %f390, %p251;
	cvt.rzi.u32.f32 	%r80, %f391;
	setp.eq.s32 	%p252, %r1757, 0;
	mov.b32 	%r1760, 0;
	@%p252 bra 	$L__BB5_37;
	mov.b32 	%r1760, 0;
	mov.u32 	%r1758, %r1757;
$L__BB5_36:
	mul.hi.s32 	%r1359, %r1758, 1717986919;
	shr.u32 	%r1360, %r1359, 31;
	shr.s32 	%r1361, %r1359, 2;
	add.s32 	%r84, %r1361, %r1360;
	mul.lo.s32 	%r1362, %r84, 10;
	sub.s32 	%r1363, %r1758, %r1362;
	mad.lo.s32 	%r1760, %r1760, 10, %r1363;
	add.s32 	%r1364, %r1758, 9;
	setp.gt.u32 	%p253, %r1364, 18;
	mov.u32 	%r1758, %r84;
	@%p253 bra 	$L__BB5_36;
$L__BB5_37:
	setp.eq.s32 	%p254, %r1768, 0;
	mov.b32 	%r1763, 0;
	@%p254 bra 	$L__BB5_40;
	mov.b32 	%r1763, 0;
	mov.u32 	%r1761, %r1768;
$L__BB5_39:
	mul.hi.s32 	%r1367, %r1761, 1717986919;
	shr.u32 	%r1368, %r1367, 31;
	shr.s32 	%r1369, %r1367, 2;
	add.s32 	%r89, %r1369, %r1368;
	mul.lo.s32 	%r1370, %r89, 10;
	sub.s32 	%r1371, %r1761, %r1370;
	mad.lo.s32 	%r1763, %r1763, 10, %r1371;
	add.s32 	%r1372, %r1761, 9;
	setp.gt.u32 	%p255, %r1372, 18;
	mov.u32 	%r1761, %r89;
	@%p255 bra 	$L__BB5_39;
$L__BB5_40:
	setp.eq.s32 	%p256, %r80, 0;
	@%p256 bra 	$L__BB5_45;
	mov.b32 	%r1764, 0;
$L__BB5_42:
	mul.hi.s32 	%r1374, %r1760, 1717986919;
	shr.u32 	%r1375, %r1374, 31;
	shr.s32 	%r1376, %r1374, 2;
	add.s32 	%r1377, %r1376, %r1375;
	mul.lo.s32 	%r1378, %r1377, 10;
	sub.s32 	%r94, %r1760, %r1378;
	mul.hi.s32 	%r1379, %r1763, 1717986919;
	shr.u32 	%r1380, %r1379, 31;
	shr.s32 	%r1381, %r1379, 2;
	add.s32 	%r1382, %r1381, %r1380;
	mul.lo.s32 	%r1383, %r1382, 10;
	sub.s32 	%r95, %r1763, %r1383;
	setp.eq.s32 	%p257, %r94, %r95;
	@%p257 bra 	$L__BB5_44;
	setp.gt.s32 	%p258, %r94, %r95;
	selp.b64 	%rd22, %rd177, %rd179, %p258;
	selp.b32 	%r96, %r1757, %r1768, %p258;
	selp.b64 	%rd179, %rd179, %rd177, %p258;
	selp.b32 	%r1768, %r1768, %r1757, %p258;
	mov.u64 	%rd177, %rd22;
	mov.u32 	%r1757, %r96;
	bra.uni 	$L__BB5_45;
$L__BB5_44:
	add.s32 	%r1764, %r1764, 1;
	setp.ne.s32 	%p259, %r1764, %r80;
	mov.u32 	%r1760, %r1377;
	mov.u32 	%r1763, %r1382;
	@%p259 bra 	$L__BB5_42;
$L__BB5_45:
	max.s32 	%r1391, %r1778, %r1756;
	cvt.rn.f32.s32 	%f392, %r1391;
	setp.lt.s32 	%p260, %r1391, 1;
	mul.f32 	%f393, %f392, 0f4B000000;
	selp.f32 	%f394, %f393, %f392, %p260;
	selp.f32 	%f395, 0fC1B80000, 0f00000000, %p260;
	mov.b32 	%r1392, %f394;
	add.s32 	%r1393, %r1392, -1059760811;
	and.b32  	%r1394, %r1393, -8388608;
	sub.s32 	%r1395, %r1392, %r1394;
	mov.b32 	%f396, %r1395;
	cvt.rn.f32.s32 	%f397, %r1394;
	fma.rn.f32 	%f398, %f397, 0f34000000, %f395;
	add.f32 	%f399, %f396, 0fBF800000;
	fma.rn.f32 	%f400, %f399, 0fBE055027, 0f3E1039F6;
	fma.rn.f32 	%f401, %f400, %f399, 0fBDF8CDCC;
	fma.rn.f32 	%f402, %f401, %f399, 0f3E0F2955;
	fma.rn.f32 	%f403, %f402, %f399, 0fBE2AD8B9;
	fma.rn.f32 	%f404, %f403, %f399, 0f3E4CED0B;
	fma.rn.f32 	%f405, %f404, %f399, 0fBE7FFF22;
	fma.rn.f32 	%f406, %f405, %f399, 0f3EAAAA78;
	fma.rn.f32 	%f407, %f406, %f399, 0fBF000000;
	mul.f32 	%f408, %f399, %f407;
	fma.rn.f32 	%f409, %f408, %f399, %f399;
	fma.rn.f32 	%f410, %f398, 0f3F317218, %f409;
	setp.gt.u32 	%p261, %r1392, 2139095039;
	fma.rn.f32 	%f411, %f394, 0f7F800000, 0f7F800000;
	selp.f32 	%f412, %f411, %f410, %p261;
	setp.eq.f32 	%p262, %f394, 0f00000000;
	fma.rn.f32 	%f413, %f412, 0f3EDE5BD9, 0f3F800000;
	selp.f32 	%f414, 0fFF800000, %f413, %p262;
	cvt.rzi.u32.f32 	%r103, %f414;
	setp.eq.s32 	%p263, %r1778, 0;
	mov.b32 	%r1771, 0;
	@%p263 bra 	$L__BB5_48;
	mov.b32 	%r1771, 0;
	mov.u32 	%r1769, %r1778;
$L__BB5_47:
	mul.hi.s32 	%r1397, %r1769, 1717986919;
	shr.u32 	%r1398, %r1397, 31;
	shr.s32 	%r1399, %r1397, 2;
	add.s32 	%r107, %r1399, %r1398;
	mul.lo.s32 	%r1400, %r107, 10;
	sub.s32 	%r1401, %r1769, %r1400;
	mad.lo.s32 	%r1771, %r1771, 10, %r1401;
	add.s32 	%r1402, %r1769, 9;
	setp.gt.u32 	%p264, %r1402, 18;
	mov.u32 	%r1769, %r107;
	@%p264 bra 	$L__BB5_47;
$L__BB5_48:
	setp.eq.s32 	%p265, %r1756, 0;
	mov.b32 	%r1774, 0;
	@%p265 bra 	$L__BB5_51;
	mov.b32 	%r1774, 0;
	mov.u32 	%r1772, %r1756;
$L__BB5_50:
	mul.hi.s32 	%r1405, %r1772, 1717986919;
	shr.u32 	%r1406, %r1405, 31;
	shr.s32 	%r1407, %r1405, 2;
	add.s32 	%r112, %r1407, %r1406;
	mul.lo.s32 	%r1408, %r112, 10;
	sub.s32 	%r1409, %r1772, %r1408;
	mad.lo.s32 	%r1774, %r1774, 10, %r1409;
	add.s32 	%r1410, %r1772, 9;
	setp.gt.u32 	%p266, %r1410, 18;
	mov.u32 	%r1772, %r112;
	@%p266 bra 	$L__BB5_50;
$L__BB5_51:
	setp.eq.s32 	%p267, %r103, 0;
	@%p267 bra 	$L__BB5_56;
	mov.b32 	%r1775, 0;
$L__BB5_53:
	mul.hi.s32 	%r1412, %r1771, 1717986919;
	shr.u32 	%r1413, %r1412, 31;
	shr.s32 	%r1414, %r1412, 2;
	add.s32 	%r1415, %r1414, %r1413;
	mul.lo.s32 	%r1416, %r1415, 10;
	sub.s32 	%r117, %r1771, %r1416;
	mul.hi.s32 	%r1417, %r1774, 1717986919;
	shr.u32 	%r1418, %r1417, 31;
	shr.s32 	%r1419, %r1417, 2;
	add.s32 	%r1420, %r1419, %r1418;
	mul.lo.s32 	%r1421, %r1420, 10;
	sub.s32 	%r118, %r1774, %r1421;
	setp.eq.s32 	%p268, %r117, %r118;
	@%p268 bra 	$L__BB5_55;
	setp.gt.s32 	%p269, %r117, %r118;
	selp.b64 	%rd26, %rd180, %rd176, %p269;
	selp.b32 	%r119, %r1778, %r1756, %p269;
	selp.b64 	%rd176, %rd176, %rd180, %p269;
	selp.b32 	%r1756, %r1756, %r1778, %p269;
	mov.u64 	%rd180, %rd26;
	mov.u32 	%r1778, %r119;
	bra.uni 	$L__BB5_56;
$L__BB5_55:
	add.s32 	%r1775, %r1775, 1;
	setp.ne.s32 	%p270, %r1775, %r103;
	mov.u32 	%r1771, %r1415;
	mov.u32 	%r1774, %r1420;
	@%p270 bra 	$L__BB5_53;
$L__BB5_56:
	max.s32 	%r1429, %r1756, %r1757;
	cvt.rn.f32.s32 	%f415, %r1429;
	setp.lt.s32 	%p271, %r1429, 1;
	mul.f32 	%f416, %f415, 0f4B000000;
	selp.f32 	%f417, %f416, %f415, %p271;
	selp.f32 	%f418, 0fC1B80000, 0f00000000, %p271;
	mov.b32 	%r1430, %f417;
	add.s32 	%r1431, %r1430, -1059760811;
	and.b32  	%r1432, %r1431, -8388608;
	sub.s32 	%r1433, %r1430, %r1432;
	mov.b32 	%f419, %r1433;
	cvt.rn.f32.s32 	%f420, %r1432;
	fma.rn.f32 	%f421, %f420, 0f34000000, %f418;
	add.f32 	%f422, %f419, 0fBF800000;
	fma.rn.f32 	%f423, %f422, 0fBE055027, 0f3E1039F6;
	fma.rn.f32 	%f424, %f423, %f422, 0fBDF8CDCC;
	fma.rn.f32 	%f425, %f424, %f422, 0f3E0F2955;
	fma.rn.f32 	%f426, %f425, %f422, 0fBE2AD8B9;
	fma.rn.f32 	%f427, %f426, %f422, 0f3E4CED0B;
	fma.rn.f32 	%f428, %f427, %f422, 0fBE7FFF22;
	fma.rn.f32 	%f429, %f428, %f422, 0f3EAAAA78;
	fma.rn.f32 	%f430, %f429, %f422, 0fBF000000;
	mul.f32 	%f431, %f422, %f430;
	fma.rn.f32 	%f432, %f431, %f422, %f422;
	fma.rn.f32 	%f433, %f421, 0f3F317218, %f432;
	setp.gt.u32 	%p272, %r1430, 2139095039;
	fma.rn.f32 	%f434, %f417, 0f7F800000, 0f7F800000;
	selp.f32 	%f435, %f434, %f433, %p272;
	setp.eq.f32 	%p273, %f417, 0f00000000;
	fma.rn.f32 	%f436, %f435, 0f3EDE5BD9, 0f3F800000;
	selp.f32 	%f437, 0fFF800000, %f436, %p273;
	cvt.rzi.u32.f32 	%r126, %f437;
	setp.eq.s32 	%p274, %r1756, 0;
	mov.b32 	%r1782, 0;
	@%p274 bra 	$L__BB5_59;
	mov.b32 	%r1782, 0;
	mov.u32 	%r1780, %r1756;
$L__BB5_58:
	mul.hi.s32 	%r1435, %r1780, 1717986919;
	shr.u32 	%r1436, %r1435, 31;
	shr.s32 	%r1437, %r1435, 2;
	add.s32 	%r130, %r1437, %r1436;
	mul.lo.s32 	%r1438, %r130, 10;
	sub.s32 	%r1439, %r1780, %r1438;
	mad.lo.s32 	%r1782, %r1782, 10, %r1439;
	add.s32 	%r1440, %r1780, 9;
	setp.gt.u32 	%p275, %r1440, 18;
	mov.u32 	%r1780, %r130;
	@%p275 bra 	$L__BB5_58;
$L__BB5_59:
	setp.eq.s32 	%p276, %r1757, 0;
	mov.b32 	%r1785, 0;
	@%p276 bra 	$L__BB5_62;
	mov.b32 	%r1785, 0;
	mov.u32 	%r1783, %r1757;
$L__BB5_61:
	mul.hi.s32 	%r1443, %r1783, 1717986919;
	shr.u32 	%r1444, %r1443, 31;
	shr.s32 	%r1445, %r1443, 2;
	add.s32 	%r135, %r1445, %r1444;
	mul.lo.s32 	%r1446, %r135, 10;
	sub.s32 	%r1447, %r1783, %r1446;
	mad.lo.s32 	%r1785, %r1785, 10, %r1447;
	add.s32 	%r1448, %r1783, 9;
	setp.gt.u32 	%p277, %r1448, 18;
	mov.u32 	%r1783, %r135;
	@%p277 bra 	$L__BB5_61;
$L__BB5_62:
	setp.eq.s32 	%p278, %r126, 0;
	@%p278 bra 	$L__BB5_67;
	mov.b32 	%r1786, 0;
$L__BB5_64:
	mul.hi.s32 	%r1450, %r1782, 1717986919;
	shr.u32 	%r1451, %r1450, 31;
	shr.s32 	%r1452, %r1450, 2;
	add.s32 	%r1453, %r1452, %r1451;
	mul.lo.s32 	%r1454, %r1453, 10;
	sub.s32 	%r140, %r1782, %r1454;
	mul.hi.s32 	%r1455, %r1785, 1717986919;
	shr.u32 	%r1456, %r1455, 31;
	shr.s32 	%r1457, %r1455, 2;
	add.s32 	%r1458, %r1457, %r1456;
	mul.lo.s32 	%r1459, %r1458, 10;
	sub.s32 	%r141, %r1785, %r1459;
	setp.eq.s32 	%p279, %r140, %r141;
	@%p279 bra 	$L__BB5_66;
	setp.gt.s32 	%p280, %r140, %r141;
	selp.b64 	%rd30, %rd176, %rd177, %p280;
	selp.b32 	%r142, %r1756, %r1757, %p280;
	selp.b64 	%rd177, %rd177, %rd176, %p280;
	selp.b32 	%r1757, %r1757, %r1756, %p280;
	mov.u64 	%rd176, %rd30;
	mov.u32 	%r1756, %r142;
	bra.uni 	$L__BB5_67;
$L__BB5_66:
	add.s32 	%r1786, %r1786, 1;
	setp.ne.s32 	%p281, %r1786, %r126;
	mov.u32 	%r1782, %r1453;
	mov.u32 	%r1785, %r1458;
	@%p281 bra 	$L__BB5_64;
$L__BB5_67:
	shl.b32 	%r1467, %r3, 4;
	add.s32 	%r149, %r1238, %r1467;
	mov.b32 	%r1795, 2;
$L__BB5_68:
	mov.u32 	%r154, %r1795;
	bar.sync 	0;
	add.s32 	%r1469, %r154, -1;
	st.shared.u32 	[%r149], %r1768;
	st.shared.u64 	[%r149+8], %rd179;
	st.shared.u32 	[%r149+16], %r1757;
	st.shared.u64 	[%r149+24], %rd177;
	st.shared.u32 	[%r149+32], %r1756;
	st.shared.u64 	[%r149+40], %rd176;
	st.shared.u32 	[%r149+48], %r1778;
	st.shared.u64 	[%r149+56], %rd180;
	bar.sync 	0;
	neg.s32 	%r1470, %r154;
	and.b32  	%r1471, %r1, %r1470;
	shl.b32 	%r1472, %r1471, 2;
	shl.b32 	%r1795, %r154, 1;
	and.b32  	%r1473, %r1469, %r1;
	shl.b32 	%r1474, %r1473, 2;
	min.u32 	%r156, %r1474, 1024;
	min.u32 	%r157, %r1472, 1024;
	add.s32 	%r1475, %r157, %r1795;
	min.u32 	%r158, %r1475, 1024;
	add.s32 	%r1476, %r158, %r1795;
	min.u32 	%r159, %r1476, 1024;
	sub.s32 	%r1477, %r158, %r157;
	sub.s32 	%r1478, %r159, %r158;
	setp.lt.s32 	%p282, %r156, %r1478;
	sub.s32 	%r1479, %r156, %r1478;
	selp.b32 	%r1807, 0, %r1479, %p282;
	min.s32 	%r1796, %r1477, %r156;
	setp.ge.s32 	%p283, %r1807, %r1796;
	@%p283 bra 	$L__BB5_82;
	add.s32 	%r162, %r158, %r156;
$L__BB5_70:
	sub.s32 	%r1481, %r1796, %r1807;
	shr.u32 	%r1482, %r1481, 31;
	add.s32 	%r1483, %r1481, %r1482;
	shr.s32 	%r1484, %r1483, 1;
	add.s32 	%r165, %r1484, %r1807;
	add.s32 	%r1485, %r165, %r157;
	shl.b32 	%r1486, %r1485, 4;
	add.s32 	%r1488, %r1238, %r1486;
	ld.shared.u32 	%r1802, [%r1488];
	not.b32 	%r1489, %r165;
	add.s32 	%r1490, %r162, %r1489;
	shl.b32 	%r1491, %r1490, 4;
	add.s32 	%r1492, %r1238, %r1491;
	ld.shared.u32 	%r1799, [%r1492];
	max.s32 	%r1493, %r1799, %r1802;
	cvt.rn.f32.s32 	%f438, %r1493;
	setp.lt.s32 	%p284, %r1493, 1;
	mul.f32 	%f439, %f438, 0f4B000000;
	selp.f32 	%f440, %f439, %f438, %p284;
	selp.f32 	%f441, 0fC1B80000, 0f00000000, %p284;
	mov.b32 	%r1494, %f440;
	add.s32 	%r1495, %r1494, -1059760811;
	and.b32  	%r1496, %r1495, -8388608;
	sub.s32 	%r1497, %r1494, %r1496;
	mov.b32 	%f442, %r1497;
	cvt.rn.f32.s32 	%f443, %r1496;
	fma.rn.f32 	%f444, %f443, 0f34000000, %f441;
	add.f32 	%f445, %f442, 0fBF800000;
	fma.rn.f32 	%f446, %f445, 0fBE055027, 0f3E1039F6;
	fma.rn.f32 	%f447, %f446, %f445, 0fBDF8CDCC;
	fma.rn.f32 	%f448, %f447, %f445, 0f3E0F2955;
	fma.rn.f32 	%f449, %f448, %f445, 0fBE2AD8B9;
	fma.rn.f32 	%f450, %f449, %f445, 0f3E4CED0B;
	fma.rn.f32 	%f451, %f450, %f445, 0fBE7FFF22;
	fma.rn.f32 	%f452, %f451, %f445, 0f3EAAAA78;
	fma.rn.f32 	%f453, %f452, %f445, 0fBF000000;
	mul.f32 	%f454, %f445, %f453;
	fma.rn.f32 	%f455, %f454, %f445, %f445;
	fma.rn.f32 	%f456, %f444, 0f3F317218, %f455;
	setp.gt.u32 	%p285, %r1494, 2139095039;
	fma.rn.f32 	%f457, %f440, 0f7F800000, 0f7F800000;
	selp.f32 	%f458, %f457, %f456, %p285;
	setp.eq.f32 	%p286, %f440, 0f00000000;
	fma.rn.f32 	%f459, %f458, 0f3EDE5BD9, 0f3F800000;
	selp.f32 	%f460, 0fFF800000, %f459, %p286;
	cvt.rzi.u32.f32 	%r168, %f460;
	setp.eq.s32 	%p287, %r1799, 0;
	mov.b32 	%r1800, 0;
	@%p287 bra 	$L__BB5_73;
	mov.b32 	%r1800, 0;
$L__BB5_72:
	mul.hi.s32 	%r1499, %r1799, 1717986919;
	shr.u32 	%r1500, %r1499, 31;
	shr.s32 	%r1501, %r1499, 2;
	add.s32 	%r173, %r1501, %r1500;
	mul.lo.s32 	%r1502, %r173, 10;
	sub.s32 	%r1503, %r1799, %r1502;
	mad.lo.s32 	%r1800, %r1800, 10, %r1503;
	add.s32 	%r1504, %r1799, 9;
	setp.lt.u32 	%p288, %r1504, 19;
	mov.u32 	%r1799, %r173;
	@%p288 bra 	$L__BB5_73;
	bra.uni 	$L__BB5_72;
$L__BB5_73:
	setp.eq.s32 	%p289, %r1802, 0;
	mov.b32 	%r1803, 0;
	@%p289 bra 	$L__BB5_76;
	mov.b32 	%r1803, 0;
$L__BB5_75:
	mul.hi.s32 	%r1507, %r1802, 1717986919;
	shr.u32 	%r1508, %r1507, 31;
	shr.s32 	%r1509, %r1507, 2;
	add.s32 	%r178, %r1509, %r1508;
	mul.lo.s32 	%r1510, %r178, 10;
	sub.s32 	%r1511, %r1802, %r1510;
	mad.lo.s32 	%r1803, %r1803, 10, %r1511;
	add.s32 	%r1512, %r1802, 9;
	setp.lt.u32 	%p290, %r1512, 19;
	mov.u32 	%r1802, %r178;
	@%p290 bra 	$L__BB5_76;
	bra.uni 	$L__BB5_75;
$L__BB5_76:
	setp.eq.s32 	%p292, %r168, 0;
	mov.pred 	%p366, -1;
	@%p292 bra 	$L__BB5_81;
	mov.b32 	%r1804, 0;
$L__BB5_78:
	mul.hi.s32 	%r1514, %r1800, 1717986919;
	shr.u32 	%r1515, %r1514, 31;
	shr.s32 	%r1516, %r1514, 2;
	add.s32 	%r1517, %r1516, %r1515;
	mul.lo.s32 	%r1518, %r1517, 10;
	sub.s32 	%r182, %r1800, %r1518;
	mul.hi.s32 	%r1519, %r1803, 1717986919;
	shr.u32 	%r1520, %r1519, 31;
	shr.s32 	%r1521, %r1519, 2;
	add.s32 	%r1522, %r1521, %r1520;
	mul.lo.s32 	%r1523, %r1522, 10;
	sub.s32 	%r183, %r1803, %r1523;
	setp.eq.s32 	%p293, %r182, %r183;
	@%p293 bra 	$L__BB5_80;
	setp.gt.s32 	%p366, %r182, %r183;
	bra.uni 	$L__BB5_81;
$L__BB5_80:
	add.s32 	%r1804, %r1804, 1;
	setp.ne.s32 	%p295, %r1804, %r168;
	mov.u32 	%r1800, %r1517;
	mov.u32 	%r1803, %r1522;
	@%p295 bra 	$L__BB5_78;
$L__BB5_81:
	add.s32 	%r1530, %r165, 1;
	selp.b32 	%r1807, %r1530, %r1807, %p366;
	selp.b32 	%r1796, %r1796, %r165, %p366;
	setp.lt.s32 	%p296, %r1807, %r1796;
	@%p296 bra 	$L__BB5_70;
$L__BB5_82:
	add.s32 	%r190, %r1807, %r157;
	add.s32 	%r1531, %r158, %r156;
	sub.s32 	%r191, %r1531, %r1807;
	shl.b32 	%r1532, %r190, 4;
	add.s32 	%r192, %r1238, %r1532;
	ld.shared.u32 	%r1829, [%r192];
	ld.shared.u64 	%rd191, [%r192+8];
	shl.b32 	%r1534, %r191, 4;
	add.s32 	%r194, %r1238, %r1534;
	ld.shared.u32 	%r1817, [%r194];
	ld.shared.u64 	%rd188, [%r194+8];
	setp.ge.s32 	%p298, %r191, %r159;
	mov.pred 	%p297, 0;
	mov.pred 	%p367, %p297;
	@%p298 bra 	$L__BB5_95;
	setp.ge.s32 	%p300, %r190, %r158;
	mov.pred 	%p367, -1;
	@%p300 bra 	$L__BB5_95;
	max.s32 	%r1536, %r1817, %r1829;
	cvt.rn.f32.s32 	%f461, %r1536;
	setp.lt.s32 	%p301, %r1536, 1;
	mul.f32 	%f462, %f461, 0f4B000000;
	selp.f32 	%f463, %f462, %f461, %p301;
	selp.f32 	%f464, 0fC1B80000, 0f00000000, %p301;
	mov.b32 	%r1537, %f463;
	add.s32 	%r1538, %r1537, -1059760811;
	and.b32  	%r1539, %r1538, -8388608;
	sub.s32 	%r1540, %r1537, %r1539;
	mov.b32 	%f465, %r1540;
	cvt.rn.f32.s32 	%f466, %r1539;
	fma.rn.f32 	%f467, %f466, 0f34000000, %f464;
	add.f32 	%f468, %f465, 0fBF800000;
	fma.rn.f32 	%f469, %f468, 0fBE055027, 0f3E1039F6;
	fma.rn.f32 	%f470, %f469, %f468, 0fBDF8CDCC;
	fma.rn.f32 	%f471, %f470, %f468, 0f3E0F2955;
	fma.rn.f32 	%f472, %f471, %f468, 0fBE2AD8B9;
	fma.rn.f32 	%f473, %f472, %f468, 0f3E4CED0B;
	fma.rn.f32 	%f474, %f473, %f468, 0fBE7FFF22;
	fma.rn.f32 	%f475, %f474, %f468, 0f3EAAAA78;
	fma.rn.f32 	%f476, %f475, %f468, 0fBF000000;
	mul.f32 	%f477, %f468, %f476;
	fma.rn.f32 	%f478, %f477, %f468, %f468;
	fma.rn.f32 	%f479, %f467, 0f3F317218, %f478;
	setp.gt.u32 	%p302, %r1537, 2139095039;
	fma.rn.f32 	%f480, %f463, 0f7F800000, 0f7F800000;
	selp.f32 	%f481, %f480, %f479, %p302;
	setp.eq.f32 	%p303, %f463, 0f00000000;
	fma.rn.f32 	%f482, %f481, 0f3EDE5BD9, 0f3F800000;
	selp.f32 	%f483, 0fFF800000, %f482, %p303;
	cvt.rzi.u32.f32 	%r196, %f483;
	setp.eq.s32 	%p304, %r1817, 0;
	mov.b32 	%r1810, 0;
	@%p304 bra 	$L__BB5_87;
	mov.b32 	%r1810, 0;
	mov.u32 	%r1809, %r1817;
$L__BB5_86:
	mul.hi.s32 	%r1542, %r1809, 1717986919;
	shr.u32 	%r1543, %r1542, 31;
	shr.s32 	%r1544, %r1542, 2;
	add.s32 	%r201, %r1544, %r1543;
	mul.lo.s32 	%r1545, %r201, 10;
	sub.s32 	%r1546, %r1809, %r1545;
	mad.lo.s32 	%r1810, %r1810, 10, %r1546;
	add.s32 	%r1547, %r1809, 9;
	setp.lt.u32 	%p305, %r1547, 19;
	mov.u32 	%r1809, %r201;
	@%p305 bra 	$L__BB5_87;
	bra.uni 	$L__BB5_86;
$L__BB5_87:
	setp.eq.s32 	%p306, %r1829, 0;
	mov.b32 	%r1813, 0;
	@%p306 bra 	$L__BB5_90;
	mov.b32 	%r1813, 0;
	mov.u32 	%r1812, %r1829;
$L__BB5_89:
	mul.hi.s32 	%r1550, %r1812, 1717986919;
	shr.u32 	%r1551, %r1550, 31;
	shr.s32 	%r1552, %r1550, 2;
	add.s32 	%r206, %r1552, %r1551;
	mul.lo.s32 	%r1553, %r206, 10;
	sub.s32 	%r1554, %r1812, %r1553;
	mad.lo.s32 	%r1813, %r1813, 10, %r1554;
	add.s32 	%r1555, %r1812, 9;
	setp.lt.u32 	%p307, %r1555, 19;
	mov.u32 	%r1812, %r206;
	@%p307 bra 	$L__BB5_90;
	bra.uni 	$L__BB5_89;
$L__BB5_90:
	setp.eq.s32 	%p309, %r196, 0;
	mov.pred 	%p367, %p297;
	@%p309 bra 	$L__BB5_95;
	mov.b32 	%r1814, 0;
$L__BB5_92:
	mul.hi.s32 	%r1557, %r1810, 1717986919;
	shr.u32 	%r1558, %r1557, 31;
	shr.s32 	%r1559, %r1557, 2;
	add.s32 	%r1560, %r1559, %r1558;
	mul.lo.s32 	%r1561, %r1560, 10;
	sub.s32 	%r210, %r1810, %r1561;
	mul.hi.s32 	%r1562, %r1813, 1717986919;
	shr.u32 	%r1563, %r1562, 31;
	shr.s32 	%r1564, %r1562, 2;
	add.s32 	%r1565, %r1564, %r1563;
	mul.lo.s32 	%r1566, %r1565, 10;
	sub.s32 	%r211, %r1813, %r1566;
	setp.eq.s32 	%p310, %r210, %r211;
	@%p310 bra 	$L__BB5_94;
	setp.le.s32 	%p367, %r210, %r211;
	bra.uni 	$L__BB5_95;
$L__BB5_94:
	add.s32 	%r1814, %r1814, 1;
	setp.ne.s32 	%p312, %r1814, %r196;
	mov.u32 	%r1810, %r1560;
	mov.u32 	%r1813, %r1565;
	mov.pred 	%p367, %p297;
	@%p312 bra 	$L__BB5_92;
$L__BB5_95:
	selp.b32 	%r1768, %r1817, %r1829, %p367;
	selp.b64 	%rd179, %rd188, %rd191, %p367;
	selp.u32 	%r1573, 1, 0, %p367;
	add.s32 	%r216, %r191, %r1573;
	not.pred 	%p313, %p367;
	selp.u32 	%r1574, 1, 0, %p313;
	add.s32 	%r217, %r190, %r1574;
	@%p313 bra 	$L__BB5_97;
	ld.shared.u32 	%r1817, [%r194+16];
	ld.shared.u64 	%rd188, [%r194+24];
	bra.uni 	$L__BB5_98;
$L__BB5_97:
	ld.shared.u32 	%r1829, [%r192+16];
	ld.shared.u64 	%rd191, [%r192+24];
$L__BB5_98:
	setp.ge.s32 	%p315, %r216, %r159;
	mov.pred 	%p314, 0;
	mov.pred 	%p368, %p314;
	@%p315 bra 	$L__BB5_111;
	setp.ge.s32 	%p317, %r217, %r158;
	mov.pred 	%p368, -1;
	@%p317 bra 	$L__BB5_111;
	max.s32 	%r1576, %r1817, %r1829;
	cvt.rn.f32.s32 	%f484, %r1576;
	setp.lt.s32 	%p318, %r1576, 1;
	mul.f32 	%f485, %f484, 0f4B000000;
	selp.f32 	%f486, %f485, %f484, %p318;
	selp.f32 	%f487, 0fC1B80000, 0f00000000, %p318;
	mov.b32 	%r1577, %f486;
	add.s32 	%r1578, %r1577, -1059760811;
	and.b32  	%r1579, %r1578, -8388608;
	sub.s32 	%r1580, %r1577, %r1579;
	mov.b32 	%f488, %r1580;
	cvt.rn.f32.s32 	%f489, %r1579;
	fma.rn.f32 	%f490, %f489, 0f34000000, %f487;
	add.f32 	%f491, %f488, 0fBF800000;
	fma.rn.f32 	%f492, %f491, 0fBE055027, 0f3E1039F6;
	fma.rn.f32 	%f493, %f492, %f491, 0fBDF8CDCC;
	fma.rn.f32 	%f494, %f493, %f491, 0f3E0F2955;
	fma.rn.f32 	%f495, %f494, %f491, 0fBE2AD8B9;
	fma.rn.f32 	%f496, %f495, %f491, 0f3E4CED0B;
	fma.rn.f32 	%f497, %f496, %f491, 0fBE7FFF22;
	fma.rn.f32 	%f498, %f497, %f491, 0f3EAAAA78;
	fma.rn.f32 	%f499, %f498, %f491, 0fBF000000;
	mul.f32 	%f500, %f491, %f499;
	fma.rn.f32 	%f501, %f500, %f491, %f491;
	fma.rn.f32 	%f502, %f490, 0f3F317218, %f501;
	setp.gt.u32 	%p319, %r1577, 2139095039;
	fma.rn.f32 	%f503, %f486, 0f7F800000, 0f7F800000;
	selp.f32 	%f504, %f503, %f502, %p319;
	setp.eq.f32 	%p320, %f486, 0f00000000;
	fma.rn.f32 	%f505, %f504, 0f3EDE5BD9, 0f3F800000;
	selp.f32 	%f506, 0fFF800000, %f505, %p320;
	cvt.rzi.u32.f32 	%r222, %f506;
	setp.eq.s32 	%p321, %r1817, 0;
	mov.b32 	%r1821, 0;
	@%p321 bra 	$L__BB5_103;
	mov.b32 	%r1821, 0;
	mov.u32 	%r1819, %r1817;
$L__BB5_102:
	mul.hi.s32 	%r1582, %r1819, 1717986919;
	shr.u32 	%r1583, %r1582, 31;
	shr.s32 	%r1584, %r1582, 2;
	add.s32 	%r226, %r1584, %r1583;
	mul.lo.s32 	%r1585, %r226, 10;
	sub.s32 	%r1586, %r1819, %r1585;
	mad.lo.s32 	%r1821, %r1821, 10, %r1586;
	add.s32 	%r1587, %r1819, 9;
	setp.gt.u32 	%p322, %r1587, 18;
	mov.u32 	%r1819, %r226;
	@%p322 bra 	$L__BB5_102;
$L__BB5_103:
	setp.eq.s32 	%p323, %r1829, 0;
	mov.b32 	%r1824, 0;
	@%p323 bra 	$L__BB5_106;
	mov.b32 	%r1824, 0;
	mov.u32 	%r1822, %r1829;
$L__BB5_105:
	mul.hi.s32 	%r1590, %r1822, 1717986919;
	shr.u32 	%r1591, %r1590, 31;
	shr.s32 	%r1592, %r1590, 2;
	add.s32 	%r231, %r1592, %r1591;
	mul.lo.s32 	%r1593, %r231, 10;
	sub.s32 	%r1594, %r1822, %r1593;
	mad.lo.s32 	%r1824, %r1824, 10, %r1594;
	add.s32 	%r1595, %r1822, 9;
	setp.gt.u32 	%p324, %r1595, 18;
	mov.u32 	%r1822, %r231;
	@%p324 bra 	$L__BB5_105;
$L__BB5_106:
	setp.eq.s32 	%p326, %r222, 0;
	mov.pred 	%p368, %p314;
	@%p326 bra 	$L__BB5_111;
	mov.b32 	%r1825, 0;
$L__BB5_108:
	mul.hi.s32 	%r1597, %r1821, 1717986919;
	shr.u32 	%r1598, %r1597, 31;
	shr.s32 	%r1599, %r1597, 2;
	add.s32 	%r1600, %r1599, %r1598;
	mul.lo.s32 	%r1601, %r1600, 10;
	sub.s32 	%r236, %r1821, %r1601;
	mul.hi.s32 	%r1602, %r1824, 1717986919;
	shr.u32 	%r1603, %r1602, 31;
	shr.s32 	%r1604, %r1602, 2;
	add.s32 	%r1605, %r1604, %r1603;
	mul.lo.s32 	%r1606, %r1605, 10;
	sub.s32 	%r237, %r1824, %r1606;
	setp.eq.s32 	%p327, %r236, %r237;
	@%p327 bra 	$L__BB5_110;
	setp.le.s32 	%p368, %r236, %r237;
	bra.uni 	$L__BB5_111;
$L__BB5_110:
	add.s32 	%r1825, %r1825, 1;
	setp.ne.s32 	%p329, %r1825, %r222;
	mov.u32 	%r1821, %r1600;
	mov.u32 	%r1824, %r1605;
	mov.pred 	%p368, %p314;
	@%p329 bra 	$L__BB5_108;
$L__BB5_111:
	selp.b32 	%r1757, %r1817, %r1829, %p368;
	selp.b64 	%rd177, %rd188, %rd191, %p368;
	selp.u32 	%r1613, 1, 0, %p368;
	add.s32 	%r242, %r216, %r1613;
	not.pred 	%p330, %p368;
	selp.u32 	%r1614, 1, 0, %p330;
	add.s32 	%r243, %r217, %r1614;
	@%p368 bra 	$L__BB5_113;
	shl.b32 	%r1615, %r243, 4;
	add.s32 	%r1617, %r1238, %r1615;
	ld.shared.u32 	%r1829, [%r1617];
	ld.shared.u64 	%rd191, [%r1617+8];
	bra.uni 	$L__BB5_114;
$L__BB5_113:
	shl.b32 	%r1618, %r242, 4;
	add.s32 	%r1620, %r1238, %r1618;
	ld.shared.u32 	%r1817, [%r1620];
	ld.shared.u64 	%rd188, [%r1620+8];
$L__BB5_114:
	setp.ge.s32 	%p332, %r242, %r159;
	mov.pred 	%p331, 0;
	mov.pred 	%p369, %p331;
	@%p332 bra 	$L__BB5_127;
	setp.ge.s32 	%p334, %r243, %r158;
	mov.pred 	%p369, -1;
	@%p334 bra 	$L__BB5_127;
	max.s32 	%r1622, %r1817, %r1829;
	cvt.rn.f32.s32 	%f507, %r1622;
	setp.lt.s32 	%p335, %r1622, 1;
	mul.f32 	%f508, %f507, 0f4B000000;
	selp.f32 	%f509, %f508, %f507, %p335;
	selp.f32 	%f510, 0fC1B80000, 0f00000000, %p335;
	mov.b32 	%r1623, %f509;
	add.s32 	%r1624, %r1623, -1059760811;
	and.b32  	%r1625, %r1624, -8388608;
	sub.s32 	%r1626, %r1623, %r1625;
	mov.b32 	%f511, %r1626;
	cvt.rn.f32.s32 	%f512, %r1625;
	fma.rn.f32 	%f513, %f512, 0f34000000, %f510;
	add.f32 	%f514, %f511, 0fBF800000;
	fma.rn.f32 	%f515, %f514, 0fBE055027, 0f3E1039F6;
	fma.rn.f32 	%f516, %f515, %f514, 0fBDF8CDCC;
	fma.rn.f32 	%f517, %f516, %f514, 0f3E0F2955;
	fma.rn.f32 	%f518, %f517, %f514, 0fBE2AD8B9;
	fma.rn.f32 	%f519, %f518, %f514, 0f3E4CED0B;
	fma.rn.f32 	%f520, %f519, %f514, 0fBE7FFF22;
	fma.rn.f32 	%f521, %f520, %f514, 0f3EAAAA78;
	fma.rn.f32 	%f522, %f521, %f514, 0fBF000000;
	mul.f32 	%f523, %f514, %f522;
	fma.rn.f32 	%f524, %f523, %f514, %f514;
	fma.rn.f32 	%f525, %f513, 0f3F317218, %f524;
	setp.gt.u32 	%p336, %r1623, 2139095039;
	fma.rn.f32 	%f526, %f509, 0f7F800000, 0f7F800000;
	selp.f32 	%f527, %f526, %f525, %p336;
	setp.eq.f32 	%p337, %f509, 0f00000000;
	fma.rn.f32 	%f528, %f527, 0f3EDE5BD9, 0f3F800000;
	selp.f32 	%f529, 0fFF800000, %f528, %p337;
	cvt.rzi.u32.f32 	%r248, %f529;
	setp.eq.s32 	%p338, %r1817, 0;
	mov.b32 	%r1832, 0;
	@%p338 bra 	$L__BB5_119;
	mov.b32 	%r1832, 0;
	mov.u32 	%r1830, %r1817;
$L__BB5_118:
	mul.hi.s32 	%r1628, %r1830, 1717986919;
	shr.u32 	%r1629, %r1628, 31;
	shr.s32 	%r1630, %r1628, 2;
	add.s32 	%r252, %r1630, %r1629;
	mul.lo.s32 	%r1631, %r252, 10;
	sub.s32 	%r1632, %r1830, %r1631;
	mad.lo.s32 	%r1832, %r1832, 10, %r1632;
	add.s32 	%r1633, %r1830, 9;
	setp.gt.u32 	%p339, %r1633, 18;
	mov.u32 	%r1830, %r252;
	@%p339 bra 	$L__BB5_118;
$L__BB5_119:
	setp.eq.s32 	%p340, %r1829, 0;
	mov.b32 	%r1835, 0;
	@%p340 bra 	$L__BB5_122;
	mov.b32 	%r1835, 0;
	mov.u32 	%r1833, %r1829;
$L__BB5_121:
	mul.hi.s32 	%r1636, %r1833, 1717986919;
	shr.u32 	%r1637, %r1636, 31;
	shr.s32 	%r1638, %r1636, 2;
	add.s32 	%r257, %r1638, %r1637;
	mul.lo.s32 	%r1639, %r257, 10;
	sub.s32 	%r1640, %r1833, %r1639;
	mad.lo.s32 	%r1835, %r1835, 10, %r1640;
	add.s32 	%r1641, %r1833, 9;
	setp.gt.u32 	%p341, %r1641, 18;
	mov.u32 	%r1833, %r257;
	@%p341 bra 	$L__BB5_121;
$L__BB5_122:
	setp.eq.s32 	%p343, %r248, 0;
	mov.pred 	%p369, %p331;
	@%p343 bra 	$L__BB5_127;
	mov.b32 	%r1836, 0;
$L__BB5_124:
	mul.hi.s32 	%r1643, %r1832, 1717986919;
	shr.u32 	%r1644, %r1643, 31;
	shr.s32 	%r1645, %r1643, 2;
	add.s32 	%r1646, %r1645, %r1644;
	mul.lo.s32 	%r1647, %r1646, 10;
	sub.s32 	%r262, %r1832, %r1647;
	mul.hi.s32 	%r1648, %r1835, 1717986919;
	shr.u32 	%r1649, %r1648, 31;
	shr.s32 	%r1650, %r1648, 2;
	add.s32 	%r1651, %r1650, %r1649;
	mul.lo.s32 	%r1652, %r1651, 10;
	sub.s32 	%r263, %r1835, %r1652;
	setp.eq.s32 	%p344, %r262, %r263;
	@%p344 bra 	$L__BB5_126;
	setp.le.s32 	%p369, %r262, %r263;
	bra.uni 	$L__BB5_127;
$L__BB5_126:
	add.s32 	%r1836, %r1836, 1;
	shr.s32 	%r1655, %r1643, 2;
	add.s32 	%r1832, %r1655, %r1644;
	mul.hi.s32 	%r1656, %r1835, 1717986919;
	shr.u32 	%r1657, %r1656, 31;
	shr.s32 	%r1658, %r1656, 2;
	add.s32 	%r1835, %r1658, %r1657;
	setp.ne.s32 	%p346, %r1836, %r248;
	mov.pred 	%p369, %p331;
	@%p346 bra 	$L__BB5_124;
$L__BB5_127:
	selp.b32 	%r1756, %r1817, %r1829, %p369;
	selp.b64 	%rd176, %rd188, %rd191, %p369;
	selp.u32 	%r1659, 1, 0, %p369;
	add.s32 	%r268, %r242, %r1659;
	not.pred 	%p347, %p369;
	selp.u32 	%r1660, 1, 0, %p347;
	add.s32 	%r269, %r243, %r1660;
	@%p369 bra 	$L__BB5_129;
	shl.b32 	%r1661, %r269, 4;
	add.s32 	%r1663, %r1238, %r1661;
	ld.shared.u32 	%r1829, [%r1663];
	ld.shared.u64 	%rd191, [%r1663+8];
	bra.uni 	$L__BB5_130;
$L__BB5_129:
	shl.b32 	%r1664, %r268, 4;
	add.s32 	%r1666, %r1238, %r1664;
	ld.shared.u32 	%r1817, [%r1666];
	ld.shared.u64 	%rd188, [%r1666+8];
$L__BB5_130:
	setp.ge.s32 	%p349, %r268, %r159;
	mov.pred 	%p348, 0;
	mov.pred 	%p370, %p348;
	@%p349 bra 	$L__BB5_143;
	setp.ge.s32 	%p351, %r269, %r158;
	mov.pred 	%p370, -1;
	@%p351 bra 	$L__BB5_143;
	max.s32 	%r1668, %r1817, %r1829;
	cvt.rn.f32.s32 	%f530, %r1668;
	setp.lt.s32 	%p352, %r1668, 1;
	mul.f32 	%f531, %f530, 0f4B000000;
	selp.f32 	%f532, %f531, %f530, %p352;
	selp.f32 	%f533, 0fC1B80000, 0f00000000, %p352;
	mov.b32 	%r1669, %f532;
	add.s32 	%r1670, %r1669, -1059760811;
	and.b32  	%r1671, %r1670, -8388608;
	sub.s32 	%r1672, %r1669, %r1671;
	mov.b32 	%f534, %r1672;
	cvt.rn.f32.s32 	%f535, %r1671;
	fma.rn.f32 	%f536, %f535, 0f34000000, %f533;
	add.f32 	%f537, %f534, 0fBF800000;
	fma.rn.f32 	%f538, %f537, 0fBE055027, 0f3E1039F6;
	fma.rn.f32 	%f539, %f538, %f537, 0fBDF8CDCC;
	fma.rn.f32 	%f540, %f539, %f537, 0f3E0F2955;
	fma.rn.f32 	%f541, %f540, %f537, 0fBE2AD8B9;
	fma.rn.f32 	%f542, %f541, %f537, 0f3E4CED0B;
	fma.rn.f32 	%f543, %f542, %f537, 0fBE7FFF22;
	fma.rn.f32 	%f544, %f543, %f537, 0f3EAAAA78;
	fma.rn.f32 	%f545, %f544, %f537, 0fBF000000;
	mul.f32 	%f546, %f537, %f545;
	fma.rn.f32 	%f547, %f546, %f537, %f537;
	fma.rn.f32 	%f548, %f536, 0f3F317218, %f547;
	setp.gt.u32 	%p353, %r1669, 2139095039;
	fma.rn.f32 	%f549, %f532, 0f7F800000, 0f7F800000;
	selp.f32 	%f550, %f549, %f548, %p353;
	setp.eq.f32 	%p354, %f532, 0f00000000;
	fma.rn.f32 	%f551, %f550, 0f3EDE5BD9, 0f3F800000;
	selp.f32 	%f552, 0fFF800000, %f551, %p354;
	cvt.rzi.u32.f32 	%r274, %f552;
	setp.eq.s32 	%p355, %r1817, 0;
	mov.b32 	%r1843, 0;
	@%p355 bra 	$L__BB5_135;
	mov.b32 	%r1843, 0;
	mov.u32 	%r1841, %r1817;
$L__BB5_134:
	mul.hi.s32 	%r1674, %r1841, 1717986919;
	shr.u32 	%r1675, %r1674, 31;
	shr.s32 	%r1676, %r1674, 2;
	add.s32 	%r278, %r1676, %r1675;
	mul.lo.s32 	%r1677, %r278, 10;
	sub.s32 	%r1678, %r1841, %r1677;
	mad.lo.s32 	%r1843, %r1843, 10, %r1678;
	add.s32 	%r1679, %r1841, 9;
	setp.gt.u32 	%p356, %r1679, 18;
	mov.u32 	%r1841, %r278;
	@%p356 bra 	$L__BB5_134;
$L__BB5_135:
	setp.eq.s32 	%p357, %r1829, 0;
	mov.b32 	%r1846, 0;
	@%p357 bra 	$L__BB5_138;
	mov.b32 	%r1846, 0;
	mov.u32 	%r1844, %r1829;
$L__BB5_137:
	mul.hi.s32 	%r1682, %r1844, 1717986919;
	shr.u32 	%r1683, %r1682, 31;
	shr.s32 	%r1684, %r1682, 2;
	add.s32 	%r283, %r1684, %r1683;
	mul.lo.s32 	%r1685, %r283, 10;
	sub.s32 	%r1686, %r1844, %r1685;
	mad.lo.s32 	%r1846, %r1846, 10, %r1686;
	add.s32 	%r1687, %r1844, 9;
	setp.gt.u32 	%p358, %r1687, 18;
	mov.u32 	%r1844, %r283;
	@%p358 bra 	$L__BB5_137;
$L__BB5_138:
	setp.eq.s32 	%p360, %r274, 0;
	mov.pred 	%p370, %p348;
	@%p360 bra 	$L__BB5_143;
	mov.b32 	%r1847, 0;
$L__BB5_140:
	mul.hi.s32 	%r1689, %r1843, 1717986919;
	shr.u32 	%r1690, %r1689, 31;
	shr.s32 	%r1691, %r1689, 2;
	add.s32 	%r1692, %r1691, %r1690;
	mul.lo.s32 	%r1693, %r1692, 10;
	sub.s32 	%r288, %r1843, %r1693;
	mul.hi.s32 	%r1694, %r1846, 1717986919;
	shr.u32 	%r1695, %r1694, 31;
	shr.s32 	%r1696, %r1694, 2;
	add.s32 	%r1697, %r1696, %r1695;
	mul.lo.s32 	%r1698, %r1697, 10;
	sub.s32 	%r289, %r1846, %r1698;
	setp.eq.s32 	%p361, %r288, %r289;
	@%p361 bra 	$L__BB5_142;
	setp.le.s32 	%p370, %r288, %r289;
	bra.uni 	$L__BB5_143;
$L__BB5_142:
	add.s32 	%r1847, %r1847, 1;
	shr.u32 	%r1703, %r1694, 31;
	shr.s32 	%r1704, %r1694, 2;
	add.s32 	%r1846, %r1704, %r1703;
	setp.ne.s32 	%p363, %r1847, %r274;
	mov.u32 	%r1843, %r1692;
	mov.pred 	%p370, %p348;
	@%p363 bra 	$L__BB5_140;
$L__BB5_143:
	selp.b32 	%r1778, %r1817, %r1829, %p370;
	selp.b64 	%rd180, %rd188, %rd191, %p370;
	setp.lt.u32 	%p364, %r154, 129;
	@%p364 bra 	$L__BB5_68;
	ld.param.s8 	%rs3, [_ZN3cub18CUB_300001_SM_10006detail10merge_sort30DeviceMergeSortBlockSortKernelINS2_10policy_hubIN6thrust24THRUST_300001_SM_1000_NS6detail15normal_iteratorINS6_10device_ptrIN4cuda3std3__44pairIiPcEEEEEEE9Policy600ESH_PNS0_8NullTypeESH_SL_m14lex_comparatorSF_SK_EEvbT0_T1_T2_T3_T4_PT6_PT7_T5_NS1_7vsmem_tE_param_0];
	bar.sync 	0;
	setp.eq.s16 	%p365, %rs3, 0;
	@%p365 bra 	$L__BB5_146;
	st.shared.u32 	[%r6], %r1768;
	st.shared.u64 	[%r6+8], %rd179;
	st.shared.u32 	[%r6+16], %r1757;
	st.shared.u64 	[%r6+24], %rd177;
	st.shared.u32 	[%r6+32], %r1756;
	st.shared.u64 	[%r6+40], %rd176;
	st.shared.u32 	[%r6+48], %r1778;
	st.shared.u64 	[%r6+56], %rd180;
	bar.warp.sync 	-1;
	cvt.u64.u32 	%rd160, %r4;
	cvt.u64.u32 	%rd161, %r2;
	add.s64 	%rd162, %rd4, %rd161;
	add.s64 	%rd163, %rd162, %rd160;
	shl.b64 	%rd164, %rd163, 4;
	add.s64 	%rd165, %rd3, %rd164;
	.pragma "used_bytes_mask 65295";
	ld.shared.v4.u32 	{%r1705, %r1706, %r1707, %r1708}, [%r5];
	st.global.v2.u32 	[%rd165], {%r1705, %r1706};
	st.global.v2.u32 	[%rd165+8], {%r1707, %r1708};
	.pragma "used_bytes_mask 65295";
	ld.shared.v4.u32 	{%r1709, %r1710, %r1711, %r1712}, [%r5+512];
	st.global.v2.u32 	[%rd165+512], {%r1709, %r1710};
	st.global.v2.u32 	[%rd165+520], {%r1711, %r1712};
	.pragma "used_bytes_mask 65295";
	ld.shared.v4.u32 	{%r1713, %r1714, %r1715, %r1716}, [%r5+1024];
	st.global.v2.u32 	[%rd165+1024], {%r1713, %r1714};
	st.global.v2.u32 	[%rd165+1032], {%r1715, %r1716};
	.pragma "used_bytes_mask 65295";
	ld.shared.v4.u32 	{%r1717, %r1718, %r1719, %r1720}, [%r5+1536];
	st.global.v2.u32 	[%rd165+1536], {%r1717, %r1718};
	st.global.v2.u32 	[%rd165+1544], {%r1719, %r1720};
	bra.uni 	$L__BB5_350;
$L__BB5_146:
	st.shared.u32 	[%r6], %r1768;
	st.shared.u64 	[%r6+8], %rd179;
	st.shared.u32 	[%r6+16], %r1757;
	st.shared.u64 	[%r6+24], %rd177;
	st.shared.u32 	[%r6+32], %r1756;
	st.shared.u64 	[%r6+40], %rd176;
	st.shared.u32 	[%r6+48], %r1778;
	st.shared.u64 	[%r6+56], %rd180;
	bar.warp.sync 	-1;
	ld.shared.u32 	%r1721, [%r5];
	ld.shared.u64 	%rd166, [%r5+8];
	ld.shared.u32 	%r1722, [%r5+512];
	ld.shared.u64 	%rd167, [%r5+520];
	ld.shared.u32 	%r1723, [%r5+1024];
	ld.shared.u64 	%rd168, [%r5+1032];
	ld.shared.u32 	%r1724, [%r5+1536];
	ld.shared.u64 	%rd169, [%r5+1544];
	add.s64 	%rd171, %rd1, %rd154;
	st.global.u32 	[%rd171], %r1721;
	st.global.u64 	[%rd171+8], %rd166;
	st.global.u32 	[%rd171+512], %r1722;
	st.global.u64 	[%rd171+520], %rd167;
	st.global.u32 	[%rd171+1024], %r1723;
	st.global.u64 	[%rd171+1032], %rd168;
	st.global.u32 	[%rd171+1536], %r1724;
	st.global.u64 	[%rd171+1544], %rd169;
	bra.uni 	$L__BB5_350;
$L__BB5_147:
	cvt.u32.u64 	%r663, %rd4;
	cvt.u32.u64 	%r664, %rd135;
	sub.s32 	%r665, %r664, %r663;
	min.s32 	%r294, %r665, 1024;
	// begin inline asm
	griddepcontrol.wait;
	// end inline asm
	shl.b64 	%rd142, %rd4, 4;
	add.s64 	%rd143, %rd2, %rd142;
	mov.u32 	%r295, %tid.x;
	ld.global.u32 	%r1853, [%rd143];
	ld.global.u64 	%rd197, [%rd143+8];
	and.b32  	%r297, %r295, 31;
	shl.b32 	%r666, %r295, 2;
	and.b32  	%r667, %r666, 3968;
	or.b32  	%r298, %r667, %r297;
	setp.ge.s32 	%p22, %r298, %r294;
	shl.b32 	%r668, %r298, 4;
	cvt.u64.u32 	%rd144, %r668;
	add.s64 	%rd57, %rd143, %rd144;
	mov.u64 	%rd194, %rd197;
	mov.u32 	%r1850, %r1853;
	@%p22 bra 	$L__BB5_149;
	ld.global.u32 	%r1850, [%rd57];
	ld.global.u64 	%rd194, [%rd57+8];
$L__BB5_149:
	add.s32 	%r301, %r298, 32;
	setp.ge.s32 	%p23, %r301, %r294;
	mov.u32 	%r1851, %r1853;
	mov.u64 	%rd195, %rd197;
	@%p23 bra 	$L__BB5_151;
	ld.global.u32 	%r1851, [%rd57+512];
	ld.global.u64 	%rd195, [%rd57+520];
$L__BB5_151:
	add.s32 	%r304, %r298, 64;
	setp.ge.s32 	%p24, %r304, %r294;
	mov.u32 	%r1852, %r1853;
	mov.u64 	%rd196, %rd197;
	@%p24 bra 	$L__BB5_153;
	ld.global.u32 	%r1852, [%rd57+1024];
	ld.global.u64 	%rd196, [%rd57+1032];
$L__BB5_153:
	add.s32 	%r307, %r298, 96;
	setp.ge.s32 	%p25, %r307, %r294;
	@%p25 bra 	$L__BB5_155;
	ld.global.u32 	%r1853, [%rd57+1536];
	ld.global.u64 	%rd197, [%rd57+1544];
$L__BB5_155:
	// begin inline asm
	mov.u32 %r669, %laneid;
	// end inline asm
	add.s32 	%r670, %r669, %r667;
	shl.b32 	%r671, %r670, 4;
	mov.u32 	%r672, _ZZN3cub18CUB_300001_SM_10006detail10merge_sort30DeviceMergeSortBlockSortKernelINS2_10policy_hubIN6thrust24THRUST_300001_SM_1000_NS6detail15normal_iteratorINS6_10device_ptrIN4cuda3std3__44pairIiPcEEEEEEE9Policy600ESH_PNS0_8NullTypeESH_SL_m14lex_comparatorSF_SK_EEvbT0_T1_T2_T3_T4_PT6_PT7_T5_NS1_7vsmem_tEE19static_temp_storage;
	add.s32 	%r312, %r672, %r671;
	st.shared.u32 	[%r312], %r1850;
	st.shared.u64 	[%r312+8], %rd194;
	st.shared.u32 	[%r312+512], %r1851;
	st.shared.u64 	[%r312+520], %rd195;
	st.shared.u32 	[%r312+1024], %r1852;
	st.shared.u64 	[%r312+1032], %rd196;
	st.shared.u32 	[%r312+1536], %r1853;
	st.shared.u64 	[%r312+1544], %rd197;
	bar.warp.sync 	-1;
	mad.lo.s32 	%r313, %r669, 48, %r312;
	ld.shared.u32 	%r1889, [%r313];
	ld.shared.u64 	%rd203, [%r313+8];
	ld.shared.u32 	%r315, [%r313+16];
	ld.shared.u64 	%rd67, [%r313+24];
	ld.shared.u32 	%r316, [%r313+32];
	ld.shared.u64 	%rd68, [%r313+40];
	ld.shared.u32 	%r317, [%r313+48];
	ld.shared.u64 	%rd69, [%r313+56];
	bar.sync 	0;
	// begin inline asm
	griddepcontrol.launch_dependents;
	// end inline asm
	or.b32  	%r673, %r666, 1;
	setp.ge.u32 	%p26, %r673, %r294;
	mov.u32 	%r1863, %r1889;
	mov.u64 	%rd198, %rd203;
	mov.u32 	%r1864, %r1889;
	mov.u64 	%rd199, %rd203;
	@%p26 bra 	$L__BB5_167;
	max.s32 	%r675, %r1889, %r315;
	cvt.rn.f32.s32 	%f1, %r675;
	setp.lt.s32 	%p27, %r675, 1;
	mul.f32 	%f2, %f1, 0f4B000000;
	selp.f32 	%f3, %f2, %f1, %p27;
	selp.f32 	%f4, 0fC1B80000, 0f00000000, %p27;
	mov.b32 	%r676, %f3;
	add.s32 	%r677, %r676, -1059760811;
	and.b32  	%r678, %r677, -8388608;
	sub.s32 	%r679, %r676, %r678;
	mov.b32 	%f5, %r679;
	cvt.rn.f32.s32 	%f6, %r678;
	fma.rn.f32 	%f7, %f6, 0f34000000, %f4;
	add.f32 	%f8, %f5, 0fBF800000;
	fma.rn.f32 	%f9, %f8, 0fBE055027, 0f3E1039F6;
	fma.rn.f32 	%f10, %f9, %f8, 0fBDF8CDCC;
	fma.rn.f32 	%f11, %f10, %f8, 0f3E0F2955;
	fma.rn.f32 	%f12, %f11, %f8, 0fBE2AD8B9;
	fma.rn.f32 	%f13, %f12, %f8, 0f3E4CED0B;
	fma.rn.f32 	%f14, %f13, %f8, 0fBE7FFF22;
	fma.rn.f32 	%f15, %f14, %f8, 0f3EAAAA78;
	fma.rn.f32 	%f16, %f15, %f8, 0fBF000000;
	mul.f32 	%f17, %f8, %f16;
	fma.rn.f32 	%f18, %f17, %f8, %f8;
	fma.rn.f32 	%f19, %f7, 0f3F317218, %f18;
	setp.gt.u32 	%p28, %r676, 2139095039;
	fma.rn.f32 	%f20, %f3, 0f7F800000, 0f7F800000;
	selp.f32 	%f21, %f20, %f19, %p28;
	setp.eq.f32 	%p29, %f3, 0f00000000;
	fma.rn.f32 	%f22, %f21, 0f3EDE5BD9, 0f3F800000;
	selp.f32 	%f23, 0fFF800000, %f22, %p29;
	cvt.rzi.u32.f32 	%r318, %f23;
	setp.eq.s32 	%p30, %r1889, 0;
	mov.b32 	%r1856, 0;
	@%p30 bra 	$L__BB5_159;
	mov.b32 	%r1856, 0;
	mov.u32 	%r1855, %r1889;
$L__BB5_158:
	mul.hi.s32 	%r681, %r1855, 1717986919;
	shr.u32 	%r682, %r681, 31;
	shr.s32 	%r683, %r681, 2;
	add.s32 	%r323, %r683, %r682;
	mul.lo.s32 	%r684, %r323, 10;
	sub.s32 	%r685, %r1855, %r684;
	mad.lo.s32 	%r1856, %r1856, 10, %r685;
	add.s32 	%r686, %r1855, 9;
	setp.lt.u32 	%p31, %r686, 19;
	mov.u32 	%r1855, %r323;
	@%p31 bra 	$L__BB5_159;
	bra.uni 	$L__BB5_158;
$L__BB5_159:
	setp.eq.s32 	%p32, %r315, 0;
	mov.b32 	%r1859, 0;
	@%p32 bra 	$L__BB5_162;
	mov.b32 	%r1859, 0;
	mov.u32 	%r1858, %r315;
$L__BB5_161:
	mul.hi.s32 	%r689, %r1858, 1717986919;
	shr.u32 	%r690, %r689, 31;
	shr.s32 	%r691, %r689, 2;
	add.s32 	%r328, %r691, %r690;
	mul.lo.s32 	%r692, %r328, 10;
	sub.s32 	%r693, %r1858, %r692;
	mad.lo.s32 	%r1859, %r1859, 10, %r693;
	add.s32 	%r694, %r1858, 9;
	setp.lt.u32 	%p33, %r694, 19;
	mov.u32 	%r1858, %r328;
	@%p33 bra 	$L__BB5_162;
	bra.uni 	$L__BB5_161;
$L__BB5_162:
	setp.eq.s32 	%p34, %r318, 0;
	mov.u32 	%r1863, %r315;
	mov.u64 	%rd198, %rd67;
	mov.u32 	%r1864, %r1889;
	mov.u64 	%rd199, %rd203;
	@%p34 bra 	$L__BB5_167;
	mov.b32 	%r1860, 0;
$L__BB5_164:
	mul.hi.s32 	%r696, %r1856, 1717986919;
	shr.u32 	%r697, %r696, 31;
	shr.s32 	%r698, %r696, 2;
	add.s32 	%r699, %r698, %r697;
	mul.lo.s32 	%r700, %r699, 10;
	sub.s32 	%r332, %r1856, %r700;
	mul.hi.s32 	%r701, %r1859, 1717986919;
	shr.u32 	%r702, %r701, 31;
	shr.s32 	%r703, %r701, 2;
	add.s32 	%r704, %r703, %r702;
	mul.lo.s32 	%r705, %r704, 10;
	sub.s32 	%r333, %r1859, %r705;
	setp.eq.s32 	%p35, %r332, %r333;
	@%p35 bra 	$L__BB5_166;
	setp.gt.s32 	%p36, %r332, %r333;
	selp.b32 	%r1864, %r1889, %r315, %p36;
	selp.b64 	%rd199, %rd203, %rd67, %p36;
	mov.u32 	%r1863, %r315;
	mov.u64 	%rd198, %rd67;
	bra.uni 	$L__BB5_167;
$L__BB5_166:
	add.s32 	%r1860, %r1860, 1;
	setp.ne.s32 	%p37, %r1860, %r318;
	mov.u32 	%r1856, %r699;
	mov.u32 	%r1859, %r704;
	mov.u32 	%r1863, %r315;
	mov.u64 	%rd198, %rd67;
	mov.u32 	%r1864, %r1889;
	mov.u64 	%rd199, %rd203;
	@%p37 bra 	$L__BB5_164;
$L__BB5_167:
	add.s32 	%r712, %r666, 2;
	setp.ge.u32 	%p38, %r712, %r294;
	mov.u32 	%r1874, %r1864;
	mov.u64 	%rd200, %rd199;
	@%p38 bra 	$L__BB5_179;
	max.s32 	%r714, %r1864, %r316;
	cvt.rn.f32.s32 	%f24, %r714;
	setp.lt.s32 	%p39, %r714, 1;
	mul.f32 	%f25, %f24, 0f4B000000;
	selp.f32 	%f26, %f25, %f24, %p39;
	selp.f32 	%f27, 0fC1B80000, 0f00000000, %p39;
	mov.b32 	%r715, %f26;
	add.s32 	%r716, %r715, -1059760811;
	and.b32  	%r717, %r716, -8388608;
	sub.s32 	%r718, %r715, %r717;
	mov.b32 	%f28, %r718;
	cvt.rn.f32.s32 	%f29, %r717;
	fma.rn.f32 	%f30, %f29, 0f34000000, %f27;
	add.f32 	%f31, %f28, 0fBF800000;
	fma.rn.f32 	%f32, %f31, 0fBE055027, 0f3E1039F6;
	fma.rn.f32 	%f33, %f32, %f31, 0fBDF8CDCC;
	fma.rn.f32 	%f34, %f33, %f31, 0f3E0F2955;
	fma.rn.f32 	%f35, %f34, %f31, 0fBE2AD8B9;
	fma.rn.f32 	%f36, %f35, %f31, 0f3E4CED0B;
	fma.rn.f32 	%f37, %f36, %f31, 0fBE7FFF22;
	fma.rn.f32 	%f38, %f37, %f31, 0f3EAAAA78;
	fma.rn.f32 	%f39, %f38, %f31, 0fBF000000;
	mul.f32 	%f40, %f31, %f39;
	fma.rn.f32 	%f41, %f40, %f31, %f31;
	fma.rn.f32 	%f42, %f30, 0f3F317218, %f41;
	setp.gt.u32 	%p40, %r715, 2139095039;
	fma.rn.f32 	%f43, %f26, 0f7F800000, 0f7F800000;
	selp.f32 	%f44, %f43, %f42, %p40;
	setp.eq.f32 	%p41, %f26, 0f00000000;
	fma.rn.f32 	%f45, %f44, 0f3EDE5BD9, 0f3F800000;
	selp.f32 	%f46, 0fFF800000, %f45, %p41;
	cvt.rzi.u32.f32 	%r340, %f46;
	setp.eq.s32 	%p42, %r1864, 0;
	mov.b32 	%r1867, 0;
	@%p42 bra 	$L__BB5_171;
	mov.b32 	%r1867, 0;
	mov.u32 	%r1865, %r1864;
$L__BB5_170:
	mul.hi.s32 	%r720, %r1865, 1717986919;
	shr.u32 	%r721, %r720, 31;
	shr.s32 	%r722, %r720, 2;
	add.s32 	%r344, %r722, %r721;
	mul.lo.s32 	%r723, %r344, 10;
	sub.s32 	%r724, %r1865, %r723;
	mad.lo.s32 	%r1867, %r1867, 10, %r724;
	add.s32 	%r725, %r1865, 9;
	setp.gt.u32 	%p43, %r725, 18;
	mov.u32 	%r1865, %r344;
	@%p43 bra 	$L__BB5_170;
$L__BB5_171:
	setp.eq.s32 	%p44, %r316, 0;
	mov.b32 	%r1870, 0;
	@%p44 bra 	$L__BB5_174;
	mov.b32 	%r1870, 0;
	mov.u32 	%r1868, %r316;
$L__BB5_173:
	mul.hi.s32 	%r728, %r1868, 1717986919;
	shr.u32 	%r729, %r728, 31;
	shr.s32 	%r730, %r728, 2;
	add.s32 	%r349, %r730, %r729;
	mul.lo.s32 	%r731, %r349, 10;
	sub.s32 	%r732, %r1868, %r731;
	mad.lo.s32 	%r1870, %r1870, 10, %r732;
	add.s32 	%r733, %r1868, 9;
	setp.gt.u32 	%p45, %r733, 18;
	mov.u32 	%r1868, %r349;
	@%p45 bra 	$L__BB5_173;
$L__BB5_174:
	setp.eq.s32 	%p46, %r340, 0;
	mov.u32 	%r1874, %r316;
	mov.u64 	%rd200, %rd68;
	@%p46 bra 	$L__BB5_179;
	mov.b32 	%r1871, 0;
$L__BB5_176:
	mul.hi.s32 	%r735, %r1867, 1717986919;
	shr.u32 	%r736, %r735, 31;
	shr.s32 	%r737, %r735, 2;
	add.s32 	%r738, %r737, %r736;
	mul.lo.s32 	%r739, %r738, 10;
	sub.s32 	%r354, %r1867, %r739;
	mul.hi.s32 	%r740, %r1870, 1717986919;
	shr.u32 	%r741, %r740, 31;
	shr.s32 	%r742, %r740, 2;
	add.s32 	%r743, %r742, %r741;
	mul.lo.s32 	%r744, %r743, 10;
	sub.s32 	%r355, %r1870, %r744;
	setp.eq.s32 	%p47, %r354, %r355;
	@%p47 bra 	$L__BB5_178;
	setp.gt.s32 	%p48, %r354, %r355;
	selp.b32 	%r1864, %r1864, %r316, %p48;
	selp.b64 	%rd199, %rd199, %rd68, %p48;
	mov.u32 	%r1874, %r316;
	mov.u64 	%rd200, %rd68;
	bra.uni 	$L__BB5_179;
$L__BB5_178:
	add.s32 	%r1871, %r1871, 1;
	shr.s32 	%r747, %r735, 2;
	add.s32 	%r1867, %r747, %r736;
	mul.hi.s32 	%r748, %r1870, 1717986919;
	shr.u32 	%r749, %r748, 31;
	shr.s32 	%r750, %r748, 2;
	add.s32 	%r1870, %r750, %r749;
	setp.ne.s32 	%p49, %r1871, %r340;
	mov.u32 	%r1874, %r316;
	mov.u64 	%rd200, %rd68;
	@%p49 bra 	$L__BB5_176;
$L__BB5_179:
	add.s32 	%r751, %r666, 3;
	setp.ge.u32 	%p50, %r751, %r294;
	@%p50 bra 	$L__BB5_185;
	setp.eq.s32 	%p51, %r1864, 0;
	@%p51 bra 	$L__BB5_182;
$L__BB5_181:
	mul.hi.s32 	%r752, %r1864, 1717986919;
	shr.u32 	%r753, %r752, 31;
	shr.s32 	%r754, %r752, 2;
	add.s32 	%r363, %r754, %r753;
	add.s32 	%r755, %r1864, 9;
	setp.gt.u32 	%p52, %r755, 18;
	mov.u32 	%r1864, %r363;
	@%p52 bra 	$L__BB5_181;
$L__BB5_182:
	setp.eq.s32 	%p53, %r317, 0;
	mov.b32 	%r1864, 0;
	mov.u64 	%rd199, %rd69;
	@%p53 bra 	$L__BB5_185;
	mov.u32 	%r1877, %r317;
$L__BB5_184:
	mul.hi.s32 	%r757, %r1877, 1717986919;
	shr.u32 	%r758, %r757, 31;
	shr.s32 	%r759, %r757, 2;
	add.s32 	%r365, %r759, %r758;
	add.s32 	%r760, %r1877, 9;
	setp.gt.u32 	%p54, %r760, 18;
	mov.u32 	%r1877, %r365;
	mov.u32 	%r1864, %r317;
	mov.u64 	%rd199, %rd69;
	@%p54 bra 	$L__BB5_184;
$L__BB5_185:
	setp.ge.u32 	%p55, %r666, %r294;
	@%p55 bra 	$L__BB5_252;
	max.s32 	%r762, %r1863, %r1889;
	cvt.rn.f32.s32 	%f47, %r762;
	setp.lt.s32 	%p56, %r762, 1;
	mul.f32 	%f48, %f47, 0f4B000000;
	selp.f32 	%f49, %f48, %f47, %p56;
	selp.f32 	%f50, 0fC1B80000, 0f00000000, %p56;
	mov.b32 	%r763, %f49;
	add.s32 	%r764, %r763, -1059760811;
	and.b32  	%r765, %r764, -8388608;
	sub.s32 	%r766, %r763, %r765;
	mov.b32 	%f51, %r766;
	cvt.rn.f32.s32 	%f52, %r765;
	fma.rn.f32 	%f53, %f52, 0f34000000, %f50;
	add.f32 	%f54, %f51, 0fBF800000;
	fma.rn.f32 	%f55, %f54, 0fBE055027, 0f3E1039F6;
	fma.rn.f32 	%f56, %f55, %f54, 0fBDF8CDCC;
	fma.rn.f32 	%f57, %f56, %f54, 0f3E0F2955;
	fma.rn.f32 	%f58, %f57, %f54, 0fBE2AD8B9;
	fma.rn.f32 	%f59, %f58, %f54, 0f3E4CED0B;
	fma.rn.f32 	%f60, %f59, %f54, 0fBE7FFF22;
	fma.rn.f32 	%f61, %f60, %f54, 0f3EAAAA78;
	fma.rn.f32 	%f62, %f61, %f54, 0fBF000000;
	mul.f32 	%f63, %f54, %f62;
	fma.rn.f32 	%f64, %f63, %f54, %f54;
	fma.rn.f32 	%f65, %f53, 0f3F317218, %f64;
	setp.gt.u32 	%p57, %r763, 2139095039;
	fma.rn.f32 	%f66, %f49, 0f7F800000, 0f7F800000;
	selp.f32 	%f67, %f66, %f65, %p57;
	setp.eq.f32 	%p58, %f49, 0f00000000;
	fma.rn.f32 	%f68, %f67, 0f3EDE5BD9, 0f3F800000;
	selp.f32 	%f69, 0fFF800000, %f68, %p58;
	cvt.rzi.u32.f32 	%r367, %f69;
	setp.eq.s32 	%p59, %r1863, 0;
	mov.b32 	%r1881, 0;
	@%p59 bra 	$L__BB5_189;
	mov.b32 	%r1881, 0;
	mov.u32 	%r1880, %r1863;
$L__BB5_188:
	mul.hi.s32 	%r768, %r1880, 1717986919;
	shr.u32 	%r769, %r768, 31;
	shr.s32 	%r770, %r768, 2;
	add.s32 	%r372, %r770, %r769;
	mul.lo.s32 	%r771, %r372, 10;
	sub.s32 	%r772, %r1880, %r771;
	mad.lo.s32 	%r1881, %r1881, 10, %r772;
	add.s32 	%r773, %r1880, 9;
	setp.lt.u32 	%p60, %r773, 19;
	mov.u32 	%r1880, %r372;
	@%p60 bra 	$L__BB5_189;
	bra.uni 	$L__BB5_188;
$L__BB5_189:
	setp.eq.s32 	%p61, %r1889, 0;
	mov.b32 	%r1884, 0;
	@%p61 bra 	$L__BB5_192;
	mov.b32 	%r1884, 0;
	mov.u32 	%r1883, %r1889;
$L__BB5_191:
	mul.hi.s32 	%r776, %r1883, 1717986919;
	shr.u32 	%r777, %r776, 31;
	shr.s32 	%r778, %r776, 2;
	add.s32 	%r377, %r778, %r777;
	mul.lo.s32 	%r779, %r377, 10;
	sub.s32 	%r780, %r1883, %r779;
	mad.lo.s32 	%r1884, %r1884, 10, %r780;
	add.s32 	%r781, %r1883, 9;
	setp.lt.u32 	%p62, %r781, 19;
	mov.u32 	%r1883, %r377;
	@%p62 bra 	$L__BB5_192;
	bra.uni 	$L__BB5_191;
$L__BB5_192:
	setp.eq.s32 	%p63, %r367, 0;
	@%p63 bra 	$L__BB5_197;
	mov.b32 	%r1885, 0;
$L__BB5_194:
	mul.hi.s32 	%r783, %r1881, 1717986919;
	shr.u32 	%r784, %r783, 31;
	shr.s32 	%r785, %r783, 2;
	add.s32 	%r786, %r785, %r784;
	mul.lo.s32 	%r787, %r786, 10;
	sub.s32 	%r381, %r1881, %r787;
	mul.hi.s32 	%r788, %r1884, 1717986919;
	shr.u32 	%r789, %r788, 31;
	shr.s32 	%r790, %r788, 2;
	add.s32 	%r791, %r790, %r789;
	mul.lo.s32 	%r792, %r791, 10;
	sub.s32 	%r382, %r1884, %r792;
	setp.eq.s32 	%p64, %r381, %r382;
	@%p64 bra 	$L__BB5_196;
	setp.gt.s32 	%p65, %r381, %r382;
	selp.b32 	%r383, %r1863, %r1889, %p65;
	selp.b64 	%rd77, %rd203, %rd198, %p65;
	selp.b64 	%rd198, %rd198, %rd203, %p65;
	selp.b32 	%r1889, %r1889, %r1863, %p65;
	mov.u32 	%r1863, %r383;
	mov.u64 	%rd203, %rd77;
	bra.uni 	$L__BB5_197;
$L__BB5_196:
	add.s32 	%r1885, %r1885, 1;
	setp.ne.s32 	%p66, %r1885, %r367;
	mov.u32 	%r1881, %r786;
	mov.u32 	%r1884, %r791;
	@%p66 bra 	$L__BB5_194;
$L__BB5_197:
	max.s32 	%r800, %r1864, %r1874;
	cvt.rn.f32.s32 	%f70, %r800;
	setp.lt.s32 	%p67, %r800, 1;
	mul.f32 	%f71, %f70, 0f4B000000;
	selp.f32 	%f72, %f71, %f70, %p67;
	selp.f32 	%f73, 0fC1B80000, 0f00000000, %p67;
	mov.b32 	%r801, %f72;
	add.s32 	%r802, %r801, -1059760811;
	and.b32  	%r803, %r802, -8388608;
	sub.s32 	%r804, %r801, %r803;
	mov.b32 	%f74, %r804;
	cvt.rn.f32.s32 	%f75, %r803;
	fma.rn.f32 	%f76, %f75, 0f34000000, %f73;
	add.f32 	%f77, %f74, 0fBF800000;
	fma.rn.f32 	%f78, %f77, 0fBE055027, 0f3E1039F6;
	fma.rn.f32 	%f79, %f78, %f77, 0fBDF8CDCC;
	fma.rn.f32 	%f80, %f79, %f77, 0f3E0F2955;
	fma.rn.f32 	%f81, %f80, %f77, 0fBE2AD8B9;
	fma.rn.f32 	%f82, %f81, %f77, 0f3E4CED0B;
	fma.rn.f32 	%f83, %f82, %f77, 0fBE7FFF22;
	fma.rn.f32 	%f84, %f83, %f77, 0f3EAAAA78;
	fma.rn.f32 	%f85, %f84, %f77, 0fBF000000;
	mul.f32 	%f86, %f77, %f85;
	fma.rn.f32 	%f87, %f86, %f77, %f77;
	fma.rn.f32 	%f88, %f76, 0f3F317218, %f87;
	setp.gt.u32 	%p68, %r801, 2139095039;
	fma.rn.f32 	%f89, %f72, 0f7F800000, 0f7F800000;
	selp.f32 	%f90, %f89, %f88, %p68;
	setp.eq.f32 	%p69, %f72, 0f00000000;
	fma.rn.f32 	%f91, %f90, 0f3EDE5BD9, 0f3F800000;
	selp.f32 	%f92, 0fFF800000, %f91, %p69;
	cvt.rzi.u32.f32 	%r390, %f92;
	setp.eq.s32 	%p70, %r1864, 0;
	mov.b32 	%r1892, 0;
	@%p70 bra 	$L__BB5_200;
	mov.b32 	%r1892, 0;
	mov.u32 	%r1890, %r1864;
$L__BB5_199:
	mul.hi.s32 	%r806, %r1890, 1717986919;
	shr.u32 	%r807, %r806, 31;
	shr.s32 	%r808, %r806, 2;
	add.s32 	%r394, %r808, %r807;
	mul.lo.s32 	%r809, %r394, 10;
	sub.s32 	%r810, %r1890, %r809;
	mad.lo.s32 	%r1892, %r1892, 10, %r810;
	add.s32 	%r811, %r1890, 9;
	setp.gt.u32 	%p71, %r811, 18;
	mov.u32 	%r1890, %r394;
	@%p71 bra 	$L__BB5_199;
$L__BB5_200:
	setp.eq.s32 	%p72, %r1874, 0;
	mov.b32 	%r1895, 0;
	@%p72 bra 	$L__BB5_203;
	mov.b32 	%r1895, 0;
	mov.u32 	%r1893, %r1874;
$L__BB5_202:
	mul.hi.s32 	%r814, %r1893, 1717986919;
	shr.u32 	%r815, %r814, 31;
	shr.s32 	%r816, %r814, 2;
	add.s32 	%r399, %r816, %r815;
	mul.lo.s32 	%r817, %r399, 10;
	sub.s32 	%r818, %r1893, %r817;
	mad.lo.s32 	%r1895, %r1895, 10, %r818;
	add.s32 	%r819, %r1893, 9;
	setp.gt.u32 	%p73, %r819, 18;
	mov.u32 	%r1893, %r399;
	@%p73 bra 	$L__BB5_202;
$L__BB5_203:
	setp.eq.s32 	%p74, %r390, 0;
	@%p74 bra 	$L__BB5_208;
	mov.b32 	%r1896, 0;
$L__BB5_205:
	mul.hi.s32 	%r821, %r1892, 1717986919;
	shr.u32 	%r822, %r821, 31;
	shr.s32 	%r823, %r821, 2;
	add.s32 	%r824, %r823, %r822;
	mul.lo.s32 	%r825, %r824, 10;
	sub.s32 	%r404, %r1892, %r825;
	mul.hi.s32 	%r826, %r1895, 1717986919;
	shr.u32 	%r827, %r826, 31;
	shr.s32 	%r828, %r826, 2;
	add.s32 	%r829, %r828, %r827;
	mul.lo.s32 	%r830, %r829, 10;
	sub.s32 	%r405, %r1895, %r830;
	setp.eq.s32 	%p75, %r404, %r405;
	@%p75 bra 	$L__BB5_207;
	setp.gt.s32 	%p76, %r404, %r405;
	selp.b32 	%r406, %r1874, %r1864, %p76;
	selp.b64 	%rd81, %rd200, %rd199, %p76;
	selp.b32 	%r1864, %r1864, %r1874, %p76;
	selp.b64 	%rd199, %rd199, %rd200, %p76;
	mov.u32 	%r1874, %r406;
	mov.u64 	%rd200, %rd81;
	bra.uni 	$L__BB5_208;
$L__BB5_207:
	add.s32 	%r1896, %r1896, 1;
	setp.ne.s32 	%p77, %r1896, %r390;
	mov.u32 	%r1892, %r824;
	mov.u32 	%r1895, %r829;
	@%p77 bra 	$L__BB5_205;
$L__BB5_208:
	max.s32 	%r838, %r1874, %r1863;
	cvt.rn.f32.s32 	%f93, %r838;
	setp.lt.s32 	%p78, %r838, 1;
	mul.f32 	%f94, %f93, 0f4B000000;
	selp.f32 	%f95, %f94, %f93, %p78;
	selp.f32 	%f96, 0fC1B80000, 0f00000000, %p78;
	mov.b32 	%r839, %f95;
	add.s32 	%r840, %r839, -1059760811;
	and.b32  	%r841, %r840, -8388608;
	sub.s32 	%r842, %r839, %r841;
	mov.b32 	%f97, %r842;
	cvt.rn.f32.s32 	%f98, %r841;
	fma.rn.f32 	%f99, %f98, 0f34000000, %f96;
	add.f32 	%f100, %f97, 0fBF800000;
	fma.rn.f32 	%f101, %f100, 0fBE055027, 0f3E1039F6;
	fma.rn.f32 	%f102, %f101, %f100, 0fBDF8CDCC;
	fma.rn.f32 	%f103, %f102, %f100, 0f3E0F2955;
	fma.rn.f32 	%f104, %f103, %f100, 0fBE2AD8B9;
	fma.rn.f32 	%f105, %f104, %f100, 0f3E4CED0B;
	fma.rn.f32 	%f106, %f105, %f100, 0fBE7FFF22;
	fma.rn.f32 	%f107, %f106, %f100, 0f3EAAAA78;
	fma.rn.f32 	%f108, %f107, %f100, 0fBF000000;
	mul.f32 	%f109, %f100, %f108;
	fma.rn.f32 	%f110, %f109, %f100, %f100;
	fma.rn.f32 	%f111, %f99, 0f3F317218, %f110;
	setp.gt.u32 	%p79, %r839, 2139095039;
	fma.rn.f32 	%f112, %f95, 0f7F800000, 0f7F800000;
	selp.f32 	%f113, %f112, %f111, %p79;
	setp.eq.f32 	%p80, %f95, 0f00000000;
	fma.rn.f32 	%f114, %f113, 0f3EDE5BD9, 0f3F800000;
	selp.f32 	%f115, 0fFF800000, %f114, %p80;
	cvt.rzi.u32.f32 	%r413, %f115;
	setp.eq.s32 	%p81, %r1874, 0;
	mov.b32 	%r1903, 0;
	@%p81 bra 	$L__BB5_211;
	mov.b32 	%r1903, 0;
	mov.u32 	%r1901, %r1874;
$L__BB5_210:
	mul.hi.s32 	%r844, %r1901, 1717986919;
	shr.u32 	%r845, %r844, 31;
	shr.s32 	%r846, %r844, 2;
	add.s32 	%r417, %r846, %r845;
	mul.lo.s32 	%r847, %r417, 10;
	sub.s32 	%r848, %r1901, %r847;
	mad.lo.s32 	%r1903, %r1903, 10, %r848;
	add.s32 	%r849, %r1901, 9;
	setp.gt.u32 	%p82, %r849, 18;
	mov.u32 	%r1901, %r417;
	@%p82 bra 	$L__BB5_210;
$L__BB5_211:
	setp.eq.s32 	%p83, %r1863, 0;
	mov.b32 	%r1906, 0;
	@%p83 bra 	$L__BB5_214;
	mov.b32 	%r1906, 0;
	mov.u32 	%r1904, %r1863;
$L__BB5_213:
	mul.hi.s32 	%r852, %r1904, 1717986919;
	shr.u32 	%r853, %r852, 31;
	shr.s32 	%r854, %r852, 2;
	add.s32 	%r422, %r854, %r853;
	mul.lo.s32 	%r855, %r422, 10;
	sub.s32 	%r856, %r1904, %r855;
	mad.lo.s32 	%r1906, %r1906, 10, %r856;
	add.s32 	%r857, %r1904, 9;
	setp.gt.u32 	%p84, %r857, 18;
	mov.u32 	%r1904, %r422;
	@%p84 bra 	$L__BB5_213;
$L__BB5_214:
	setp.eq.s32 	%p85, %r413, 0;
	@%p85 bra 	$L__BB5_219;
	mov.b32 	%r1907, 0;
$L__BB5_216:
	mul.hi.s32 	%r859, %r1903, 1717986919;
	shr.u32 	%r860, %r859, 31;
	shr.s32 	%r861, %r859, 2;
	add.s32 	%r862, %r861, %r860;
	mul.lo.s32 	%r863, %r862, 10;
	sub.s32 	%r427, %r1903, %r863;
	mul.hi.s32 	%r864, %r1906, 1717986919;
	shr.u32 	%r865, %r864, 31;
	shr.s32 	%r866, %r864, 2;
	add.s32 	%r867, %r866, %r865;
	mul.lo.s32 	%r868, %r867, 10;
	sub.s32 	%r428, %r1906, %r868;
	setp.eq.s32 	%p86, %r427, %r428;
	@%p86 bra 	$L__BB5_218;
	setp.gt.s32 	%p87, %r427, %r428;
	selp.b32 	%r429, %r1863, %r1874, %p87;
	selp.b64 	%rd85, %rd198, %rd200, %p87;
	selp.b32 	%r1874, %r1874, %r1863, %p87;
	selp.b64 	%rd200, %rd200, %rd198, %p87;
	mov.u32 	%r1863, %r429;
	mov.u64 	%rd198, %rd85;
	bra.uni 	$L__BB5_219;
$L__BB5_218:
	add.s32 	%r1907, %r1907, 1;
	setp.ne.s32 	%p88, %r1907, %r413;
	mov.u32 	%r1903, %r862;
	mov.u32 	%r1906, %r867;
	@%p88 bra 	$L__BB5_216;
$L__BB5_219:
	max.s32 	%r876, %r1863, %r1889;
	cvt.rn.f32.s32 	%f116, %r876;
	setp.lt.s32 	%p89, %r876, 1;
	mul.f32 	%f117, %f116, 0f4B000000;
	selp.f32 	%f118, %f117, %f116, %p89;
	selp.f32 	%f119, 0fC1B80000, 0f00000000, %p89;
	mov.b32 	%r877, %f118;
	add.s32 	%r878, %r877, -1059760811;
	and.b32  	%r879, %r878, -8388608;
	sub.s32 	%r880, %r877, %r879;
	mov.b32 	%f120, %r880;
	cvt.rn.f32.s32 	%f121, %r879;
	fma.rn.f32 	%f122, %f121, 0f34000000, %f119;
	add.f32 	%f123, %f120, 0fBF800000;
	fma.rn.f32 	%f124, %f123, 0fBE055027, 0f3E1039F6;
	fma.rn.f32 	%f125, %f124, %f123, 0fBDF8CDCC;
	fma.rn.f32 	%f126, %f125, %f123, 0f3E0F2955;
	fma.rn.f32 	%f127, %f126, %f123, 0fBE2AD8B9;
	fma.rn.f32 	%f128, %f127, %f123, 0f3E4CED0B;
	fma.rn.f32 	%f129, %f128, %f123, 0fBE7FFF22;
	fma.rn.f32 	%f130, %f129, %f123, 0f3EAAAA78;
	fma.rn.f32 	%f131, %f130, %f123, 0fBF000000;
	mul.f32 	%f132, %f123, %f131;
	fma.rn.f32 	%f133, %f132, %f123, %f123;
	fma.rn.f32 	%f134, %f122, 0f3F317218, %f133;
	setp.gt.u32 	%p90, %r877, 2139095039;
	fma.rn.f32 	%f135, %f118, 0f7F800000, 0f7F800000;
	selp.f32 	%f136, %f135, %f134, %p90;
	setp.eq.f32 	%p91, %f118, 0f00000000;
	fma.rn.f32 	%f137, %f136, 0f3EDE5BD9, 0f3F800000;
	selp.f32 	%f138, 0fFF800000, %f137, %p91;
	cvt.rzi.u32.f32 	%r436, %f138;
	setp.eq.s32 	%p92, %r1863, 0;
	mov.b32 	%r1914, 0;
	@%p92 bra 	$L__BB5_222;
	mov.b32 	%r1914, 0;
	mov.u32 	%r1912, %r1863;
$L__BB5_221:
	mul.hi.s32 	%r882, %r1912, 1717986919;
	shr.u32 	%r883, %r882, 31;
	shr.s32 	%r884, %r882, 2;
	add.s32 	%r440, %r884, %r883;
	mul.lo.s32 	%r885, %r440, 10;
	sub.s32 	%r886, %r1912, %r885;
	mad.lo.s32 	%r1914, %r1914, 10, %r886;
	add.s32 	%r887, %r1912, 9;
	setp.gt.u32 	%p93, %r887, 18;
	mov.u32 	%r1912, %r440;
	@%p93 bra 	$L__BB5_221;
$L__BB5_222:
	setp.eq.s32 	%p94, %r1889, 0;
	mov.b32 	%r1917, 0;
	@%p94 bra 	$L__BB5_225;
	mov.b32 	%r1917, 0;
	mov.u32 	%r1915, %r1889;
$L__BB5_224:
	mul.hi.s32 	%r890, %r1915, 1717986919;
	shr.u32 	%r891, %r890, 31;
	shr.s32 	%r892, %r890, 2;
	add.s32 	%r445, %r892, %r891;
	mul.lo.s32 	%r893, %r445, 10;
	sub.s32 	%r894, %r1915, %r893;
	mad.lo.s32 	%r1917, %r1917, 10, %r894;
	add.s32 	%r895, %r1915, 9;
	setp.gt.u32 	%p95, %r895, 18;
	mov.u32 	%r1915, %r445;
	@%p95 bra 	$L__BB5_224;
$L__BB5_225:
	setp.eq.s32 	%p96, %r436, 0;
	@%p96 bra 	$L__BB5_230;
	mov.b32 	%r1918, 0;
$L__BB5_227:
	mul.hi.s32 	%r897, %r1914, 1717986919;
	shr.u32 	%r898, %r897, 31;
	shr.s32 	%r899, %r897, 2;
	add.s32 	%r900, %r899, %r898;
	mul.lo.s32 	%r901, %r900, 10;
	sub.s32 	%r450, %r1914, %r901;
	mul.hi.s32 	%r902, %r1917, 1717986919;
	shr.u32 	%r903, %r902, 31;
	shr.s32 	%r904, %r902, 2;
	add.s32 	%r905, %r904, %r903;
	mul.lo.s32 	%r906, %r905, 10;
	sub.s32 	%r451, %r1917, %r906;
	setp.eq.s32 	%p97, %r450, %r451;
	@%p97 bra 	$L__BB5_229;
	setp.gt.s32 	%p98, %r450, %r451;
	selp.b32 	%r452, %r1863, %r1889, %p98;
	selp.b64 	%rd89, %rd203, %rd198, %p98;
	selp.b64 	%rd198, %rd198, %rd203, %p98;
	selp.b32 	%r1889, %r1889, %r1863, %p98;
	mov.u32 	%r1863, %r452;
	mov.u64 	%rd203, %rd89;
	bra.uni 	$L__BB5_230;
$L__BB5_229:
	add.s32 	%r1918, %r1918, 1;
	setp.ne.s32 	%p99, %r1918, %r436;
	mov.u32 	%r1914, %r900;
	mov.u32 	%r1917, %r905;
	@%p99 bra 	$L__BB5_227;
$L__BB5_230:
	max.s32 	%r914, %r1864, %r1874;
	cvt.rn.f32.s32 	%f139, %r914;
	setp.lt.s32 	%p100, %r914, 1;
	mul.f32 	%f140, %f139, 0f4B000000;
	selp.f32 	%f141, %f140, %f139, %p100;
	selp.f32 	%f142, 0fC1B80000, 0f00000000, %p100;
	mov.b32 	%r915, %f141;
	add.s32 	%r916, %r915, -1059760811;
	and.b32  	%r917, %r916, -8388608;
	sub.s32 	%r918, %r915, %r917;
	mov.b32 	%f143, %r918;
	cvt.rn.f32.s32 	%f144, %r917;
	fma.rn.f32 	%f145, %f144, 0f34000000, %f142;
	add.f32 	%f146, %f143, 0fBF800000;
	fma.rn.f32 	%f147, %f146, 0fBE055027, 0f3E1039F6;
	fma.rn.f32 	%f148, %f147, %f146, 0fBDF8CDCC;
	fma.rn.f32 	%f149, %f148, %f146, 0f3E0F2955;
	fma.rn.f32 	%f150, %f149, %f146, 0fBE2AD8B9;
	fma.rn.f32 	%f151, %f150, %f146, 0f3E4CED0B;
	fma.rn.f32 	%f152, %f151, %f146, 0fBE7FFF22;
	fma.rn.f32 	%f153, %f152, %f146, 0f3EAAAA78;
	fma.rn.f32 	%f154, %f153, %f146, 0fBF000000;
	mul.f32 	%f155, %f146, %f154;
	fma.rn.f32 	%f156, %f155, %f146, %f146;
	fma.rn.f32 	%f157, %f145, 0f3F317218, %f156;
	setp.gt.u32 	%p101, %r915, 2139095039;
	fma.rn.f32 	%f158, %f141, 0f7F800000, 0f7F800000;
	selp.f32 	%f159, %f158, %f157, %p101;
	setp.eq.f32 	%p102, %f141, 0f00000000;
	fma.rn.f32 	%f160, %f159, 0f3EDE5BD9, 0f3F800000;
	selp.f32 	%f161, 0fFF800000, %f160, %p102;
	cvt.rzi.u32.f32 	%r459, %f161;
	setp.eq.s32 	%p103, %r1864, 0;
	mov.b32 	%r1925, 0;
	@%p103 bra 	$L__BB5_233;
	mov.b32 	%r1925, 0;
	mov.u32 	%r1923, %r1864;
$L__BB5_232:
	mul.hi.s32 	%r920, %r1923, 1717986919;
	shr.u32 	%r921, %r920, 31;
	shr.s32 	%r922, %r920, 2;
	add.s32 	%r463, %r922, %r921;
	mul.lo.s32 	%r923, %r463, 10;
	sub.s32 	%r924, %r1923, %r923;
	mad.lo.s32 	%r1925, %r1925, 10, %r924;
	add.s32 	%r925, %r1923, 9;
	setp.gt.u32 	%p104, %r925, 18;
	mov.u32 	%r1923, %r463;
	@%p104 bra 	$L__BB5_232;
$L__BB5_233:
	setp.eq.s32 	%p105, %r1874, 0;
	mov.b32 	%r1928, 0;
	@%p105 bra 	$L__BB5_236;
	mov.b32 	%r1928, 0;
	mov.u32 	%r1926, %r1874;
$L__BB5_235:
	mul.hi.s32 	%r928, %r1926, 1717986919;
	shr.u32 	%r929, %r928, 31;
	shr.s32 	%r930, %r928, 2;
	add.s32 	%r468, %r930, %r929;
	mul.lo.s32 	%r931, %r468, 10;
	sub.s32 	%r932, %r1926, %r931;
	mad.lo.s32 	%r1928, %r1928, 10, %r932;
	add.s32 	%r933, %r1926, 9;
	setp.gt.u32 	%p106, %r933, 18;
	mov.u32 	%r1926, %r468;
	@%p106 bra 	$L__BB5_235;
$L__BB5_236:
	setp.eq.s32 	%p107, %r459, 0;
	@%p107 bra 	$L__BB5_241;
	mov.b32 	%r1929, 0;
$L__BB5_238:
	mul.hi.s32 	%r935, %r1925, 1717986919;
	shr.u32 	%r936, %r935, 31;
	shr.s32 	%r937, %r935, 2;
	add.s32 	%r938, %r937, %r936;
	mul.lo.s32 	%r939, %r938, 10;
	sub.s32 	%r473, %r1925, %r939;
	mul.hi.s32 	%r940, %r1928, 1717986919;
	shr.u32 	%r941, %r940, 31;
	shr.s32 	%r942, %r940, 2;
	add.s32 	%r943, %r942, %r941;
	mul.lo.s32 	%r944, %r943, 10;
	sub.s32 	%r474, %r1928, %r944;
	setp.eq.s32 	%p108, %r473, %r474;
	@%p108 bra 	$L__BB5_240;
	setp.gt.s32 	%p109, %r473, %r474;
	selp.b32 	%r475, %r1874, %r1864, %p109;
	selp.b64 	%rd93, %rd200, %rd199, %p109;
	selp.b32 	%r1864, %r1864, %r1874, %p109;
	selp.b64 	%rd199, %rd199, %rd200, %p109;
	mov.u32 	%r1874, %r475;
	mov.u64 	%rd200, %rd93;
	bra.uni 	$L__BB5_241;
$L__BB5_240:
	add.s32 	%r1929, %r1929, 1;
	setp.ne.s32 	%p110, %r1929, %r459;
	mov.u32 	%r1925, %r938;
	mov.u32 	%r1928, %r943;
	@%p110 bra 	$L__BB5_238;
$L__BB5_241:
	max.s32 	%r952, %r1874, %r1863;
	cvt.rn.f32.s32 	%f162, %r952;
	setp.lt.s32 	%p111, %r952, 1;
	mul.f32 	%f163, %f162, 0f4B000000;
	selp.f32 	%f164, %f163, %f162, %p111;
	selp.f32 	%f165, 0fC1B80000, 0f00000000, %p111;
	mov.b32 	%r953, %f164;
	add.s32 	%r954, %r953, -1059760811;
	and.b32  	%r955, %r954, -8388608;
	sub.s32 	%r956, %r953, %r955;
	mov.b32 	%f166, %r956;
	cvt.rn.f32.s32 	%f167, %r955;
	fma.rn.f32 	%f168, %f167, 0f34000000, %f165;
	add.f32 	%f169, %f166, 0fBF800000;
	fma.rn.f32 	%f170, %f169, 0fBE055027, 0f3E1039F6;
	fma.rn.f32 	%f171, %f170, %f169, 0fBDF8CDCC;
	fma.rn.f32 	%f172, %f171, %f169, 0f3E0F2955;
	fma.rn.f32 	%f173, %f172, %f169, 0fBE2AD8B9;
	fma.rn.f32 	%f174, %f173, %f169, 0f3E4CED0B;
	fma.rn.f32 	%f175, %f174, %f169, 0fBE7FFF22;
	fma.rn.f32 	%f176, %f175, %f169, 0f3EAAAA78;
	fma.rn.f32 	%f177, %f176, %f169, 0fBF000000;
	mul.f32 	%f178, %f169, %f177;
	fma.rn.f32 	%f179, %f178, %f169, %f169;
	fma.rn.f32 	%f180, %f168, 0f3F317218, %f179;
	setp.gt.u32 	%p112, %r953, 2139095039;
	fma.rn.f32 	%f181, %f164, 0f7F800000, 0f7F800000;
	selp.f32 	%f182, %f181, %f180, %p112;
	setp.eq.f32 	%p113, %f164, 0f00000000;
	fma.rn.f32 	%f183, %f182, 0f3EDE5BD9, 0f3F800000;
	selp.f32 	%f184, 0fFF800000, %f183, %p113;
	cvt.rzi.u32.f32 	%r482, %f184;
	setp.eq.s32 	%p114, %r1874, 0;
	mov.b32 	%r1936, 0;
	@%p114 bra 	$L__BB5_244;
	mov.b32 	%r1936, 0;
	mov.u32 	%r1934, %r1874;
$L__BB5_243:
	mul.hi.s32 	%r958, %r1934, 1717986919;
	shr.u32 	%r959, %r958, 31;
	shr.s32 	%r960, %r958, 2;
	add.s32 	%r486, %r960, %r959;
	mul.lo.s32 	%r961, %r486, 10;
	sub.s32 	%r962, %r1934, %r961;
	mad.lo.s32 	%r1936, %r1936, 10, %r962;
	add.s32 	%r963, %r1934, 9;
	setp.gt.u32 	%p115, %r963, 18;
	mov.u32 	%r1934, %r486;
	@%p115 bra 	$L__BB5_243;
$L__BB5_244:
	setp.eq.s32 	%p116, %r1863, 0;
	mov.b32 	%r1939, 0;
	@%p116 bra 	$L__BB5_247;
	mov.b32 	%r1939, 0;
	mov.u32 	%r1937, %r1863;
$L__BB5_246:
	mul.hi.s32 	%r966, %r1937, 1717986919;
	shr.u32 	%r967, %r966, 31;
	shr.s32 	%r968, %r966, 2;
	add.s32 	%r491, %r968, %r967;
	mul.lo.s32 	%r969, %r491, 10;
	sub.s32 	%r970, %r1937, %r969;
	mad.lo.s32 	%r1939, %r1939, 10, %r970;
	add.s32 	%r971, %r1937, 9;
	setp.gt.u32 	%p117, %r971, 18;
	mov.u32 	%r1937, %r491;
	@%p117 bra 	$L__BB5_246;
$L__BB5_247:
	setp.eq.s32 	%p118, %r482, 0;
	@%p118 bra 	$L__BB5_252;
	mov.b32 	%r1940, 0;
$L__BB5_249:
	mul.hi.s32 	%r973, %r1936, 1717986919;
	shr.u32 	%r974, %r973, 31;
	shr.s32 	%r975, %r973, 2;
	add.s32 	%r976, %r975, %r974;
	mul.lo.s32 	%r977, %r976, 10;
	sub.s32 	%r496, %r1936, %r977;
	mul.hi.s32 	%r978, %r1939, 1717986919;
	shr.u32 	%r979, %r978, 31;
	shr.s32 	%r980, %r978, 2;
	add.s32 	%r981, %r980, %r979;
	mul.lo.s32 	%r982, %r981, 10;
	sub.s32 	%r497, %r1939, %r982;
	setp.eq.s32 	%p119, %r496, %r497;
	@%p119 bra 	$L__BB5_251;
	setp.gt.s32 	%p120, %r496, %r497;
	selp.b32 	%r498, %r1863, %r1874, %p120;
	selp.b64 	%rd97, %rd198, %rd200, %p120;
	selp.b32 	%r1874, %r1874, %r1863, %p120;
	selp.b64 	%rd200, %rd200, %rd198, %p120;
	mov.u32 	%r1863, %r498;
	mov.u64 	%rd198, %rd97;
	bra.uni 	$L__BB5_252;
$L__BB5_251:
	add.s32 	%r1940, %r1940, 1;
	setp.ne.s32 	%p121, %r1940, %r482;
	mov.u32 	%r1936, %r976;
	mov.u32 	%r1939, %r981;
	@%p121 bra 	$L__BB5_249;
$L__BB5_252:
	mov.b32 	%r1951, 2;
	shl.b32 	%r991, %r295, 6;
$L__BB5_253:
	mov.u32 	%r511, %r1951;
	bar.sync 	0;
	add.s32 	%r990, %r511, -1;
	mov.u32 	%r992, _ZZN3cub18CUB_300001_SM_10006detail10merge_sort30DeviceMergeSortBlockSortKernelINS2_10policy_hubIN6thrust24THRUST_300001_SM_1000_NS6detail15normal_iteratorINS6_10device_ptrIN4cuda3std3__44pairIiPcEEEEEEE9Policy600ESH_PNS0_8NullTypeESH_SL_m14lex_comparatorSF_SK_EEvbT0_T1_T2_T3_T4_PT6_PT7_T5_NS1_7vsmem_tEE19static_temp_storage;
	add.s32 	%r993, %r992, %r991;
	st.shared.u32 	[%r993], %r1889;
	st.shared.u64 	[%r993+8], %rd203;
	st.shared.u32 	[%r993+16], %r1863;
	st.shared.u64 	[%r993+24], %rd198;
	st.shared.u32 	[%r993+32], %r1874;
	st.shared.u64 	[%r993+40], %rd200;
	st.shared.u32 	[%r993+48], %r1864;
	st.shared.u64 	[%r993+56], %rd199;
	bar.sync 	0;
	neg.s32 	%r994, %r511;
	and.b32  	%r995, %r295, %r994;
	shl.b32 	%r996, %r995, 2;
	shl.b32 	%r1951, %r511, 1;
	and.b32  	%r997, %r990, %r295;
	shl.b32 	%r998, %r997, 2;
	min.s32 	%r513, %r998, %r294;
	min.s32 	%r514, %r996, %r294;
	add.s32 	%r999, %r514, %r1951;
	min.s32 	%r515, %r999, %r294;
	add.s32 	%r1000, %r515, %r1951;
	min.s32 	%r516, %r1000, %r294;
	sub.s32 	%r1001, %r515, %r514;
	sub.s32 	%r1002, %r516, %r515;
	setp.lt.s32 	%p122, %r513, %r1002;
	sub.s32 	%r1003, %r513, %r1002;
	selp.b32 	%r1963, 0, %r1003, %p122;
	min.s32 	%r1952, %r1001, %r513;
	setp.ge.s32 	%p123, %r1963, %r1952;
	@%p123 bra 	$L__BB5_267;
	add.s32 	%r519, %r515, %r513;
$L__BB5_255:
	sub.s32 	%r1005, %r1952, %r1963;
	shr.u32 	%r1006, %r1005, 31;
	add.s32 	%r1007, %r1005, %r1006;
	shr.s32 	%r1008, %r1007, 1;
	add.s32 	%r522, %r1008, %r1963;
	add.s32 	%r1009, %r522, %r514;
	shl.b32 	%r1010, %r1009, 4;
	add.s32 	%r1012, %r992, %r1010;
	ld.shared.u32 	%r1958, [%r1012];
	not.b32 	%r1013, %r522;
	add.s32 	%r1014, %r519, %r1013;
	shl.b32 	%r1015, %r1014, 4;
	add.s32 	%r1016, %r992, %r1015;
	ld.shared.u32 	%r1955, [%r1016];
	max.s32 	%r1017, %r1955, %r1958;
	cvt.rn.f32.s32 	%f185, %r1017;
	setp.lt.s32 	%p124, %r1017, 1;
	mul.f32 	%f186, %f185, 0f4B000000;
	selp.f32 	%f187, %f186, %f185, %p124;
	selp.f32 	%f188, 0fC1B80000, 0f00000000, %p124;
	mov.b32 	%r1018, %f187;
	add.s32 	%r1019, %r1018, -1059760811;
	and.b32  	%r1020, %r1019, -8388608;
	sub.s32 	%r1021, %r1018, %r1020;
	mov.b32 	%f189, %r1021;
	cvt.rn.f32.s32 	%f190, %r1020;
	fma.rn.f32 	%f191, %f190, 0f34000000, %f188;
	add.f32 	%f192, %f189, 0fBF800000;
	fma.rn.f32 	%f193, %f192, 0fBE055027, 0f3E1039F6;
	fma.rn.f32 	%f194, %f193, %f192, 0fBDF8CDCC;
	fma.rn.f32 	%f195, %f194, %f192, 0f3E0F2955;
	fma.rn.f32 	%f196, %f195, %f192, 0fBE2AD8B9;
	fma.rn.f32 	%f197, %f196, %f192, 0f3E4CED0B;
	fma.rn.f32 	%f198, %f197, %f192, 0fBE7FFF22;
	fma.rn.f32 	%f199, %f198, %f192, 0f3EAAAA78;
	fma.rn.f32 	%f200, %f199, %f192, 0fBF000000;
	mul.f32 	%f201, %f192, %f200;
	fma.rn.f32 	%f202, %f201, %f192, %f192;
	fma.rn.f32 	%f203, %f191, 0f3F317218, %f202;
	setp.gt.u32 	%p125, %r1018, 2139095039;
	fma.rn.f32 	%f204, %f187, 0f7F800000, 0f7F800000;
	selp.f32 	%f205, %f204, %f203, %p125;
	setp.eq.f32 	%p126, %f187, 0f00000000;
	fma.rn.f32 	%f206, %f205, 0f3EDE5BD9, 0f3F800000;
	selp.f32 	%f207, 0fFF800000, %f206, %p126;
	cvt.rzi.u32.f32 	%r525, %f207;
	setp.eq.s32 	%p127, %r1955, 0;
	mov.b32 	%r1956, 0;
	@%p127 bra 	$L__BB5_258;
	mov.b32 	%r1956, 0;
$L__BB5_257:
	mul.hi.s32 	%r1023, %r1955, 1717986919;
	shr.u32 	%r1024, %r1023, 31;
	shr.s32 	%r1025, %r1023, 2;
	add.s32 	%r530, %r1025, %r1024;
	mul.lo.s32 	%r1026, %r530, 10;
	sub.s32 	%r1027, %r1955, %r1026;
	mad.lo.s32 	%r1956, %r1956, 10, %r1027;
	add.s32 	%r1028, %r1955, 9;
	setp.lt.u32 	%p128, %r1028, 19;
	mov.u32 	%r1955, %r530;
	@%p128 bra 	$L__BB5_258;
	bra.uni 	$L__BB5_257;
$L__BB5_258:
	setp.eq.s32 	%p129, %r1958, 0;
	mov.b32 	%r1959, 0;
	@%p129 bra 	$L__BB5_261;
	mov.b32 	%r1959, 0;
$L__BB5_260:
	mul.hi.s32 	%r1031, %r1958, 1717986919;
	shr.u32 	%r1032, %r1031, 31;
	shr.s32 	%r1033, %r1031, 2;
	add.s32 	%r535, %r1033, %r1032;
	mul.lo.s32 	%r1034, %r535, 10;
	sub.s32 	%r1035, %r1958, %r1034;
	mad.lo.s32 	%r1959, %r1959, 10, %r1035;
	add.s32 	%r1036, %r1958, 9;
	setp.lt.u32 	%p130, %r1036, 19;
	mov.u32 	%r1958, %r535;
	@%p130 bra 	$L__BB5_261;
	bra.uni 	$L__BB5_260;
$L__BB5_261:
	setp.eq.s32 	%p132, %r525, 0;
	mov.pred 	%p371, -1;
	@%p132 bra 	$L__BB5_266;
	mov.b32 	%r1960, 0;
$L__BB5_263:
	mul.hi.s32 	%r1038, %r1956, 1717986919;
	shr.u32 	%r1039, %r1038, 31;
	shr.s32 	%r1040, %r1038, 2;
	add.s32 	%r1041, %r1040, %r1039;
	mul.lo.s32 	%r1042, %r1041, 10;
	sub.s32 	%r539, %r1956, %r1042;
	mul.hi.s32 	%r1043, %r1959, 1717986919;
	shr.u32 	%r1044, %r1043, 31;
	shr.s32 	%r1045, %r1043, 2;
	add.s32 	%r1046, %r1045, %r1044;
	mul.lo.s32 	%r1047, %r1046, 10;
	sub.s32 	%r540, %r1959, %r1047;
	setp.eq.s32 	%p133, %r539, %r540;
	@%p133 bra 	$L__BB5_265;
	setp.gt.s32 	%p371, %r539, %r540;
	bra.uni 	$L__BB5_266;
$L__BB5_265:
	add.s32 	%r1960, %r1960, 1;
	setp.ne.s32 	%p135, %r1960, %r525;
	mov.u32 	%r1956, %r1041;
	mov.u32 	%r1959, %r1046;
	@%p135 bra 	$L__BB5_263;
$L__BB5_266:
	add.s32 	%r1054, %r522, 1;
	selp.b32 	%r1963, %r1054, %r1963, %p371;
	selp.b32 	%r1952, %r1952, %r522, %p371;
	setp.lt.s32 	%p136, %r1963, %r1952;
	@%p136 bra 	$L__BB5_255;
$L__BB5_267:
	add.s32 	%r547, %r1963, %r514;
	add.s32 	%r1055, %r515, %r513;
	sub.s32 	%r548, %r1055, %r1963;
	shl.b32 	%r1056, %r547, 4;
	add.s32 	%r549, %r992, %r1056;
	ld.shared.u32 	%r1985, [%r549];
	ld.shared.u64 	%rd224, [%r549+8];
	shl.b32 	%r1058, %r548, 4;
	add.s32 	%r551, %r992, %r1058;
	ld.shared.u32 	%r1973, [%r551];
	ld.shared.u64 	%rd221, [%r551+8];
	setp.ge.s32 	%p138, %r548, %r516;
	mov.pred 	%p137, 0;
	mov.pred 	%p372, %p137;
	@%p138 bra 	$L__BB5_280;
	setp.ge.s32 	%p140, %r547, %r515;
	mov.pred 	%p372, -1;
	@%p140 bra 	$L__BB5_280;
	max.s32 	%r1060, %r1973, %r1985;
	cvt.rn.f32.s32 	%f208, %r1060;
	setp.lt.s32 	%p141, %r1060, 1;
	mul.f32 	%f209, %f208, 0f4B000000;
	selp.f32 	%f210, %f209, %f208, %p141;
	selp.f32 	%f211, 0fC1B80000, 0f00000000, %p141;
	mov.b32 	%r1061, %f210;
	add.s32 	%r1062, %r1061, -1059760811;
	and.b32  	%r1063, %r1062, -8388608;
	sub.s32 	%r1064, %r1061, %r1063;
	mov.b32 	%f212, %r1064;
	cvt.rn.f32.s32 	%f213, %r1063;
	fma.rn.f32 	%f214, %f213, 0f34000000, %f211;
	add.f32 	%f215, %f212, 0fBF800000;
	fma.rn.f32 	%f216, %f215, 0fBE055027, 0f3E1039F6;
	fma.rn.f32 	%f217, %f216, %f215, 0fBDF8CDCC;
	fma.rn.f32 	%f218, %f217, %f215, 0f3E0F2955;
	fma.rn.f32 	%f219, %f218, %f215, 0fBE2AD8B9;
	fma.rn.f32 	%f220, %f219, %f215, 0f3E4CED0B;
	fma.rn.f32 	%f221, %f220, %f215, 0fBE7FFF22;
	fma.rn.f32 	%f222, %f221, %f215, 0f3EAAAA78;
	fma.rn.f32 	%f223, %f222, %f215, 0fBF000000;
	mul.f32 	%f224, %f215, %f223;
	fma.rn.f32 	%f225, %f224, %f215, %f215;
	fma.rn.f32 	%f226, %f214, 0f3F317218, %f225;
	setp.gt.u32 	%p142, %r1061, 2139095039;
	fma.rn.f32 	%f227, %f210, 0f7F800000, 0f7F800000;
	selp.f32 	%f228, %f227, %f226, %p142;
	setp.eq.f32 	%p143, %f210, 0f00000000;
	fma.rn.f32 	%f229, %f228, 0f3EDE5BD9, 0f3F800000;
	selp.f32 	%f230, 0fFF800000, %f229, %p143;
	cvt.rzi.u32.f32 	%r553, %f230;
	setp.eq.s32 	%p144, %r1973, 0;
	mov.b32 	%r1966, 0;
	@%p144 bra 	$L__BB5_272;
	mov.b32 	%r1966, 0;
	mov.u32 	%r1965, %r1973;
$L__BB5_271:
	mul.hi.s32 	%r1066, %r1965, 1717986919;
	shr.u32 	%r1067, %r1066, 31;
	shr.s32 	%r1068, %r1066, 2;
	add.s32 	%r558, %r1068, %r1067;
	mul.lo.s32 	%r1069, %r558, 10;
	sub.s32 	%r1070, %r1965, %r1069;
	mad.lo.s32 	%r1966, %r1966, 10, %r1070;
	add.s32 	%r1071, %r1965, 9;
	setp.lt.u32 	%p145, %r1071, 19;
	mov.u32 	%r1965, %r558;
	@%p145 bra 	$L__BB5_272;
	bra.uni 	$L__BB5_271;
$L__BB5_272:
	setp.eq.s32 	%p146, %r1985, 0;
	mov.b32 	%r1969, 0;
	@%p146 bra 	$L__BB5_275;
	mov.b32 	%r1969, 0;
	mov.u32 	%r1968, %r1985;
$L__BB5_274:
	mul.hi.s32 	%r1074, %r1968, 1717986919;
	shr.u32 	%r1075, %r1074, 31;
	shr.s32 	%r1076, %r1074, 2;
	add.s32 	%r563, %r1076, %r1075;
	mul.lo.s32 	%r1077, %r563, 10;
	sub.s32 	%r1078, %r1968, %r1077;
	mad.lo.s32 	%r1969, %r1969, 10, %r1078;
	add.s32 	%r1079, %r1968, 9;
	setp.lt.u32 	%p147, %r1079, 19;
	mov.u32 	%r1968, %r563;
	@%p147 bra 	$L__BB5_275;
	bra.uni 	$L__BB5_274;
$L__BB5_275:
	setp.eq.s32 	%p149, %r553, 0;
	mov.pred 	%p372, %p137;
	@%p149 bra 	$L__BB5_280;
	mov.b32 	%r1970, 0;
$L__BB5_277:
	mul.hi.s32 	%r1081, %r1966, 1717986919;
	shr.u32 	%r1082, %r1081, 31;
	shr.s32 	%r1083, %r1081, 2;
	add.s32 	%r1084, %r1083, %r1082;
	mul.lo.s32 	%r1085, %r1084, 10;
	sub.s32 	%r567, %r1966, %r1085;
	mul.hi.s32 	%r1086, %r1969, 1717986919;
	shr.u32 	%r1087, %r1086, 31;
	shr.s32 	%r1088, %r1086, 2;
	add.s32 	%r1089, %r1088, %r1087;
	mul.lo.s32 	%r1090, %r1089, 10;
	sub.s32 	%r568, %r1969, %r1090;
	setp.eq.s32 	%p150, %r567, %r568;
	@%p150 bra 	$L__BB5_279;
	setp.le.s32 	%p372, %r567, %r568;
	bra.uni 	$L__BB5_280;
$L__BB5_279:
	add.s32 	%r1970, %r1970, 1;
	shr.u32 	%r1095, %r1086, 31;
	shr.s32 	%r1096, %r1086, 2;
	add.s32 	%r1969, %r1096, %r1095;
	setp.ne.s32 	%p152, %r1970, %r553;
	mov.u32 	%r1966, %r1084;
	mov.pred 	%p372, %p137;
	@%p152 bra 	$L__BB5_277;
$L__BB5_280:
	selp.b32 	%r1889, %r1973, %r1985, %p372;
	selp.b64 	%rd203, %rd221, %rd224, %p372;
	selp.u32 	%r1097, 1, 0, %p372;
	add.s32 	%r573, %r548, %r1097;
	not.pred 	%p153, %p372;
	selp.u32 	%r1098, 1, 0, %p153;
	add.s32 	%r574, %r547, %r1098;
	@%p153 bra 	$L__BB5_282;
	ld.shared.u32 	%r1973, [%r551+16];
	ld.shared.u64 	%rd221, [%r551+24];
	bra.uni 	$L__BB5_283;
$L__BB5_282:
	ld.shared.u32 	%r1985, [%r549+16];
	ld.shared.u64 	%rd224, [%r549+24];
$L__BB5_283:
	setp.ge.s32 	%p155, %r573, %r516;
	mov.pred 	%p154, 0;
	mov.pred 	%p373, %p154;
	@%p155 bra 	$L__BB5_296;
	setp.ge.s32 	%p157, %r574, %r515;
	mov.pred 	%p373, -1;
	@%p157 bra 	$L__BB5_296;
	max.s32 	%r1100, %r1973, %r1985;
	cvt.rn.f32.s32 	%f231, %r1100;
	setp.lt.s32 	%p158, %r1100, 1;
	mul.f32 	%f232, %f231, 0f4B000000;
	selp.f32 	%f233, %f232, %f231, %p158;
	selp.f32 	%f234, 0fC1B80000, 0f00000000, %p158;
	mov.b32 	%r1101, %f233;
	add.s32 	%r1102, %r1101, -1059760811;
	and.b32  	%r1103, %r1102, -8388608;
	sub.s32 	%r1104, %r1101, %r1103;
	mov.b32 	%f235, %r1104;
	cvt.rn.f32.s32 	%f236, %r1103;
	fma.rn.f32 	%f237, %f236, 0f34000000, %f234;
	add.f32 	%f238, %f235, 0fBF800000;
	fma.rn.f32 	%f239, %f238, 0fBE055027, 0f3E1039F6;
	fma.rn.f32 	%f240, %f239, %f238, 0fBDF8CDCC;
	fma.rn.f32 	%f241, %f240, %f238, 0f3E0F2955;
	fma.rn.f32 	%f242, %f241, %f238, 0fBE2AD8B9;
	fma.rn.f32 	%f243, %f242, %f238, 0f3E4CED0B;
	fma.rn.f32 	%f244, %f243, %f238, 0fBE7FFF22;
	fma.rn.f32 	%f245, %f244, %f238, 0f3EAAAA78;
	fma.rn.f32 	%f246, %f245, %f238, 0fBF000000;
	mul.f32 	%f247, %f238, %f246;
	fma.rn.f32 	%f248, %f247, %f238, %f238;
	fma.rn.f32 	%f249, %f237, 0f3F317218, %f248;
	setp.gt.u32 	%p159, %r1101, 2139095039;
	fma.rn.f32 	%f250, %f233, 0f7F800000, 0f7F800000;
	selp.f32 	%f251, %f250, %f249, %p159;
	setp.eq.f32 	%p160, %f233, 0f00000000;
	fma.rn.f32 	%f252, %f251, 0f3EDE5BD9, 0f3F800000;
	selp.f32 	%f253, 0fFF800000, %f252, %p160;
	cvt.rzi.u32.f32 	%r579, %f253;
	setp.eq.s32 	%p161, %r1973, 0;
	mov.b32 	%r1977, 0;
	@%p161 bra 	$L__BB5_288;
	mov.b32 	%r1977, 0;
	mov.u32 	%r1975, %r1973;
$L__BB5_287:
	mul.hi.s32 	%r1106, %r1975, 1717986919;
	shr.u32 	%r1107, %r1106, 31;
	shr.s32 	%r1108, %r1106, 2;
	add.s32 	%r583, %r1108, %r1107;
	mul.lo.s32 	%r1109, %r583, 10;
	sub.s32 	%r1110, %r1975, %r1109;
	mad.lo.s32 	%r1977, %r1977, 10, %r1110;
	add.s32 	%r1111, %r1975, 9;
	setp.gt.u32 	%p162, %r1111, 18;
	mov.u32 	%r1975, %r583;
	@%p162 bra 	$L__BB5_287;
$L__BB5_288:
	setp.eq.s32 	%p163, %r1985, 0;
	mov.b32 	%r1980, 0;
	@%p163 bra 	$L__BB5_291;
	mov.b32 	%r1980, 0;
	mov.u32 	%r1978, %r1985;
$L__BB5_290:
	mul.hi.s32 	%r1114, %r1978, 1717986919;
	shr.u32 	%r1115, %r1114, 31;
	shr.s32 	%r1116, %r1114, 2;
	add.s32 	%r588, %r1116, %r1115;
	mul.lo.s32 	%r1117, %r588, 10;
	sub.s32 	%r1118, %r1978, %r1117;
	mad.lo.s32 	%r1980, %r1980, 10, %r1118;
	add.s32 	%r1119, %r1978, 9;
	setp.gt.u32 	%p164, %r1119, 18;
	mov.u32 	%r1978, %r588;
	@%p164 bra 	$L__BB5_290;
$L__BB5_291:
	setp.eq.s32 	%p166, %r579, 0;
	mov.pred 	%p373, %p154;
	@%p166 bra 	$L__BB5_296;
	mov.b32 	%r1981, 0;
$L__BB5_293:
	mul.hi.s32 	%r1121, %r1977, 1717986919;
	shr.u32 	%r1122, %r1121, 31;
	shr.s32 	%r1123, %r1121, 2;
	add.s32 	%r1124, %r1123, %r1122;
	mul.lo.s32 	%r1125, %r1124, 10;
	sub.s32 	%r593, %r1977, %r1125;
	mul.hi.s32 	%r1126, %r1980, 1717986919;
	shr.u32 	%r1127, %r1126, 31;
	shr.s32 	%r1128, %r1126, 2;
	add.s32 	%r1129, %r1128, %r1127;
	mul.lo.s32 	%r1130, %r1129, 10;
	sub.s32 	%r594, %r1980, %r1130;
	setp.eq.s32 	%p167, %r593, %r594;
	@%p167 bra 	$L__BB5_295;
	setp.le.s32 	%p373, %r593, %r594;
	bra.uni 	$L__BB5_296;
$L__BB5_295:
	add.s32 	%r1981, %r1981, 1;
	shr.s32 	%r1133, %r1121, 2;
	add.s32 	%r1977, %r1133, %r1122;
	mul.hi.s32 	%r1134, %r1980, 1717986919;
	shr.u32 	%r1135, %r1134, 31;
	shr.s32 	%r1136, %r1134, 2;
	add.s32 	%r1980, %r1136, %r1135;
	setp.ne.s32 	%p169, %r1981, %r579;
	mov.pred 	%p373, %p154;
	@%p169 bra 	$L__BB5_293;
$L__BB5_296:
	selp.b32 	%r1863, %r1973, %r1985, %p373;
	selp.b64 	%rd198, %rd221, %rd224, %p373;
	selp.u32 	%r1137, 1, 0, %p373;
	add.s32 	%r599, %r573, %r1137;
	not.pred 	%p170, %p373;
	selp.u32 	%r1138, 1, 0, %p170;
	add.s32 	%r600, %r574, %r1138;
	@%p373 bra 	$L__BB5_298;
	shl.b32 	%r1139, %r600, 4;
	add.s32 	%r1141, %r992, %r1139;
	ld.shared.u32 	%r1985, [%r1141];
	ld.shared.u64 	%rd224, [%r1141+8];
	bra.uni 	$L__BB5_299;
$L__BB5_298:
	shl.b32 	%r1142, %r599, 4;
	add.s32 	%r1144, %r992, %r1142;
	ld.shared.u32 	%r1973, [%r1144];
	ld.shared.u64 	%rd221, [%r1144+8];
$L__BB5_299:
	setp.ge.s32 	%p172, %r599, %r516;
	mov.pred 	%p171, 0;
	mov.pred 	%p374, %p171;
	@%p172 bra 	$L__BB5_312;
	setp.ge.s32 	%p174, %r600, %r515;
	mov.pred 	%p374, -1;
	@%p174 bra 	$L__BB5_312;
	max.s32 	%r1146, %r1973, %r1985;
	cvt.rn.f32.s32 	%f254, %r1146;
	setp.lt.s32 	%p175, %r1146, 1;
	mul.f32 	%f255, %f254, 0f4B000000;
	selp.f32 	%f256, %f255, %f254, %p175;
	selp.f32 	%f257, 0fC1B80000, 0f00000000, %p175;
	mov.b32 	%r1147, %f256;
	add.s32 	%r1148, %r1147, -1059760811;
	and.b32  	%r1149, %r1148, -8388608;
	sub.s32 	%r1150, %r1147, %r1149;
	mov.b32 	%f258, %r1150;
	cvt.rn.f32.s32 	%f259, %r1149;
	fma.rn.f32 	%f260, %f259, 0f34000000, %f257;
	add.f32 	%f261, %f258, 0fBF800000;
	fma.rn.f32 	%f262, %f261, 0fBE055027, 0f3E1039F6;
	fma.rn.f32 	%f263, %f262, %f261, 0fBDF8CDCC;
	fma.rn.f32 	%f264, %f263, %f261, 0f3E0F2955;
	fma.rn.f32 	%f265, %f264, %f261, 0fBE2AD8B9;
	fma.rn.f32 	%f266, %f265, %f261, 0f3E4CED0B;
	fma.rn.f32 	%f267, %f266, %f261, 0fBE7FFF22;
	fma.rn.f32 	%f268, %f267, %f261, 0f3EAAAA78;
	fma.rn.f32 	%f269, %f268, %f261, 0fBF000000;
	mul.f32 	%f270, %f261, %f269;
	fma.rn.f32 	%f271, %f270, %f261, %f261;
	fma.rn.f32 	%f272, %f260, 0f3F317218, %f271;
	setp.gt.u32 	%p176, %r1147, 2139095039;
	fma.rn.f32 	%f273, %f256, 0f7F800000, 0f7F800000;
	selp.f32 	%f274, %f273, %f272, %p176;
	setp.eq.f32 	%p177, %f256, 0f00000000;
	fma.rn.f32 	%f275, %f274, 0f3EDE5BD9, 0f3F800000;
	selp.f32 	%f276, 0fFF800000, %f275, %p177;
	cvt.rzi.u32.f32 	%r605, %f276;
	setp.eq.s32 	%p178, %r1973, 0;
	mov.b32 	%r1988, 0;
	@%p178 bra 	$L__BB5_304;
	mov.b32 	%r1988, 0;
	mov.u32 	%r1986, %r1973;
$L__BB5_303:
	mul.hi.s32 	%r1152, %r1986, 1717986919;
	shr.u32 	%r1153, %r1152, 31;
	shr.s32 	%r1154, %r1152, 2;
	add.s32 	%r609, %r1154, %r1153;
	mul.lo.s32 	%r1155, %r609, 10;
	sub.s32 	%r1156, %r1986, %r1155;
	mad.lo.s32 	%r1988, %r1988, 10, %r1156;
	add.s32 	%r1157, %r1986, 9;
	setp.gt.u32 	%p179, %r1157, 18;
	mov.u32 	%r1986, %r609;
	@%p179 bra 	$L__BB5_303;
$L__BB5_304:
	setp.eq.s32 	%p180, %r1985, 0;
	mov.b32 	%r1991, 0;
	@%p180 bra 	$L__BB5_307;
	mov.b32 	%r1991, 0;
	mov.u32 	%r1989, %r1985;
$L__BB5_306:
	mul.hi.s32 	%r1160, %r1989, 1717986919;
	shr.u32 	%r1161, %r1160, 31;
	shr.s32 	%r1162, %r1160, 2;
	add.s32 	%r614, %r1162, %r1161;
	mul.lo.s32 	%r1163, %r614, 10;
	sub.s32 	%r1164, %r1989, %r1163;
	mad.lo.s32 	%r1991, %r1991, 10, %r1164;
	add.s32 	%r1165, %r1989, 9;
	setp.gt.u32 	%p181, %r1165, 18;
	mov.u32 	%r1989, %r614;
	@%p181 bra 	$L__BB5_306;
$L__BB5_307:
	setp.eq.s32 	%p183, %r605, 0;
	mov.pred 	%p374, %p171;
	@%p183 bra 	$L__BB5_312;
	mov.b32 	%r1992, 0;
$L__BB5_309:
	mul.hi.s32 	%r1167, %r1988, 1717986919;
	shr.u32 	%r1168, %r1167, 31;
	shr.s32 	%r1169, %r1167, 2;
	add.s32 	%r1170, %r1169, %r1168;
	mul.lo.s32 	%r1171, %r1170, 10;
	sub.s32 	%r619, %r1988, %r1171;
	mul.hi.s32 	%r1172, %r1991, 1717986919;
	shr.u32 	%r1173, %r1172, 31;
	shr.s32 	%r1174, %r1172, 2;
	add.s32 	%r1175, %r1174, %r1173;
	mul.lo.s32 	%r1176, %r1175, 10;
	sub.s32 	%r620, %r1991, %r1176;
	setp.eq.s32 	%p184, %r619, %r620;
	@%p184 bra 	$L__BB5_311;
	setp.le.s32 	%p374, %r619, %r620;
	bra.uni 	$L__BB5_312;
$L__BB5_311:
	add.s32 	%r1992, %r1992, 1;
	mul.hi.s32 	%r1177, %r1988, 1717986919;
	shr.u32 	%r1178, %r1177, 31;
	shr.s32 	%r1179, %r1177, 2;
	add.s32 	%r1988, %r1179, %r1178;
	mul.hi.s32 	%r1180, %r1991, 1717986919;
	shr.u32 	%r1181, %r1180, 31;
	shr.s32 	%r1182, %r1180, 2;
	add.s32 	%r1991, %r1182, %r1181;
	setp.ne.s32 	%p186, %r1992, %r605;
	mov.pred 	%p374, %p171;
	@%p186 bra 	$L__BB5_309;
$L__BB5_312:
	selp.b32 	%r1874, %r1973, %r1985, %p374;
	selp.b64 	%rd200, %rd221, %rd224, %p374;
	selp.u32 	%r1183, 1, 0, %p374;
	add.s32 	%r625, %r599, %r1183;
	not.pred 	%p187, %p374;
	selp.u32 	%r1184, 1, 0, %p187;
	add.s32 	%r626, %r600, %r1184;
	@%p374 bra 	$L__BB5_314;
	shl.b32 	%r1185, %r626, 4;
	mov.u32 	%r1186, _ZZN3cub18CUB_300001_SM_10006detail10merge_sort30DeviceMergeSortBlockSortKernelINS2_10policy_hubIN6thrust24THRUST_300001_SM_1000_NS6detail15normal_iteratorINS6_10device_ptrIN4cuda3std3__44pairIiPcEEEEEEE9Policy600ESH_PNS0_8NullTypeESH_SL_m14lex_comparatorSF_SK_EEvbT0_T1_T2_T3_T4_PT6_PT7_T5_NS1_7vsmem_tEE19static_temp_storage;
	add.s32 	%r1187, %r1186, %r1185;
	ld.shared.u32 	%r1985, [%r1187];
	ld.shared.u64 	%rd224, [%r1187+8];
	bra.uni 	$L__BB5_315;
$L__BB5_314:
	shl.b32 	%r1188, %r625, 4;
	mov.u32 	%r1189, _ZZN3cub18CUB_300001_SM_10006detail10merge_sort30DeviceMergeSortBlockSortKernelINS2_10policy_hubIN6thrust24THRUST_300001_SM_1000_NS6detail15normal_iteratorINS6_10device_ptrIN4cuda3std3__44pairIiPcEEEEEEE9Policy600ESH_PNS0_8NullTypeESH_SL_m14lex_comparatorSF_SK_EEvbT0_T1_T2_T3_T4_PT6_PT7_T5_NS1_7vsmem_tEE19static_temp_storage;
	add.s32 	%r1190, %r1189, %r1188;
	ld.shared.u32 	%r1973, [%r1190];
	ld.shared.u64 	%rd221, [%r1190+8];
$L__BB5_315:
	setp.ge.s32 	%p189, %r625, %r516;
	mov.pred 	%p188, 0;
	mov.pred 	%p375, %p188;
	@%p189 bra 	$L__BB5_328;
	setp.ge.s32 	%p191, %r626, %r515;
	mov.pred 	%p375, -1;
	@%p191 bra 	$L__BB5_328;
	max.s32 	%r1192, %r1973, %r1985;
	cvt.rn.f32.s32 	%f277, %r1192;
	setp.lt.s32 	%p192, %r1192, 1;
	mul.f32 	%f278, %f277, 0f4B000000;
	selp.f32 	%f279, %f278, %f277, %p192;
	selp.f32 	%f280, 0fC1B80000, 0f00000000, %p192;
	mov.b32 	%r1193, %f279;
	add.s32 	%r1194, %r1193, -1059760811;
	and.b32  	%r1195, %r1194, -8388608;
	sub.s32 	%r1196, %r1193, %r1195;
	mov.b32 	%f281, %r1196;
	cvt.rn.f32.s32 	%f282, %r1195;
	fma.rn.f32 	%f283, %f282, 0f34000000, %f280;
	add.f32 	%f284, %f281, 0fBF800000;
	fma.rn.f32 	%f285, %f284, 0fBE055027, 0f3E1039F6;
	fma.rn.f32 	%f286, %f285, %f284, 0fBDF8CDCC;
	fma.rn.f32 	%f287, %f286, %f284, 0f3E0F2955;
	fma.rn.f32 	%f288, %f287, %f284, 0fBE2AD8B9;
	fma.rn.f32 	%f289, %f288, %f284, 0f3E4CED0B;
	fma.rn.f32 	%f290, %f289, %f284, 0fBE7FFF22;
	fma.rn.f32 	%f291, %f290, %f284, 0f3EAAAA78;
	fma.rn.f32 	%f292, %f291, %f284, 0fBF000000;
	mul.f32 	%f293, %f284, %f292;
	fma.rn.f32 	%f294, %f293, %f284, %f284;
	fma.rn.f32 	%f295, %f283, 0f3F317218, %f294;
	setp.gt.u32 	%p193, %r1193, 2139095039;
	fma.rn.f32 	%f296, %f279, 0f7F800000, 0f7F800000;
	selp.f32 	%f297, %f296, %f295, %p193;
	setp.eq.f32 	%p194, %f279, 0f00000000;
	fma.rn.f32 	%f298, %f297, 0f3EDE5BD9, 0f3F800000;
	selp.f32 	%f299, 0fFF800000, %f298, %p194;
	cvt.rzi.u32.f32 	%r631, %f299;
	setp.eq.s32 	%p195, %r1973, 0;
	mov.b32 	%r1999, 0;
	@%p195 bra 	$L__BB5_320;
	mov.b32 	%r1999, 0;
	mov.u32 	%r1997, %r1973;
$L__BB5_319:
	mul.hi.s32 	%r1198, %r1997, 1717986919;
	shr.u32 	%r1199, %r1198, 31;
	shr.s32 	%r1200, %r1198, 2;
	add.s32 	%r635, %r1200, %r1199;
	mul.lo.s32 	%r1201, %r635, 10;
	sub.s32 	%r1202, %r1997, %r1201;
	mad.lo.s32 	%r1999, %r1999, 10, %r1202;
	add.s32 	%r1203, %r1997, 9;
	setp.gt.u32 	%p196, %r1203, 18;
	mov.u32 	%r1997, %r635;
	@%p196 bra 	$L__BB5_319;
$L__BB5_320:
	setp.eq.s32 	%p197, %r1985, 0;
	mov.b32 	%r2002, 0;
	@%p197 bra 	$L__BB5_323;
	mov.b32 	%r2002, 0;
	mov.u32 	%r2000, %r1985;
$L__BB5_322:
	mul.hi.s32 	%r1206, %r2000, 1717986919;
	shr.u32 	%r1207, %r1206, 31;
	shr.s32 	%r1208, %r1206, 2;
	add.s32 	%r640, %r1208, %r1207;
	mul.lo.s32 	%r1209, %r640, 10;
	sub.s32 	%r1210, %r2000, %r1209;
	mad.lo.s32 	%r2002, %r2002, 10, %r1210;
	add.s32 	%r1211, %r2000, 9;
	setp.gt.u32 	%p198, %r1211, 18;
	mov.u32 	%r2000, %r640;
	@%p198 bra 	$L__BB5_322;
$L__BB5_323:
	setp.eq.s32 	%p200, %r631, 0;
	mov.pred 	%p375, %p188;
	@%p200 bra 	$L__BB5_328;
	mov.b32 	%r2003, 0;
$L__BB5_325:
	mul.hi.s32 	%r1213, %r1999, 1717986919;
	shr.u32 	%r1214, %r1213, 31;
	shr.s32 	%r1215, %r1213, 2;
	add.s32 	%r1216, %r1215, %r1214;
	mul.lo.s32 	%r1217, %r1216, 10;
	sub.s32 	%r645, %r1999, %r1217;
	mul.hi.s32 	%r1218, %r2002, 1717986919;
	shr.u32 	%r1219, %r1218, 31;
	shr.s32 	%r1220, %r1218, 2;
	add.s32 	%r1221, %r1220, %r1219;
	mul.lo.s32 	%r1222, %r1221, 10;
	sub.s32 	%r646, %r2002, %r1222;
	setp.eq.s32 	%p201, %r645, %r646;
	@%p201 bra 	$L__BB5_327;
	setp.le.s32 	%p375, %r645, %r646;
	bra.uni 	$L__BB5_328;
$L__BB5_327:
	add.s32 	%r2003, %r2003, 1;
	shr.u32 	%r1224, %r1213, 31;
	shr.s32 	%r1225, %r1213, 2;
	add.s32 	%r1999, %r1225, %r1224;
	mul.hi.s32 	%r1226, %r2002, 1717986919;
	shr.u32 	%r1227, %r1226, 31;
	shr.s32 	%r1228, %r1226, 2;
	add.s32 	%r2002, %r1228, %r1227;
	setp.ne.s32 	%p203, %r2003, %r631;
	mov.pred 	%p375, %p188;
	@%p203 bra 	$L__BB5_325;
$L__BB5_328:
	selp.b32 	%r1864, %r1973, %r1985, %p375;
	selp.b64 	%rd199, %rd221, %rd224, %p375;
	setp.lt.u32 	%p204, %r511, 129;
	@%p204 bra 	$L__BB5_253;
	ld.param.s8 	%rs2, [_ZN3cub18CUB_300001_SM_10006detail10merge_sort30DeviceMergeSortBlockSortKernelINS2_10policy_hubIN6thrust24THRUST_300001_SM_1000_NS6detail15normal_iteratorINS6_10device_ptrIN4cuda3std3__44pairIiPcEEEEEEE9Policy600ESH_PNS0_8NullTypeESH_SL_m14lex_comparatorSF_SK_EEvbT0_T1_T2_T3_T4_PT6_PT7_T5_NS1_7vsmem_tE_param_0];
	bar.sync 	0;
	setp.eq.s16 	%p205, %rs2, 0;
	@%p205 bra 	$L__BB5_340;
	st.shared.u32 	[%r313], %r1889;
	st.shared.u64 	[%r313+8], %rd203;
	st.shared.u32 	[%r313+16], %r1863;
	st.shared.u64 	[%r313+24], %rd198;
	st.shared.u32 	[%r313+32], %r1874;
	st.shared.u64 	[%r313+40], %rd200;
	st.shared.u32 	[%r313+48], %r1864;
	st.shared.u64 	[%r313+56], %rd199;
	bar.warp.sync 	-1;
	ld.shared.u32 	%r651, [%r312];
	ld.shared.u64 	%rd125, [%r312+8];
	ld.shared.u32 	%r652, [%r312+512];
	ld.shared.u64 	%rd126, [%r312+520];
	ld.shared.u32 	%r653, [%r312+1024];
	ld.shared.u64 	%rd127, [%r312+1032];
	ld.shared.u32 	%r654, [%r312+1536];
	ld.shared.u64 	%rd128, [%r312+1544];
	setp.eq.s32 	%p206, %r295, 0;
	@%p206 bra 	$L__BB5_331;
	bra.uni 	$L__BB5_332;
$L__BB5_331:
	st.volatile.shared.u32 	[_ZZN3cub18CUB_300001_SM_10006detail10merge_sort30DeviceMergeSortBlockSortKernelINS2_10policy_hubIN6thrust24THRUST_300001_SM_1000_NS6detail15normal_iteratorINS6_10device_ptrIN4cuda3std3__44pairIiPcEEEEEEE9Policy600ESH_PNS0_8NullTypeESH_SL_m14lex_comparatorSF_SK_EEvbT0_T1_T2_T3_T4_PT6_PT7_T5_NS1_7vsmem_tEE19static_temp_storage+16384], %r294;
$L__BB5_332:
	bar.sync 	0;
	ld.volatile.shared.u32 	%r659, [_ZZN3cub18CUB_300001_SM_10006detail10merge_sort30DeviceMergeSortBlockSortKernelINS2_10policy_hubIN6thrust24THRUST_300001_SM_1000_NS6detail15normal_iteratorINS6_10device_ptrIN4cuda3std3__44pairIiPcEEEEEEE9Policy600ESH_PNS0_8NullTypeESH_SL_m14lex_comparatorSF_SK_EEvbT0_T1_T2_T3_T4_PT6_PT7_T5_NS1_7vsmem_tEE19static_temp_storage+16384];
	cvt.u64.u32 	%rd145, %r667;
	cvt.u64.u32 	%rd146, %r297;
	add.s64 	%rd147, %rd4, %rd146;
	add.s64 	%rd148, %rd147, %rd145;
	setp.ge.s32 	%p207, %r298, %r659;
	shl.b64 	%rd149, %rd148, 4;
	add.s64 	%rd133, %rd3, %rd149;
	@%p207 bra 	$L__BB5_334;
	st.global.u32 	[%rd133], %r651;
	st.global.u64 	[%rd133+8], %rd125;
$L__BB5_334:
	setp.ge.s32 	%p208, %r301, %r659;
	@%p208 bra 	$L__BB5_336;
	st.global.u32 	[%rd133+512], %r652;
	st.global.u64 	[%rd133+520], %rd126;
$L__BB5_336:
	setp.ge.s32 	%p209, %r304, %r659;
	@%p209 bra 	$L__BB5_338;
	st.global.u32 	[%rd133+1024], %r653;
	st.global.u64 	[%rd133+1032], %rd127;
$L__BB5_338:
	setp.ge.s32 	%p210, %r307, %r659;
	@%p210 bra 	$L__BB5_350;
	st.global.u32 	[%rd133+1536], %r654;
	st.global.u64 	[%rd133+1544], %rd128;
	bra.uni 	$L__BB5_350;
$L__BB5_340:
	st.shared.u32 	[%r313], %r1889;
	st.shared.u64 	[%r313+8], %rd203;
	st.shared.u32 	[%r313+16], %r1863;
	st.shared.u64 	[%r313+24], %rd198;
	st.shared.u32 	[%r313+32], %r1874;
	st.shared.u64 	[%r313+40], %rd200;
	st.shared.u32 	[%r313+48], %r1864;
	st.shared.u64 	[%r313+56], %rd199;
	bar.warp.sync 	-1;
	ld.shared.u32 	%r655, [%r312];
	ld.shared.u64 	%rd129, [%r312+8];
	ld.shared.u32 	%r656, [%r312+512];
	ld.shared.u64 	%rd130, [%r312+520];
	ld.shared.u32 	%r657, [%r312+1024];
	ld.shared.u64 	%rd131, [%r312+1032];
	ld.shared.u32 	%r658, [%r312+1536];
	ld.shared.u64 	%rd132, [%r312+1544];
	setp.eq.s32 	%p211, %r295, 0;
	@%p211 bra 	$L__BB5_341;
	bra.uni 	$L__BB5_342;
$L__BB5_341:
	st.volatile.shared.u32 	[_ZZN3cub18CUB_300001_SM_10006detail10merge_sort30DeviceMergeSortBlockSortKernelINS2_10policy_hubIN6thrust24THRUST_300001_SM_1000_NS6detail15normal_iteratorINS6_10device_ptrIN4cuda3std3__44pairIiPcEEEEEEE9Policy600ESH_PNS0_8NullTypeESH_SL_m14lex_comparatorSF_SK_EEvbT0_T1_T2_T3_T4_PT6_PT7_T5_NS1_7vsmem_tEE19static_temp_storage+16384], %r294;
$L__BB5_342:
	bar.sync 	0;
	ld.volatile.shared.u32 	%r660, [_ZZN3cub18CUB_300001_SM_10006detail10merge_sort30DeviceMergeSortBlockSortKernelINS2_10policy_hubIN6thrust24THRUST_300001_SM_1000_NS6detail15normal_iteratorINS6_10device_ptrIN4cuda3std3__44pairIiPcEEEEEEE9Policy600ESH_PNS0_8NullTypeESH_SL_m14lex_comparatorSF_SK_EEvbT0_T1_T2_T3_T4_PT6_PT7_T5_NS1_7vsmem_tEE19static_temp_storage+16384];
	setp.ge.s32 	%p212, %r298, %r660;
	cvt.u64.u32 	%rd150, %r298;
	add.s64 	%rd151, %rd4, %rd150;
	shl.b64 	%rd152, %rd151, 4;
	add.s64 	%rd134, %rd1, %rd152;
	@%p212 bra 	$L__BB5_344;
	st.global.u32 	[%rd134], %r655;
	st.global.u64 	[%rd134+8], %rd129;
$L__BB5_344:
	setp.ge.s32 	%p213, %r301, %r660;
	@%p213 bra 	$L__BB5_346;
	st.global.u32 	[%rd134+512], %r656;
	st.global.u64 	[%rd134+520], %rd130;
$L__BB5_346:
	setp.ge.s32 	%p214, %r304, %r660;
	@%p214 bra 	$L__BB5_348;
	st.global.u32 	[%rd134+1024], %r657;
	st.global.u64 	[%rd134+1032], %rd131;
$L__BB5_348:
	setp.ge.s32 	%p215, %r307, %r660;
	@%p215 bra 	$L__BB5_350;
	st.global.u32 	[%rd134+1536], %r658;
	st.global.u64 	[%rd134+1544], %rd132;
$L__BB5_350:
	ret;

}
	// .globl	_ZN3cub18CUB_300001_SM_10006detail10merge_sort30DeviceMergeSortPartitionKernelIN6thrust24THRUST_300001_SM_1000_NS6detail15normal_iteratorINS5_10device_ptrIN4cuda3std3__44pairIiPcEEEEEEm14lex_comparatorSE_EEvbT_PT2_T0_SL_PSL_T1_SL_i
.visible .entry _ZN3cub18CUB_300001_SM_10006detail10merge_sort30DeviceMergeSortPartitionKernelIN6thrust24THRUST_300001_SM_1000_NS6detail15normal_iteratorINS5_10device_ptrIN4cuda3std3__44pairIiPcEEEEEEm14lex_comparatorSE_EEvbT_PT2_T0_SL_PSL_T1_SL_i(
	.param .u8 _ZN3cub18CUB_300001_SM_10006detail10merge_sort30DeviceMergeSortPartitionKernelIN6thrust24THRUST_300001_SM_1000_NS6detail15normal_iteratorINS5_10device_ptrIN4cuda3std3__44pairIiPcEEEEEEm14lex_comparatorSE_EEvbT_PT2_T0_SL_PSL_T1_SL_i_param_0,
	.param .align 8 .b8 _ZN3cub18CUB_300001_SM_10006detail10merge_sort30DeviceMergeSortPartitionKernelIN6thrust24THRUST_300001_SM_1000_NS6detail15normal_iteratorINS5_10device_ptrIN4cuda3std3__44pairIiPcEEEEEEm14lex_comparatorSE_EEvbT_PT2_T0_SL_PSL_T1_SL_i_param_1[8],
	.param .u64 .ptr .align 1 _ZN3cub18CUB_300001_SM_10006detail10merge_sort30DeviceMergeSortPartitionKernelIN6thrust24THRUST_300001_SM_1000_NS6detail15normal_iteratorINS5_10device_ptrIN4cuda3std3__44pairIiPcEEEEEEm14lex_comparatorSE_EEvbT_PT2_T0_SL_PSL_T1_SL_i_param_2,
	.param .u64 _ZN3cub18CUB_300001_SM_10006detail10merge_sort30DeviceMergeSortPartitionKernelIN6thrust24THRUST_300001_SM_1000_NS6detail15normal_iteratorINS5_10device_ptrIN4cuda3std3__44pairIiPcEEEEEEm14lex_comparatorSE_EEvbT_PT2_T0_SL_PSL_T1_SL_i_param_3,
	.param .u64 _ZN3cub18CUB_300001_SM_10006detail10merge_sort30DeviceMergeSortPartitionKernelIN6thrust24THRUST_300001_SM_1000_NS6detail15normal_iteratorINS5_10device_ptrIN4cuda3std3__44pairIiPcEEEEEEm14lex_comparatorSE_EEvbT_PT2_T0_SL_PSL_T1_SL_i_param_4,
	.param .u64 .ptr .align 1 _ZN3cub18CUB_300001_SM_10006detail10merge_sort30DeviceMergeSortPartitionKernelIN6thrust24THRUST_300001_SM_1000_NS6detail15normal_iteratorINS5_10device_ptrIN4cuda3std3__44pairIiPcEEEEEEm14lex_comparatorSE_EEvbT_PT2_T0_SL_PSL_T1_SL_i_param_5,
	.param .align 1 .b8 _ZN3cub18CUB_300001_SM_10006detail10merge_sort30DeviceMergeSortPartitionKernelIN6thrust24THRUST_300001_SM_1000_NS6detail15normal_iteratorINS5_10device_ptrIN4cuda3std3__44pairIiPcEEEEEEm14lex_comparatorSE_EEvbT_PT2_T0_SL_PSL_T1_SL_i_param_6[1],
	.param .u64 _ZN3cub18CUB_300001_SM_10006detail10merge_sort30DeviceMergeSortPartitionKernelIN6thrust24THRUST_300001_SM_1000_NS6detail15normal_iteratorINS5_10device_ptrIN4cuda3std3__44pairIiPcEEEEEEm14lex_comparatorSE_EEvbT_PT2_T0_SL_PSL_T1_SL_i_param_7,
	.param .u32 _ZN3cub18CUB_300001_SM_10006detail10merge_sort30DeviceMergeSortPartitionKernelIN6thrust24THRUST_300001_SM_1000_NS6detail15normal_iteratorINS5_10device_ptrIN4cuda3std3__44pairIiPcEEEEEEm14lex_comparatorSE_EEvbT_PT2_T0_SL_PSL_T1_SL_i_param_8
)
{
	.reg .pred 	%p<38>;
	.reg .b16 	%rs<2>;
	.reg .b32 	%r<142>;
	.reg .b32 	%f<47>;
	.reg .b64 	%rd<86>;

	ld.param.u64 	%rd29, [_ZN3cub18CUB_300001_SM_10006detail10merge_sort30DeviceMergeSortPartitionKernelIN6thrust24THRUST_300001_SM_1000_NS6detail15normal_iteratorINS5_10device_ptrIN4cuda3std3__44pairIiPcEEEEEEm14lex_comparatorSE_EEvbT_PT2_T0_SL_PSL_T1_SL_i_param_1];
	ld.param.s8 	%rs1, [_ZN3cub18CUB_300001_SM_10006detail10merge_sort30DeviceMergeSortPartitionKernelIN6thrust24THRUST_300001_SM_1000_NS6detail15normal_iteratorINS5_10device_ptrIN4cuda3std3__44pairIiPcEEEEEEm14lex_comparatorSE_EEvbT_PT2_T0_SL_PSL_T1_SL_i_param_0];
	ld.param.u64 	%rd30, [_ZN3cub18CUB_300001_SM_10006detail10merge_sort30DeviceMergeSortPartitionKernelIN6thrust24THRUST_300001_SM_1000_NS6detail15normal_iteratorINS5_10device_ptrIN4cuda3std3__44pairIiPcEEEEEEm14lex_comparatorSE_EEvbT_PT2_T0_SL_PSL_T1_SL_i_param_2];
	ld.param.u64 	%rd31, [_ZN3cub18CUB_300001_SM_10006detail10merge_sort30DeviceMergeSortPartitionKernelIN6thrust24THRUST_300001_SM_1000_NS6detail15normal_iteratorINS5_10device_ptrIN4cuda3std3__44pairIiPcEEEEEEm14lex_comparatorSE_EEvbT_PT2_T0_SL_PSL_T1_SL_i_param_3];
	ld.param.u64 	%rd32, [_ZN3cub18CUB_300001_SM_10006detail10merge_sort30DeviceMergeSortPartitionKernelIN6thrust24THRUST_300001_SM_1000_NS6detail15normal_iteratorINS5_10device_ptrIN4cuda3std3__44pairIiPcEEEEEEm14lex_comparatorSE_EEvbT_PT2_T0_SL_PSL_T1_SL_i_param_4];
	ld.param.u64 	%rd34, [_ZN3cub18CUB_300001_SM_10006detail10merge_sort30DeviceMergeSortPartitionKernelIN6thrust24THRUST_300001_SM_1000_NS6detail15normal_iteratorINS5_10device_ptrIN4cuda3std3__44pairIiPcEEEEEEm14lex_comparatorSE_EEvbT_PT2_T0_SL_PSL_T1_SL_i_param_5];
	ld.param.u64 	%rd33, [_ZN3cub18CUB_300001_SM_10006detail10merge_sort30DeviceMergeSortPartitionKernelIN6thrust24THRUST_300001_SM_1000_NS6detail15normal_iteratorINS5_10device_ptrIN4cuda3std3__44pairIiPcEEEEEEm14lex_comparatorSE_EEvbT_PT2_T0_SL_PSL_T1_SL_i_param_7];
	ld.param.u32 	%r43, [_ZN3cub18CUB_300001_SM_10006detail10merge_sort30DeviceMergeSortPartitionKernelIN6thrust24THRUST_300001_SM_1000_NS6detail15normal_iteratorINS5_10device_ptrIN4cuda3std3__44pairIiPcEEEEEEm14lex_comparatorSE_EEvbT_PT2_T0_SL_PSL_T1_SL_i_param_8];
	cvta.to.global.u64 	%rd1, %rd34;
	mov.u32 	%r44, %ntid.x;
	mov.u32 	%r45, %ctaid.x;
	mov.u32 	%r46, %tid.x;
	mad.lo.s32 	%r47, %r44, %r45, %r46;
	cvt.u64.u32 	%rd2, %r47;
	setp.le.u64 	%p5, %rd32, %rd2;
	@%p5 bra 	$L__BB6_33;
	shr.u64 	%rd35, %rd33, 1;
	add.s64 	%rd4, %rd33, 4294967295;
	neg.s64 	%rd36, %rd33;
	and.b64  	%rd37, %rd36, %rd2;
	cvt.s64.s32 	%rd5, %r43;
	mul.lo.s64 	%rd38, %rd37, %rd5;
	mul.lo.s64 	%rd39, %rd35, %rd5;
	min.u64 	%rd6, %rd38, %rd31;
	not.b64 	%rd40, %rd38;
	min.u64 	%rd41, %rd39, %rd40;
	add.s64 	%rd42, %rd41, %rd38;
	min.u64 	%rd7, %rd42, %rd31;
	not.b64 	%rd43, %rd7;
	min.u64 	%rd44, %rd39, %rd43;
	add.s64 	%rd45, %rd44, %rd7;
	min.u64 	%rd8, %rd45, %rd31;
	// begin inline asm
	griddepcontrol.wait;
	// end inline asm
	add.s64 	%rd46, %rd2, 1;
	setp.ne.s64 	%p6, %rd46, %rd32;
	@%p6 bra 	$L__BB6_3;
	shl.b64 	%rd79, %rd2, 3;
	add.s64 	%rd80, %rd1, %rd79;
	st.global.u64 	[%rd80], %rd7;
	bra.uni 	$L__BB6_33;
$L__BB6_3:
	sub.s64 	%rd47, %rd8, %rd6;
	and.b64  	%rd48, %rd4, %rd2;
	mul.lo.s64 	%rd49, %rd48, %rd5;
	min.u64 	%rd9, %rd49, %rd47;
	setp.eq.s16 	%p7, %rs1, 0;
	@%p7 bra 	$L__BB6_18;
	sub.s64 	%rd50, %rd7, %rd6;
	sub.s64 	%rd51, %rd8, %rd7;
	max.u64 	%rd52, %rd9, %rd51;
	sub.s64 	%rd85, %rd52, %rd51;
	min.u64 	%rd81, %rd50, %rd9;
	setp.ge.u64 	%p8, %rd85, %rd81;
	@%p8 bra 	$L__BB6_32;
	cvta.to.global.u64 	%rd12, %rd29;
	add.s64 	%rd13, %rd9, %rd7;
$L__BB6_6:
	sub.s64 	%rd53, %rd81, %rd85;
	shr.u64 	%rd54, %rd53, 1;
	add.s64 	%rd16, %rd54, %rd85;
	add.s64 	%rd55, %rd16, %rd6;
	shl.b64 	%rd56, %rd55, 4;
	add.s64 	%rd57, %rd12, %rd56;
	ld.global.u32 	%r128, [%rd57];
	not.b64 	%rd58, %rd16;
	add.s64 	%rd59, %rd13, %rd58;
	shl.b64 	%rd60, %rd59, 4;
	add.s64 	%rd61, %rd12, %rd60;
	ld.global.u32 	%r125, [%rd61];
	max.s32 	%r49, %r125, %r128;
	cvt.rn.f32.s32 	%f1, %r49;
	setp.lt.s32 	%p9, %r49, 1;
	mul.f32 	%f2, %f1, 0f4B000000;
	selp.f32 	%f3, %f2, %f1, %p9;
	selp.f32 	%f4, 0fC1B80000, 0f00000000, %p9;
	mov.b32 	%r50, %f3;
	add.s32 	%r51, %r50, -1059760811;
	and.b32  	%r52, %r51, -8388608;
	sub.s32 	%r53, %r50, %r52;
	mov.b32 	%f5, %r53;
	cvt.rn.f32.s32 	%f6, %r52;
	fma.rn.f32 	%f7, %f6, 0f34000000, %f4;
	add.f32 	%f8, %f5, 0fBF800000;
	fma.rn.f32 	%f9, %f8, 0fBE055027, 0f3E1039F6;
	fma.rn.f32 	%f10, %f9, %f8, 0fBDF8CDCC;
	fma.rn.f32 	%f11, %f10, %f8, 0f3E0F2955;
	fma.rn.f32 	%f12, %f11, %f8, 0fBE2AD8B9;
	fma.rn.f32 	%f13, %f12, %f8, 0f3E4CED0B;
	fma.rn.f32 	%f14, %f13, %f8, 0fBE7FFF22;
	fma.rn.f32 	%f15, %f14, %f8, 0f3EAAAA78;
	fma.rn.f32 	%f16, %f15, %f8, 0fBF000000;
	mul.f32 	%f17, %f8, %f16;
	fma.rn.f32 	%f18, %f17, %f8, %f8;
	fma.rn.f32 	%f19, %f7, 0f3F317218, %f18;
	setp.gt.u32 	%p10, %r50, 2139095039;
	fma.rn.f32 	%f20, %f3, 0f7F800000, 0f7F800000;
	selp.f32 	%f21, %f20, %f19, %p10;
	setp.eq.f32 	%p11, %f3, 0f00000000;
	fma.rn.f32 	%f22, %f21, 0f3EDE5BD9, 0f3F800000;
	selp.f32 	%f23, 0fFF800000, %f22, %p11;
	cvt.rzi.u32.f32 	%r3, %f23;
	setp.eq.s32 	%p12, %r125, 0;
	mov.b32 	%r126, 0;
	@%p12 bra 	$L__BB6_9;
	mov.b32 	%r126, 0;
$L__BB6_8:
	mul.hi.s32 	%r55, %r125, 1717986919;
	shr.u32 	%r56, %r55, 31;
	shr.s32 	%r57, %r55, 2;
	add.s32 	%r8, %r57, %r56;
	mul.lo.s32 	%r58, %r8, 10;
	sub.s32 	%r59, %r125, %r58;
	mad.lo.s32 	%r126, %r126, 10, %r59;
	add.s32 	%r60, %r125, 9;
	setp.lt.u32 	%p13, %r60, 19;
	mov.u32 	%r125, %r8;
	@%p13 bra 	$L__BB6_9;
	bra.uni 	$L__BB6_8;
$L__BB6_9:
	setp.eq.s32 	%p14, %r128, 0;
	mov.b32 	%r129, 0;
	@%p14 bra 	$L__BB6_12;
	mov.b32 	%r129, 0;
$L__BB6_11:
	mul.hi.s32 	%r63, %r128, 1717986919;
	shr.u32 	%r64, %r63, 31;
	shr.s32 	%r65, %r63, 2;
	add.s32 	%r13, %r65, %r64;
	mul.lo.s32 	%r66, %r13, 10;
	sub.s32 	%r67, %r128, %r66;
	mad.lo.s32 	%r129, %r129, 10, %r67;
	add.s32 	%r68, %r128, 9;
	setp.lt.u32 	%p15, %r68, 19;
	mov.u32 	%r128, %r13;
	@%p15 bra 	$L__BB6_12;
	bra.uni 	$L__BB6_11;
$L__BB6_12:
	setp.eq.s32 	%p17, %r3, 0;
	mov.pred 	%p36, -1;
	@%p17 bra 	$L__BB6_17;
	mov.b32 	%r130, 0;
$L__BB6_14:
	mul.hi.s32 	%r70, %r126, 1717986919;
	shr.u32 	%r71, %r70, 31;
	shr.s32 	%r72, %r70, 2;
	add.s32 	%r73, %r72, %r71;
	mul.lo.s32 	%r74, %r73, 10;
	sub.s32 	%r17, %r126, %r74;
	mul.hi.s32 	%r75, %r129, 1717986919;
	shr.u32 	%r76, %r75, 31;
	shr.s32 	%r77, %r75, 2;
	add.s32 	%r78, %r77, %r76;
	mul.lo.s32 	%r79, %r78, 10;
	sub.s32 	%r18, %r129, %r79;
	setp.eq.s32 	%p18, %r17, %r18;
	@%p18 bra 	$L__BB6_16;
	setp.gt.s32 	%p36, %r17, %r18;
	bra.uni 	$L__BB6_17;
$L__BB6_16:
	add.s32 	%r130, %r130, 1;
	setp.ne.s32 	%p20, %r130, %r3;
	mov.u32 	%r126, %r73;
	mov.u32 	%r129, %r78;
	@%p20 bra 	$L__BB6_14;
$L__BB6_17:
	add.s64 	%rd62, %rd16, 1;
	selp.b64 	%rd85, %rd62, %rd85, %p36;
	selp.b64 	%rd81, %rd81, %rd16, %p36;
	setp.lt.u64 	%p21, %rd85, %rd81;
	@%p21 bra 	$L__BB6_6;
	bra.uni 	$L__BB6_32;
$L__BB6_18:
	sub.s64 	%rd63, %rd7, %rd6;
	sub.s64 	%rd64, %rd8, %rd7;
	max.u64 	%rd65, %rd9, %rd64;
	sub.s64 	%rd85, %rd65, %rd64;
	min.u64 	%rd83, %rd63, %rd9;
	setp.ge.u64 	%p22, %rd85, %rd83;
	@%p22 bra 	$L__BB6_32;
	cvta.to.global.u64 	%rd21, %rd30;
	add.s64 	%rd22, %rd9, %rd7;
$L__BB6_20:
	sub.s64 	%rd66, %rd83, %rd85;
	shr.u64 	%rd67, %rd66, 1;
	add.s64 	%rd25, %rd67, %rd85;
	add.s64 	%rd68, %rd25, %rd6;
	shl.b64 	%rd69, %rd68, 4;
	add.s64 	%rd70, %rd21, %rd69;
	ld.global.u32 	%r137, [%rd70];
	not.b64 	%rd71, %rd25;
	add.s64 	%rd72, %rd22, %rd71;
	shl.b64 	%rd73, %rd72, 4;
	add.s64 	%rd74, %rd21, %rd73;
	ld.global.u32 	%r134, [%rd74];
	max.s32 	%r87, %r134, %r137;
	cvt.rn.f32.s32 	%f24, %r87;
	setp.lt.s32 	%p23, %r87, 1;
	mul.f32 	%f25, %f24, 0f4B000000;
	selp.f32 	%f26, %f25, %f24, %p23;
	selp.f32 	%f27, 0fC1B80000, 0f00000000, %p23;
	mov.b32 	%r88, %f26;
	add.s32 	%r89, %r88, -1059760811;
	and.b32  	%r90, %r89, -8388608;
	sub.s32 	%r91, %r88, %r90;
	mov.b32 	%f28, %r91;
	cvt.rn.f32.s32 	%f29, %r90;
	fma.rn.f32 	%f30, %f29, 0f34000000, %f27;
	add.f32 	%f31, %f28, 0fBF800000;
	fma.rn.f32 	%f32, %f31, 0fBE055027, 0f3E1039F6;
	fma.rn.f32 	%f33, %f32, %f31, 0fBDF8CDCC;
	fma.rn.f32 	%f34, %f33, %f31, 0f3E0F2955;
	fma.rn.f32 	%f35, %f34, %f31, 0fBE2AD8B9;
	fma.rn.f32 	%f36, %f35, %f31, 0f3E4CED0B;
	fma.rn.f32 	%f37, %f36, %f31, 0fBE7FFF22;
	fma.rn.f32 	%f38, %f37, %f31, 0f3EAAAA78;
	fma.rn.f32 	%f39, %f38, %f31, 0fBF000000;
	mul.f32 	%f40, %f31, %f39;
	fma.rn.f32 	%f41, %f40, %f31, %f31;
	fma.rn.f32 	%f42, %f30, 0f3F317218, %f41;
	setp.gt.u32 	%p24, %r88, 2139095039;
	fma.rn.f32 	%f43, %f26, 0f7F800000, 0f7F800000;
	selp.f32 	%f44, %f43, %f42, %p24;
	setp.eq.f32 	%p25, %f26, 0f00000000;
	fma.rn.f32 	%f45, %f44, 0f3EDE5BD9, 0f3F800000;
	selp.f32 	%f46, 0fFF800000, %f45, %p25;
	cvt.rzi.u32.f32 	%r24, %f46;
	setp.eq.s32 	%p26, %r134, 0;
	mov.b32 	%r135, 0;
	@%p26 bra 	$L__BB6_23;
	mov.b32 	%r135, 0;
$L__BB6_22:
	mul.hi.s32 	%r93, %r134, 1717986919;
	shr.u32 	%r94, %r93, 31;
	shr.s32 	%r95, %r93, 2;
	add.s32 	%r29, %r95, %r94;
	mul.lo.s32 	%r96, %r29, 10;
	sub.s32 	%r97, %r134, %r96;
	mad.lo.s32 	%r135, %r135, 10, %r97;
	add.s32 	%r98, %r134, 9;
	setp.lt.u32 	%p27, %r98, 19;
	mov.u32 	%r134, %r29;
	@%p27 bra 	$L__BB6_23;
	bra.uni 	$L__BB6_22;
$L__BB6_23:
	setp.eq.s32 	%p28, %r137, 0;
	mov.b32 	%r138, 0;
	@%p28 bra 	$L__BB6_26;
	mov.b32 	%r138, 0;
$L__BB6_25:
	mul.hi.s32 	%r101, %r137, 1717986919;
	shr.u32 	%r102, %r101, 31;
	shr.s32 	%r103, %r101, 2;
	add.s32 	%r34, %r103, %r102;
	mul.lo.s32 	%r104, %r34, 10;
	sub.s32 	%r105, %r137, %r104;
	mad.lo.s32 	%r138, %r138, 10, %r105;
	add.s32 	%r106, %r137, 9;
	setp.lt.u32 	%p29, %r106, 19;
	mov.u32 	%r137, %r34;
	@%p29 bra 	$L__BB6_26;
	bra.uni 	$L__BB6_25;
$L__BB6_26:
	setp.eq.s32 	%p31, %r24, 0;
	mov.pred 	%p37, -1;
	@%p31 bra 	$L__BB6_31;
	mov.b32 	%r139, 0;
$L__BB6_28:
	mul.hi.s32 	%r108, %r135, 1717986919;
	shr.u32 	%r109, %r108, 31;
	shr.s32 	%r110, %r108, 2;
	add.s32 	%r111, %r110, %r109;
	mul.lo.s32 	%r112, %r111, 10;
	sub.s32 	%r38, %r135, %r112;
	mul.hi.s32 	%r113, %r138, 1717986919;
	shr.u32 	%r114, %r113, 31;
	shr.s32 	%r115, %r113, 2;
	add.s32 	%r116, %r115, %r114;
	mul.lo.s32 	%r117, %r116, 10;
	sub.s32 	%r39, %r138, %r117;
	setp.eq.s32 	%p32, %r38, %r39;
	@%p32 bra 	$L__BB6_30;
	setp.gt.s32 	%p37, %r38, %r39;
	bra.uni 	$L__BB6_31;
$L__BB6_30:
	add.s32 	%r139, %r139, 1;
	setp.ne.s32 	%p34, %r139, %r24;
	mov.u32 	%r135, %r111;
	mov.u32 	%r138, %r116;
	@%p34 bra 	$L__BB6_28;
$L__BB6_31:
	add.s64 	%rd75, %rd25, 1;
	selp.b64 	%rd85, %rd75, %rd85, %p37;
	selp.b64 	%rd83, %rd83, %rd25, %p37;
	setp.lt.u64 	%p35, %rd85, %rd83;
	@%p35 bra 	$L__BB6_20;
$L__BB6_32:
	add.s64 	%rd76, %rd85, %rd6;
	shl.b64 	%rd77, %rd2, 3;
	add.s64 	%rd78, %rd1, %rd77;
	st.global.u64 	[%rd78], %rd76;
$L__BB6_33:
	ret;

}
	// .globl	_ZN3cub18CUB_300001_SM_10006detail10merge_sort26DeviceMergeSortMergeKernelINS2_10policy_hubIN6thrust24THRUST_300001_SM_1000_NS6detail15normal_iteratorINS6_10device_ptrIN4cuda3std3__44pairIiPcEEEEEEE9Policy600ESH_PNS0_8NullTypeESH_SL_m14lex_comparatorSF_SK_EEvbT2_T3_T4_PT6_PT7_T5_PSP_SP_NS1_7vsmem_tE
.visible .entry _ZN3cub18CUB_300001_SM_10006detail10merge_sort26DeviceMergeSortMergeKernelINS2_10policy_hubIN6thrust24THRUST_300001_SM_1000_NS6detail15normal_iteratorINS6_10device_ptrIN4cuda3std3__44pairIiPcEEEEEEE9Policy600ESH_PNS0_8NullTypeESH_SL_m14lex_comparatorSF_SK_EEvbT2_T3_T4_PT6_PT7_T5_PSP_SP_NS1_7vsmem_tE(
	.param .u8 _ZN3cub18CUB_300001_SM_10006detail10merge_sort26DeviceMergeSortMergeKernelINS2_10policy_hubIN6thrust24THRUST_300001_SM_1000_NS6detail15normal_iteratorINS6_10device_ptrIN4cuda3std3__44pairIiPcEEEEEEE9Policy600ESH_PNS0_8NullTypeESH_SL_m14lex_comparatorSF_SK_EEvbT2_T3_T4_PT6_PT7_T5_PSP_SP_NS1_7vsmem_tE_param_0,
	.param .align 8 .b8 _ZN3cub18CUB_300001_SM_10006detail10merge_sort26DeviceMergeSortMergeKernelINS2_10policy_hubIN6thrust24THRUST_300001_SM_1000_NS6detail15normal_iteratorINS6_10device_ptrIN4cuda3std3__44pairIiPcEEEEEEE9Policy600ESH_PNS0_8NullTypeESH_SL_m14lex_comparatorSF_SK_EEvbT2_T3_T4_PT6_PT7_T5_PSP_SP_NS1_7vsmem_tE_param_1[8],
	.param .u64 .ptr .align 1 _ZN3cub18CUB_300001_SM_10006detail10merge_sort26DeviceMergeSortMergeKernelINS2_10policy_hubIN6thrust24THRUST_300001_SM_1000_NS6detail15normal_iteratorINS6_10device_ptrIN4cuda3std3__44pairIiPcEEEEEEE9Policy600ESH_PNS0_8NullTypeESH_SL_m14lex_comparatorSF_SK_EEvbT2_T3_T4_PT6_PT7_T5_PSP_SP_NS1_7vsmem_tE_param_2,
	.param .u64 _ZN3cub18CUB_300001_SM_10006detail10merge_sort26DeviceMergeSortMergeKernelINS2_10policy_hubIN6thrust24THRUST_300001_SM_1000_NS6detail15normal_iteratorINS6_10device_ptrIN4cuda3std3__44pairIiPcEEEEEEE9Policy600ESH_PNS0_8NullTypeESH_SL_m14lex_comparatorSF_SK_EEvbT2_T3_T4_PT6_PT7_T5_PSP_SP_NS1_7vsmem_tE_param_3,
	.param .u64 .ptr .align 1 _ZN3cub18CUB_300001_SM_10006detail10merge_sort26DeviceMergeSortMergeKernelINS2_10policy_hubIN6thrust24THRUST_300001_SM_1000_NS6detail15normal_iteratorINS6_10device_ptrIN4cuda3std3__44pairIiPcEEEEEEE9Policy600ESH_PNS0_8NullTypeESH_SL_m14lex_comparatorSF_SK_EEvbT2_T3_T4_PT6_PT7_T5_PSP_SP_NS1_7vsmem_tE_param_4,
	.param .u64 .ptr .align 1 _ZN3cub18CUB_300001_SM_10006detail10merge_sort26DeviceMergeSortMergeKernelINS2_10policy_hubIN6thrust24THRUST_300001_SM_1000_NS6detail15normal_iteratorINS6_10device_ptrIN4cuda3std3__44pairIiPcEEEEEEE9Policy600ESH_PNS0_8NullTypeESH_SL_m14lex_comparatorSF_SK_EEvbT2_T3_T4_PT6_PT7_T5_PSP_SP_NS1_7vsmem_tE_param_5,
	.param .align 1 .b8 _ZN3cub18CUB_300001_SM_10006detail10merge_sort26DeviceMergeSortMergeKernelINS2_10policy_hubIN6thrust24THRUST_300001_SM_1000_NS6detail15normal_iteratorINS6_10device_ptrIN4cuda3std3__44pairIiPcEEEEEEE9Policy600ESH_PNS0_8NullTypeESH_SL_m14lex_comparatorSF_SK_EEvbT2_T3_T4_PT6_PT7_T5_PSP_SP_NS1_7vsmem_tE_param_6[1],
	.param .u64 .ptr .align 1 _ZN3cub18CUB_300001_SM_10006detail10merge_sort26DeviceMergeSortMergeKernelINS2_10policy_hubIN6thrust24THRUST_300001_SM_1000_NS6detail15normal_iteratorINS6_10device_ptrIN4cuda3std3__44pairIiPcEEEEEEE9Policy600ESH_PNS0_8NullTypeESH_SL_m14lex_comparatorSF_SK_EEvbT2_T3_T4_PT6_PT7_T5_PSP_SP_NS1_7vsmem_tE_param_7,
	.param .u64 _ZN3cub18CUB_300001_SM_10006detail10merge_sort26DeviceMergeSortMergeKernelINS2_10policy_hubIN6thrust24THRUST_300001_SM_1000_NS6detail15normal_iteratorINS6_10device_ptrIN4cuda3std3__44pairIiPcEEEEEEE9Policy600ESH_PNS0_8NullTypeESH_SL_m14lex_comparatorSF_SK_EEvbT2_T3_T4_PT6_PT7_T5_PSP_SP_NS1_7vsmem_tE_param_8,
	.param .align 8 .b8 _ZN3cub18CUB_300001_SM_10006detail10merge_sort26DeviceMergeSortMergeKernelINS2_10policy_hubIN6thrust24THRUST_300001_SM_1000_NS6detail15normal_iteratorINS6_10device_ptrIN4cuda3std3__44pairIiPcEEEEEEE9Policy600ESH_PNS0_8NullTypeESH_SL_m14lex_comparatorSF_SK_EEvbT2_T3_T4_PT6_PT7_T5_PSP_SP_NS1_7vsmem_tE_param_9[8]
)
.maxntid 256
{
	.reg .pred 	%p<238>;
	.reg .b16 	%rs<2>;
	.reg .b32 	%r<1020>;
	.reg .b32 	%f<231>;
	.reg .b64 	%rd<296>;
	// demoted variable
	.shared .align 16 .b8 _ZZN3cub18CUB_300001_SM_10006detail10merge_sort26DeviceMergeSortMergeKernelINS2_10policy_hubIN6thrust24THRUST_300001_SM_1000_NS6detail15normal_iteratorINS6_10device_ptrIN4cuda3std3__44pairIiPcEEEEEEE9Policy600ESH_PNS0_8NullTypeESH_SL_m14lex_comparatorSF_SK_EEvbT2_T3_T4_PT6_PT7_T5_PSP_SP_NS1_7vsmem_tEE19static_temp_storage[16400];
	ld.param.s8 	%rs1, [_ZN3cub18CUB_300001_SM_10006detail10merge_sort26DeviceMergeSortMergeKernelINS2_10policy_hubIN6thrust24THRUST_300001_SM_1000_NS6detail15normal_iteratorINS6_10device_ptrIN4cuda3std3__44pairIiPcEEEEEEE9Policy600ESH_PNS0_8NullTypeESH_SL_m14lex_comparatorSF_SK_EEvbT2_T3_T4_PT6_PT7_T5_PSP_SP_NS1_7vsmem_tE_param_0];
	ld.param.u64 	%rd108, [_ZN3cub18CUB_300001_SM_10006detail10merge_sort26DeviceMergeSortMergeKernelINS2_10policy_hubIN6thrust24THRUST_300001_SM_1000_NS6detail15normal_iteratorINS6_10device_ptrIN4cuda3std3__44pairIiPcEEEEEEE9Policy600ESH_PNS0_8NullTypeESH_SL_m14lex_comparatorSF_SK_EEvbT2_T3_T4_PT6_PT7_T5_PSP_SP_NS1_7vsmem_tE_param_1];
	ld.param.u64 	%rd109, [_ZN3cub18CUB_300001_SM_10006detail10merge_sort26DeviceMergeSortMergeKernelINS2_10policy_hubIN6thrust24THRUST_300001_SM_1000_NS6detail15normal_iteratorINS6_10device_ptrIN4cuda3std3__44pairIiPcEEEEEEE9Policy600ESH_PNS0_8NullTypeESH_SL_m14lex_comparatorSF_SK_EEvbT2_T3_T4_PT6_PT7_T5_PSP_SP_NS1_7vsmem_tE_param_4];
	cvta.to.global.u64 	%rd1, %rd109;
	cvta.to.global.u64 	%rd2, %rd108;
	mov.u32 	%r341, %ctaid.x;
	mov.u32 	%r342, %nctaid.x;
	cvt.u64.u32 	%rd3, %r341;
	mul.wide.u32 	%rd4, %r341, 1024;
	mov.u32 	%r1, %tid.x;
	add.s32 	%r343, %r342, -1;
	setp.ge.u32 	%p21, %r341, %r343;
	@%p21 bra 	$L__BB7_92;
	ld.param.u64 	%rd266, [_ZN3cub18CUB_300001_SM_10006detail10merge_sort26DeviceMergeSortMergeKernelINS2_10policy_hubIN6thrust24THRUST_300001_SM_1000_NS6detail15normal_iteratorINS6_10device_ptrIN4cuda3std3__44pairIiPcEEEEEEE9Policy600ESH_PNS0_8NullTypeESH_SL_m14lex_comparatorSF_SK_EEvbT2_T3_T4_PT6_PT7_T5_PSP_SP_NS1_7vsmem_tE_param_8];
	ld.param.u64 	%rd264, [_ZN3cub18CUB_300001_SM_10006detail10merge_sort26DeviceMergeSortMergeKernelINS2_10policy_hubIN6thrust24THRUST_300001_SM_1000_NS6detail15normal_iteratorINS6_10device_ptrIN4cuda3std3__44pairIiPcEEEEEEE9Policy600ESH_PNS0_8NullTypeESH_SL_m14lex_comparatorSF_SK_EEvbT2_T3_T4_PT6_PT7_T5_PSP_SP_NS1_7vsmem_tE_param_7];
	ld.param.u64 	%rd262, [_ZN3cub18CUB_300001_SM_10006detail10merge_sort26DeviceMergeSortMergeKernelINS2_10policy_hubIN6thrust24THRUST_300001_SM_1000_NS6detail15normal_iteratorINS6_10device_ptrIN4cuda3std3__44pairIiPcEEEEEEE9Policy600ESH_PNS0_8NullTypeESH_SL_m14lex_comparatorSF_SK_EEvbT2_T3_T4_PT6_PT7_T5_PSP_SP_NS1_7vsmem_tE_param_3];
	cvta.to.global.u64 	%rd186, %rd264;
	shl.b64 	%rd187, %rd3, 3;
	add.s64 	%rd188, %rd186, %rd187;
	ld.global.u64 	%rd5, [%rd188];
	ld.global.u64 	%rd189, [%rd188+8];
	neg.s64 	%rd190, %rd266;
	and.b64  	%rd191, %rd190, %rd3;
	shl.b64 	%rd6, %rd191, 10;
	shl.b64 	%rd192, %rd266, 9;
	and.b64  	%rd7, %rd192, -1024;
	sub.s64 	%rd193, %rd3, %rd191;
	shl.b64 	%rd194, %rd193, 10;
	sub.s64 	%rd195, %rd5, %rd6;
	sub.s64 	%rd196, %rd189, %rd6;
	sub.s64 	%rd197, %rd262, %rd6;
	max.u64 	%rd198, %rd197, %rd7;
	sub.s64 	%rd199, %rd198, %rd7;
	sub.s64 	%rd200, %rd194, %rd195;
	min.u64 	%rd8, %rd200, %rd199;
	setp.eq.s64 	%p134, %rd193, -1;
	selp.b64 	%rd201, 1023, 1024, %p134;
	add.s64 	%rd202, %rd201, %rd194;
	sub.s64 	%rd203, %rd202, %rd196;
	or.b64  	%rd204, %rd190, %rd3;
	setp.eq.s64 	%p135, %rd204, -1;
	min.u64 	%rd205, %rd7, %rd197;
	selp.b64 	%rd206, %rd205, %rd196, %p135;
	selp.b64 	%rd207, %rd7, %rd203, %p135;
	min.u64 	%rd208, %rd207, %rd199;
	cvt.u32.u64 	%r612, %rd195;
	cvt.u32.u64 	%r613, %rd206;
	sub.s32 	%r2, %r613, %r612;
	cvt.u32.u64 	%r614, %rd208;
	cvt.u32.u64 	%r615, %rd8;
	sub.s32 	%r3, %r614, %r615;
	// begin inline asm
	griddepcontrol.wait;
	// end inline asm
	setp.eq.s16 	%p136, %rs1, 0;
	@%p136 bra 	$L__BB7_14;
	add.s64 	%rd209, %rd6, %rd7;
	add.s64 	%rd210, %rd209, %rd8;
	setp.ge.s32 	%p137, %r1, %r2;
	cvt.u64.u32 	%rd211, %r1;
	add.s64 	%rd212, %rd5, %rd211;
	shl.b64 	%rd213, %rd212, 4;
	add.s64 	%rd9, %rd2, %rd213;
	sub.s32 	%r616, %r1, %r2;
	cvt.s64.s32 	%rd214, %r616;
	add.s64 	%rd215, %rd210, %rd214;
	shl.b64 	%rd216, %rd215, 4;
	add.s64 	%rd10, %rd2, %rd216;
	@%p137 bra 	$L__BB7_4;
	ld.global.u32 	%r901, [%rd9];
	ld.global.u64 	%rd273, [%rd9+8];
	bra.uni 	$L__BB7_5;
$L__BB7_4:
	ld.global.u32 	%r901, [%rd10];
	ld.global.u64 	%rd273, [%rd10+8];
$L__BB7_5:
	add.s32 	%r617, %r1, 256;
	setp.lt.s32 	%p138, %r617, %r2;
	@%p138 bra 	$L__BB7_7;
	ld.global.u32 	%r900, [%rd10+4096];
	ld.global.u64 	%rd272, [%rd10+4104];
	bra.uni 	$L__BB7_8;
$L__BB7_7:
	ld.global.u32 	%r900, [%rd9+4096];
	ld.global.u64 	%rd272, [%rd9+4104];
$L__BB7_8:
	add.s32 	%r618, %r1, 512;
	setp.lt.s32 	%p139, %r618, %r2;
	@%p139 bra 	$L__BB7_10;
	ld.global.u32 	%r899, [%rd10+8192];
	ld.global.u64 	%rd271, [%rd10+8200];
	bra.uni 	$L__BB7_11;
$L__BB7_10:
	ld.global.u32 	%r899, [%rd9+8192];
	ld.global.u64 	%rd271, [%rd9+8200];
$L__BB7_11:
	add.s32 	%r619, %r1, 768;
	setp.lt.s32 	%p140, %r619, %r2;
	@%p140 bra 	$L__BB7_13;
	ld.global.u32 	%r898, [%rd10+12288];
	ld.global.u64 	%rd270, [%rd10+12296];
	bra.uni 	$L__BB7_15;
$L__BB7_13:
	ld.global.u32 	%r898, [%rd9+12288];
	ld.global.u64 	%rd270, [%rd9+12296];
	bra.uni 	$L__BB7_15;
$L__BB7_14:
	add.s64 	%rd217, %rd6, %rd7;
	add.s64 	%rd218, %rd217, %rd8;
	setp.lt.s32 	%p141, %r1, %r2;
	sub.s32 	%r620, %r1, %r2;
	cvt.s64.s32 	%rd219, %r620;
	cvt.u64.u32 	%rd220, %r1;
	selp.b64 	%rd221, %rd5, %rd218, %p141;
	selp.b64 	%rd222, %rd220, %rd219, %p141;
	add.s64 	%rd223, %rd222, %rd221;
	shl.b64 	%rd224, %rd223, 4;
	add.s64 	%rd225, %rd1, %rd224;
	ld.global.u32 	%r901, [%rd225];
	ld.global.u64 	%rd273, [%rd225+8];
	add.s32 	%r621, %r1, 256;
	setp.lt.s32 	%p142, %r621, %r2;
	sub.s32 	%r622, %r621, %r2;
	cvt.s64.s32 	%rd226, %r622;
	cvt.u64.u32 	%rd227, %r621;
	selp.b64 	%rd228, %rd5, %rd218, %p142;
	selp.b64 	%rd229, %rd227, %rd226, %p142;
	add.s64 	%rd230, %rd229, %rd228;
	shl.b64 	%rd231, %rd230, 4;
	add.s64 	%rd232, %rd1, %rd231;
	ld.global.u32 	%r900, [%rd232];
	ld.global.u64 	%rd272, [%rd232+8];
	add.s32 	%r623, %r1, 512;
	setp.lt.s32 	%p143, %r623, %r2;
	sub.s32 	%r624, %r623, %r2;
	cvt.s64.s32 	%rd233, %r624;
	cvt.u64.u32 	%rd234, %r623;
	selp.b64 	%rd235, %rd5, %rd218, %p143;
	selp.b64 	%rd236, %rd234, %rd233, %p143;
	add.s64 	%rd237, %rd236, %rd235;
	shl.b64 	%rd238, %rd237, 4;
	add.s64 	%rd239, %rd1, %rd238;
	ld.global.u32 	%r899, [%rd239];
	ld.global.u64 	%rd271, [%rd239+8];
	add.s32 	%r625, %r1, 768;
	setp.lt.s32 	%p144, %r625, %r2;
	sub.s32 	%r626, %r625, %r2;
	cvt.s64.s32 	%rd240, %r626;
	cvt.u64.u32 	%rd241, %r625;
	selp.b64 	%rd242, %rd5, %rd218, %p144;
	selp.b64 	%rd243, %rd241, %rd240, %p144;
	add.s64 	%rd244, %rd243, %rd242;
	shl.b64 	%rd245, %rd244, 4;
	add.s64 	%rd246, %rd1, %rd245;
	ld.global.u32 	%r898, [%rd246];
	ld.global.u64 	%rd270, [%rd246+8];
$L__BB7_15:
	shl.b32 	%r627, %r1, 4;
	mov.u32 	%r628, _ZZN3cub18CUB_300001_SM_10006detail10merge_sort26DeviceMergeSortMergeKernelINS2_10policy_hubIN6thrust24THRUST_300001_SM_1000_NS6detail15normal_iteratorINS6_10device_ptrIN4cuda3std3__44pairIiPcEEEEEEE9Policy600ESH_PNS0_8NullTypeESH_SL_m14lex_comparatorSF_SK_EEvbT2_T3_T4_PT6_PT7_T5_PSP_SP_NS1_7vsmem_tEE19static_temp_storage;
	add.s32 	%r629, %r628, %r627;
	st.shared.u32 	[%r629], %r901;
	st.shared.u64 	[%r629+8], %rd273;
	st.shared.u32 	[%r629+4096], %r900;
	st.shared.u64 	[%r629+4104], %rd272;
	st.shared.u32 	[%r629+8192], %r899;
	st.shared.u64 	[%r629+8200], %rd271;
	st.shared.u32 	[%r629+12288], %r898;
	st.shared.u64 	[%r629+12296], %rd270;
	bar.sync 	0;
	// begin inline asm
	griddepcontrol.launch_dependents;
	// end inline asm
	add.s32 	%r23, %r3, %r2;
	shl.b32 	%r24, %r1, 2;
	min.s32 	%r25, %r24, %r23;
	shl.b32 	%r630, %r2, 4;
	add.s32 	%r26, %r628, %r630;
	setp.lt.s32 	%p145, %r25, %r3;
	sub.s32 	%r631, %r25, %r3;
	selp.b32 	%r913, 0, %r631, %p145;
	min.s32 	%r902, %r25, %r2;
	setp.ge.s32 	%p146, %r913, %r902;
	@%p146 bra 	$L__BB7_28;
$L__BB7_16:
	sub.s32 	%r633, %r902, %r913;
	shr.u32 	%r634, %r633, 31;
	add.s32 	%r635, %r633, %r634;
	shr.s32 	%r636, %r635, 1;
	add.s32 	%r31, %r636, %r913;
	shl.b32 	%r637, %r31, 4;
	add.s32 	%r639, %r628, %r637;
	ld.shared.u32 	%r908, [%r639];
	not.b32 	%r640, %r31;
	add.s32 	%r641, %r25, %r640;
	shl.b32 	%r642, %r641, 4;
	add.s32 	%r643, %r26, %r642;
	ld.shared.u32 	%r905, [%r643];
	max.s32 	%r644, %r905, %r908;
	cvt.rn.f32.s32 	%f116, %r644;
	setp.lt.s32 	%p147, %r644, 1;
	mul.f32 	%f117, %f116, 0f4B000000;
	selp.f32 	%f118, %f117, %f116, %p147;
	selp.f32 	%f119, 0fC1B80000, 0f00000000, %p147;
	mov.b32 	%r645, %f118;
	add.s32 	%r646, %r645, -1059760811;
	and.b32  	%r647, %r646, -8388608;
	sub.s32 	%r648, %r645, %r647;
	mov.b32 	%f120, %r648;
	cvt.rn.f32.s32 	%f121, %r647;
	fma.rn.f32 	%f122, %f121, 0f34000000, %f119;
	add.f32 	%f123, %f120, 0fBF800000;
	fma.rn.f32 	%f124, %f123, 0fBE055027, 0f3E1039F6;
	fma.rn.f32 	%f125, %f124, %f123, 0fBDF8CDCC;
	fma.rn.f32 	%f126, %f125, %f123, 0f3E0F2955;
	fma.rn.f32 	%f127, %f126, %f123, 0fBE2AD8B9;
	fma.rn.f32 	%f128, %f127, %f123, 0f3E4CED0B;
	fma.rn.f32 	%f129, %f128, %f123, 0fBE7FFF22;
	fma.rn.f32 	%f130, %f129, %f123, 0f3EAAAA78;
	fma.rn.f32 	%f131, %f130, %f123, 0fBF000000;
	mul.f32 	%f132, %f123, %f131;
	fma.rn.f32 	%f133, %f132, %f123, %f123;
	fma.rn.f32 	%f134, %f122, 0f3F317218, %f133;
	setp.gt.u32 	%p148, %r645, 2139095039;
	fma.rn.f32 	%f135, %f118, 0f7F800000, 0f7F800000;
	selp.f32 	%f136, %f135, %f134, %p148;
	setp.eq.f32 	%p149, %f118, 0f00000000;
	fma.rn.f32 	%f137, %f136, 0f3EDE5BD9, 0f3F800000;
	selp.f32 	%f138, 0fFF800000, %f137, %p149;
	cvt.rzi.u32.f32 	%r34, %f138;
	setp.eq.s32 	%p150, %r905, 0;
	mov.b32 	%r906, 0;
	@%p150 bra 	$L__BB7_19;
	mov.b32 	%r906, 0;
$L__BB7_18:
	mul.hi.s32 	%r650, %r905, 1717986919;
	shr.u32 	%r651, %r650, 31;
	shr.s32 	%r652, %r650, 2;
	add.s32 	%r39, %r652, %r651;
	mul.lo.s32 	%r653, %r39, 10;
	sub.s32 	%r654, %r905, %r653;
	mad.lo.s32 	%r906, %r906, 10, %r654;
	add.s32 	%r655, %r905, 9;
	setp.lt.u32 	%p151, %r655, 19;
	mov.u32 	%r905, %r39;
	@%p151 bra 	$L__BB7_19;
	bra.uni 	$L__BB7_18;
$L__BB7_19:
	setp.eq.s32 	%p152, %r908, 0;
	mov.b32 	%r909, 0;
	@%p152 bra 	$L__BB7_22;
	mov.b32 	%r909, 0;
$L__BB7_21:
	mul.hi.s32 	%r658, %r908, 1717986919;
	shr.u32 	%r659, %r658, 31;
	shr.s32 	%r660, %r658, 2;
	add.s32 	%r44, %r660, %r659;
	mul.lo.s32 	%r661, %r44, 10;
	sub.s32 	%r662, %r908, %r661;
	mad.lo.s32 	%r909, %r909, 10, %r662;
	add.s32 	%r663, %r908, 9;
	setp.lt.u32 	%p153, %r663, 19;
	mov.u32 	%r908, %r44;
	@%p153 bra 	$L__BB7_22;
	bra.uni 	$L__BB7_21;
$L__BB7_22:
	setp.eq.s32 	%p155, %r34, 0;
	mov.pred 	%p228, -1;
	@%p155 bra 	$L__BB7_27;
	mov.b32 	%r910, 0;
$L__BB7_24:
	mul.hi.s32 	%r665, %r906, 1717986919;
	shr.u32 	%r666, %r665, 31;
	shr.s32 	%r667, %r665, 2;
	add.s32 	%r668, %r667, %r666;
	mul.lo.s32 	%r669, %r668, 10;
	sub.s32 	%r48, %r906, %r669;
	mul.hi.s32 	%r670, %r909, 1717986919;
	shr.u32 	%r671, %r670, 31;
	shr.s32 	%r672, %r670, 2;
	add.s32 	%r673, %r672, %r671;
	mul.lo.s32 	%r674, %r673, 10;
	sub.s32 	%r49, %r909, %r674;
	setp.eq.s32 	%p156, %r48, %r49;
	@%p156 bra 	$L__BB7_26;
	setp.gt.s32 	%p228, %r48, %r49;
	bra.uni 	$L__BB7_27;
$L__BB7_26:
	add.s32 	%r910, %r910, 1;
	setp.ne.s32 	%p158, %r910, %r34;
	mov.u32 	%r906, %r668;
	mov.u32 	%r909, %r673;
	@%p158 bra 	$L__BB7_24;
$L__BB7_27:
	add.s32 	%r681, %r31, 1;
	selp.b32 	%r913, %r681, %r913, %p228;
	selp.b32 	%r902, %r902, %r31, %p228;
	setp.lt.s32 	%p159, %r913, %r902;
	@%p159 bra 	$L__BB7_16;
$L__BB7_28:
	sub.s32 	%r682, %r25, %r913;
	add.s32 	%r56, %r682, %r2;
	shl.b32 	%r683, %r913, 4;
	add.s32 	%r57, %r628, %r683;
	ld.shared.u32 	%r935, [%r57];
	ld.shared.u64 	%rd277, [%r57+8];
	shl.b32 	%r685, %r682, 4;
	add.s32 	%r59, %r26, %r685;
	ld.shared.u32 	%r923, [%r59];
	ld.shared.u64 	%rd274, [%r59+8];
	setp.ge.s32 	%p161, %r56, %r23;
	mov.pred 	%p160, 0;
	mov.pred 	%p229, %p160;
	@%p161 bra 	$L__BB7_41;
	setp.ge.s32 	%p163, %r913, %r2;
	mov.pred 	%p229, -1;
	@%p163 bra 	$L__BB7_41;
	max.s32 	%r687, %r923, %r935;
	cvt.rn.f32.s32 	%f139, %r687;
	setp.lt.s32 	%p164, %r687, 1;
	mul.f32 	%f140, %f139, 0f4B000000;
	selp.f32 	%f141, %f140, %f139, %p164;
	selp.f32 	%f142, 0fC1B80000, 0f00000000, %p164;
	mov.b32 	%r688, %f141;
	add.s32 	%r689, %r688, -1059760811;
	and.b32  	%r690, %r689, -8388608;
	sub.s32 	%r691, %r688, %r690;
	mov.b32 	%f143, %r691;
	cvt.rn.f32.s32 	%f144, %r690;
	fma.rn.f32 	%f145, %f144, 0f34000000, %f142;
	add.f32 	%f146, %f143, 0fBF800000;
	fma.rn.f32 	%f147, %f146, 0fBE055027, 0f3E1039F6;
	fma.rn.f32 	%f148, %f147, %f146, 0fBDF8CDCC;
	fma.rn.f32 	%f149, %f148, %f146, 0f3E0F2955;
	fma.rn.f32 	%f150, %f149, %f146, 0fBE2AD8B9;
	fma.rn.f32 	%f151, %f150, %f146, 0f3E4CED0B;
	fma.rn.f32 	%f152, %f151, %f146, 0fBE7FFF22;
	fma.rn.f32 	%f153, %f152, %f146, 0f3EAAAA78;
	fma.rn.f32 	%f154, %f153, %f146, 0fBF000000;
	mul.f32 	%f155, %f146, %f154;
	fma.rn.f32 	%f156, %f155, %f146, %f146;
	fma.rn.f32 	%f157, %f145, 0f3F317218, %f156;
	setp.gt.u32 	%p165, %r688, 2139095039;
	fma.rn.f32 	%f158, %f141, 0f7F800000, 0f7F800000;
	selp.f32 	%f159, %f158, %f157, %p165;
	setp.eq.f32 	%p166, %f141, 0f00000000;
	fma.rn.f32 	%f160, %f159, 0f3EDE5BD9, 0f3F800000;
	selp.f32 	%f161, 0fFF800000, %f160, %p166;
	cvt.rzi.u32.f32 	%r61, %f161;
	setp.eq.s32 	%p167, %r923, 0;
	mov.b32 	%r916, 0;
	@%p167 bra 	$L__BB7_33;
	mov.b32 	%r916, 0;
	mov.u32 	%r915, %r923;
$L__BB7_32:
	mul.hi.s32 	%r693, %r915, 1717986919;
	shr.u32 	%r694, %r693, 31;
	shr.s32 	%r695, %r693, 2;
	add.s32 	%r66, %r695, %r694;
	mul.lo.s32 	%r696, %r66, 10;
	sub.s32 	%r697, %r915, %r696;
	mad.lo.s32 	%r916, %r916, 10, %r697;
	add.s32 	%r698, %r915, 9;
	setp.lt.u32 	%p168, %r698, 19;
	mov.u32 	%r915, %r66;
	@%p168 bra 	$L__BB7_33;
	bra.uni 	$L__BB7_32;
$L__BB7_33:
	setp.eq.s32 	%p169, %r935, 0;
	mov.b32 	%r919, 0;
	@%p169 bra 	$L__BB7_36;
	mov.b32 	%r919, 0;
	mov.u32 	%r918, %r935;
$L__BB7_35:
	mul.hi.s32 	%r701, %r918, 1717986919;
	shr.u32 	%r702, %r701, 31;
	shr.s32 	%r703, %r701, 2;
	add.s32 	%r71, %r703, %r702;
	mul.lo.s32 	%r704, %r71, 10;
	sub.s32 	%r705, %r918, %r704;
	mad.lo.s32 	%r919, %r919, 10, %r705;
	add.s32 	%r706, %r918, 9;
	setp.lt.u32 	%p170, %r706, 19;
	mov.u32 	%r918, %r71;
	@%p170 bra 	$L__BB7_36;
	bra.uni 	$L__BB7_35;
$L__BB7_36:
	setp.eq.s32 	%p172, %r61, 0;
	mov.pred 	%p229, %p160;
	@%p172 bra 	$L__BB7_41;
	mov.b32 	%r920, 0;
$L__BB7_38:
	mul.hi.s32 	%r708, %r916, 1717986919;
	shr.u32 	%r709, %r708, 31;
	shr.s32 	%r710, %r708, 2;
	add.s32 	%r711, %r710, %r709;
	mul.lo.s32 	%r712, %r711, 10;
	sub.s32 	%r75, %r916, %r712;
	mul.hi.s32 	%r713, %r919, 1717986919;
	shr.u32 	%r714, %r713, 31;
	shr.s32 	%r715, %r713, 2;
	add.s32 	%r716, %r715, %r714;
	mul.lo.s32 	%r717, %r716, 10;
	sub.s32 	%r76, %r919, %r717;
	setp.eq.s32 	%p173, %r75, %r76;
	@%p173 bra 	$L__BB7_40;
	setp.le.s32 	%p229, %r75, %r76;
	bra.uni 	$L__BB7_41;
$L__BB7_40:
	add.s32 	%r920, %r920, 1;
	shr.s32 	%r723, %r713, 2;
	add.s32 	%r919, %r723, %r714;
	setp.ne.s32 	%p175, %r920, %r61;
	mov.u32 	%r916, %r711;
	mov.pred 	%p229, %p160;
	@%p175 bra 	$L__BB7_38;
$L__BB7_41:
	selp.b32 	%r80, %r923, %r935, %p229;
	selp.b64 	%rd32, %rd274, %rd277, %p229;
	selp.u32 	%r724, 1, 0, %p229;
	add.s32 	%r81, %r56, %r724;
	not.pred 	%p176, %p229;
	selp.u32 	%r725, 1, 0, %p176;
	add.s32 	%r82, %r913, %r725;
	@%p176 bra 	$L__BB7_43;
	ld.shared.u32 	%r923, [%r59+16];
	ld.shared.u64 	%rd274, [%r59+24];
	bra.uni 	$L__BB7_44;
$L__BB7_43:
	ld.shared.u32 	%r935, [%r57+16];
	ld.shared.u64 	%rd277, [%r57+24];
$L__BB7_44:
	setp.ge.s32 	%p178, %r81, %r23;
	mov.pred 	%p177, 0;
	mov.pred 	%p230, %p177;
	@%p178 bra 	$L__BB7_57;
	setp.ge.s32 	%p180, %r82, %r2;
	mov.pred 	%p230, -1;
	@%p180 bra 	$L__BB7_57;
	max.s32 	%r727, %r923, %r935;
	cvt.rn.f32.s32 	%f162, %r727;
	setp.lt.s32 	%p181, %r727, 1;
	mul.f32 	%f163, %f162, 0f4B000000;
	selp.f32 	%f164, %f163, %f162, %p181;
	selp.f32 	%f165, 0fC1B80000, 0f00000000, %p181;
	mov.b32 	%r728, %f164;
	add.s32 	%r729, %r728, -1059760811;
	and.b32  	%r730, %r729, -8388608;
	sub.s32 	%r731, %r728, %r730;
	mov.b32 	%f166, %r731;
	cvt.rn.f32.s32 	%f167, %r730;
	fma.rn.f32 	%f168, %f167, 0f34000000, %f165;
	add.f32 	%f169, %f166, 0fBF800000;
	fma.rn.f32 	%f170, %f169, 0fBE055027, 0f3E1039F6;
	fma.rn.f32 	%f171, %f170, %f169, 0fBDF8CDCC;
	fma.rn.f32 	%f172, %f171, %f169, 0f3E0F2955;
	fma.rn.f32 	%f173, %f172, %f169, 0fBE2AD8B9;
	fma.rn.f32 	%f174, %f173, %f169, 0f3E4CED0B;
	fma.rn.f32 	%f175, %f174, %f169, 0fBE7FFF22;
	fma.rn.f32 	%f176, %f175, %f169, 0f3EAAAA78;
	fma.rn.f32 	%f177, %f176, %f169, 0fBF000000;
	mul.f32 	%f178, %f169, %f177;
	fma.rn.f32 	%f179, %f178, %f169, %f169;
	fma.rn.f32 	%f180, %f168, 0f3F317218, %f179;
	setp.gt.u32 	%p182, %r728, 2139095039;
	fma.rn.f32 	%f181, %f164, 0f7F800000, 0f7F800000;
	selp.f32 	%f182, %f181, %f180, %p182;
	setp.eq.f32 	%p183, %f164, 0f00000000;
	fma.rn.f32 	%f183, %f182, 0f3EDE5BD9, 0f3F800000;
	selp.f32 	%f184, 0fFF800000, %f183, %p183;
	cvt.rzi.u32.f32 	%r87, %f184;
	setp.eq.s32 	%p184, %r923, 0;
	mov.b32 	%r927, 0;
	@%p184 bra 	$L__BB7_49;
	mov.b32 	%r927, 0;
	mov.u32 	%r925, %r923;
$L__BB7_48:
	mul.hi.s32 	%r733, %r925, 1717986919;
	shr.u32 	%r734, %r733, 31;
	shr.s32 	%r735, %r733, 2;
	add.s32 	%r91, %r735, %r734;
	mul.lo.s32 	%r736, %r91, 10;
	sub.s32 	%r737, %r925, %r736;
	mad.lo.s32 	%r927, %r927, 10, %r737;
	add.s32 	%r738, %r925, 9;
	setp.gt.u32 	%p185, %r738, 18;
	mov.u32 	%r925, %r91;
	@%p185 bra 	$L__BB7_48;
$L__BB7_49:
	setp.eq.s32 	%p186, %r935, 0;
	mov.b32 	%r930, 0;
	@%p186 bra 	$L__BB7_52;
	mov.b32 	%r930, 0;
	mov.u32 	%r928, %r935;
$L__BB7_51:
	mul.hi.s32 	%r741, %r928, 1717986919;
	shr.u32 	%r742, %r741, 31;
	shr.s32 	%r743, %r741, 2;
	add.s32 	%r96, %r743, %r742;
	mul.lo.s32 	%r744, %r96, 10;
	sub.s32 	%r745, %r928, %r744;
	mad.lo.s32 	%r930, %r930, 10, %r745;
	add.s32 	%r746, %r928, 9;
	setp.gt.u32 	%p187, %r746, 18;
	mov.u32 	%r928, %r96;
	@%p187 bra 	$L__BB7_51;
$L__BB7_52:
	setp.eq.s32 	%p189, %r87, 0;
	mov.pred 	%p230, %p177;
	@%p189 bra 	$L__BB7_57;
	mov.b32 	%r931, 0;
$L__BB7_54:
	mul.hi.s32 	%r748, %r927, 1717986919;
	shr.u32 	%r749, %r748, 31;
	shr.s32 	%r750, %r748, 2;
	add.s32 	%r751, %r750, %r749;
	mul.lo.s32 	%r752, %r751, 10;
	sub.s32 	%r101, %r927, %r752;
	mul.hi.s32 	%r753, %r930, 1717986919;
	shr.u32 	%r754, %r753, 31;
	shr.s32 	%r755, %r753, 2;
	add.s32 	%r756, %r755, %r754;
	mul.lo.s32 	%r757, %r756, 10;
	sub.s32 	%r102, %r930, %r757;
	setp.eq.s32 	%p190, %r101, %r102;
	@%p190 bra 	$L__BB7_56;
	setp.le.s32 	%p230, %r101, %r102;
	bra.uni 	$L__BB7_57;
$L__BB7_56:
	add.s32 	%r931, %r931, 1;
	shr.u32 	%r762, %r753, 31;
	shr.s32 	%r763, %r753, 2;
	add.s32 	%r930, %r763, %r762;
	setp.ne.s32 	%p192, %r931, %r87;
	mov.u32 	%r927, %r751;
	mov.pred 	%p230, %p177;
	@%p192 bra 	$L__BB7_54;
$L__BB7_57:
	selp.b32 	%r106, %r923, %r935, %p230;
	selp.b64 	%rd37, %rd274, %rd277, %p230;
	selp.u32 	%r764, 1, 0, %p230;
	add.s32 	%r107, %r81, %r764;
	not.pred 	%p193, %p230;
	selp.u32 	%r765, 1, 0, %p193;
	add.s32 	%r108, %r82, %r765;
	@%p230 bra 	$L__BB7_59;
	shl.b32 	%r766, %r108, 4;
	add.s32 	%r768, %r628, %r766;
	ld.shared.u32 	%r935, [%r768];
	ld.shared.u64 	%rd277, [%r768+8];
	bra.uni 	$L__BB7_60;
$L__BB7_59:
	shl.b32 	%r769, %r107, 4;
	add.s32 	%r771, %r628, %r769;
	ld.shared.u32 	%r923, [%r771];
	ld.shared.u64 	%rd274, [%r771+8];
$L__BB7_60:
	setp.ge.s32 	%p195, %r107, %r23;
	mov.pred 	%p194, 0;
	mov.pred 	%p231, %p194;
	@%p195 bra 	$L__BB7_73;
	setp.ge.s32 	%p197, %r108, %r2;
	mov.pred 	%p231, -1;
	@%p197 bra 	$L__BB7_73;
	max.s32 	%r773, %r923, %r935;
	cvt.rn.f32.s32 	%f185, %r773;
	setp.lt.s32 	%p198, %r773, 1;
	mul.f32 	%f186, %f185, 0f4B000000;
	selp.f32 	%f187, %f186, %f185, %p198;
	selp.f32 	%f188, 0fC1B80000, 0f00000000, %p198;
	mov.b32 	%r774, %f187;
	add.s32 	%r775, %r774, -1059760811;
	and.b32  	%r776, %r775, -8388608;
	sub.s32 	%r777, %r774, %r776;
	mov.b32 	%f189, %r777;
	cvt.rn.f32.s32 	%f190, %r776;
	fma.rn.f32 	%f191, %f190, 0f34000000, %f188;
	add.f32 	%f192, %f189, 0fBF800000;
	fma.rn.f32 	%f193, %f192, 0fBE055027, 0f3E1039F6;
	fma.rn.f32 	%f194, %f193, %f192, 0fBDF8CDCC;
	fma.rn.f32 	%f195, %f194, %f192, 0f3E0F2955;
	fma.rn.f32 	%f196, %f195, %f192, 0fBE2AD8B9;
	fma.rn.f32 	%f197, %f196, %f192, 0f3E4CED0B;
	fma.rn.f32 	%f198, %f197, %f192, 0fBE7FFF22;
	fma.rn.f32 	%f199, %f198, %f192, 0f3EAAAA78;
	fma.rn.f32 	%f200, %f199, %f192, 0fBF000000;
	mul.f32 	%f201, %f192, %f200;
	fma.rn.f32 	%f202, %f201, %f192, %f192;
	fma.rn.f32 	%f203, %f191, 0f3F317218, %f202;
	setp.gt.u32 	%p199, %r774, 2139095039;
	fma.rn.f32 	%f204, %f187, 0f7F800000, 0f7F800000;
	selp.f32 	%f205, %f204, %f203, %p199;
	setp.eq.f32 	%p200, %f187, 0f00000000;
	fma.rn.f32 	%f206, %f205, 0f3EDE5BD9, 0f3F800000;
	selp.f32 	%f207, 0fFF800000, %f206, %p200;
	cvt.rzi.u32.f32 	%r113, %f207;
	setp.eq.s32 	%p201, %r923, 0;
	mov.b32 	%r938, 0;
	@%p201 bra 	$L__BB7_65;
	mov.b32 	%r938, 0;
	mov.u32 	%r936, %r923;
$L__BB7_64:
	mul.hi.s32 	%r779, %r936, 1717986919;
	shr.u32 	%r780, %r779, 31;
	shr.s32 	%r781, %r779, 2;
	add.s32 	%r117, %r781, %r780;
	mul.lo.s32 	%r782, %r117, 10;
	sub.s32 	%r783, %r936, %r782;
	mad.lo.s32 	%r938, %r938, 10, %r783;
	add.s32 	%r784, %r936, 9;
	setp.gt.u32 	%p202, %r784, 18;
	mov.u32 	%r936, %r117;
	@%p202 bra 	$L__BB7_64;
$L__BB7_65:
	setp.eq.s32 	%p203, %r935, 0;
	mov.b32 	%r941, 0;
	@%p203 bra 	$L__BB7_68;
	mov.b32 	%r941, 0;
	mov.u32 	%r939, %r935;
$L__BB7_67:
	mul.hi.s32 	%r787, %r939, 1717986919;
	shr.u32 	%r788, %r787, 31;
	shr.s32 	%r789, %r787, 2;
	add.s32 	%r122, %r789, %r788;
	mul.lo.s32 	%r790, %r122, 10;
	sub.s32 	%r791, %r939, %r790;
	mad.lo.s32 	%r941, %r941, 10, %r791;
	add.s32 	%r792, %r939, 9;
	setp.gt.u32 	%p204, %r792, 18;
	mov.u32 	%r939, %r122;
	@%p204 bra 	$L__BB7_67;
$L__BB7_68:
	setp.eq.s32 	%p206, %r113, 0;
	mov.pred 	%p231, %p194;
	@%p206 bra 	$L__BB7_73;
	mov.b32 	%r942, 0;
$L__BB7_70:
	mul.hi.s32 	%r794, %r938, 1717986919;
	shr.u32 	%r795, %r794, 31;
	shr.s32 	%r796, %r794, 2;
	add.s32 	%r797, %r796, %r795;
	mul.lo.s32 	%r798, %r797, 10;
	sub.s32 	%r127, %r938, %r798;
	mul.hi.s32 	%r799, %r941, 1717986919;
	shr.u32 	%r800, %r799, 31;
	shr.s32 	%r801, %r799, 2;
	add.s32 	%r802, %r801, %r800;
	mul.lo.s32 	%r803, %r802, 10;
	sub.s32 	%r128, %r941, %r803;
	setp.eq.s32 	%p207, %r127, %r128;
	@%p207 bra 	$L__BB7_72;
	setp.le.s32 	%p231, %r127, %r128;
	bra.uni 	$L__BB7_73;
$L__BB7_72:
	add.s32 	%r942, %r942, 1;
	shr.u32 	%r805, %r794, 31;
	shr.s32 	%r806, %r794, 2;
	add.s32 	%r938, %r806, %r805;
	mul.hi.s32 	%r807, %r941, 1717986919;
	shr.u32 	%r808, %r807, 31;
	shr.s32 	%r809, %r807, 2;
	add.s32 	%r941, %r809, %r808;
	setp.ne.s32 	%p209, %r942, %r113;
	mov.pred 	%p231, %p194;
	@%p209 bra 	$L__BB7_70;
$L__BB7_73:
	selp.b32 	%r132, %r923, %r935, %p231;
	selp.b64 	%rd42, %rd274, %rd277, %p231;
	selp.u32 	%r810, 1, 0, %p231;
	add.s32 	%r133, %r107, %r810;
	not.pred 	%p210, %p231;
	selp.u32 	%r811, 1, 0, %p210;
	add.s32 	%r134, %r108, %r811;
	@%p231 bra 	$L__BB7_75;
	shl.b32 	%r812, %r134, 4;
	mov.u32 	%r813, _ZZN3cub18CUB_300001_SM_10006detail10merge_sort26DeviceMergeSortMergeKernelINS2_10policy_hubIN6thrust24THRUST_300001_SM_1000_NS6detail15normal_iteratorINS6_10device_ptrIN4cuda3std3__44pairIiPcEEEEEEE9Policy600ESH_PNS0_8NullTypeESH_SL_m14lex_comparatorSF_SK_EEvbT2_T3_T4_PT6_PT7_T5_PSP_SP_NS1_7vsmem_tEE19static_temp_storage;
	add.s32 	%r814, %r813, %r812;
	ld.shared.u32 	%r935, [%r814];
	ld.shared.u64 	%rd277, [%r814+8];
	bra.uni 	$L__BB7_76;
$L__BB7_75:
	shl.b32 	%r815, %r133, 4;
	mov.u32 	%r816, _ZZN3cub18CUB_300001_SM_10006detail10merge_sort26DeviceMergeSortMergeKernelINS2_10policy_hubIN6thrust24THRUST_300001_SM_1000_NS6detail15normal_iteratorINS6_10device_ptrIN4cuda3std3__44pairIiPcEEEEEEE9Policy600ESH_PNS0_8NullTypeESH_SL_m14lex_comparatorSF_SK_EEvbT2_T3_T4_PT6_PT7_T5_PSP_SP_NS1_7vsmem_tEE19static_temp_storage;
	add.s32 	%r817, %r816, %r815;
	ld.shared.u32 	%r923, [%r817];
	ld.shared.u64 	%rd274, [%r817+8];
$L__BB7_76:
	setp.ge.s32 	%p212, %r133, %r23;
	mov.pred 	%p211, 0;
	mov.pred 	%p232, %p211;
	@%p212 bra 	$L__BB7_89;
	setp.ge.s32 	%p214, %r134, %r2;
	mov.pred 	%p232, -1;
	@%p214 bra 	$L__BB7_89;
	max.s32 	%r819, %r923, %r935;
	cvt.rn.f32.s32 	%f208, %r819;
	setp.lt.s32 	%p215, %r819, 1;
	mul.f32 	%f209, %f208, 0f4B000000;
	selp.f32 	%f210, %f209, %f208, %p215;
	selp.f32 	%f211, 0fC1B80000, 0f00000000, %p215;
	mov.b32 	%r820, %f210;
	add.s32 	%r821, %r820, -1059760811;
	and.b32  	%r822, %r821, -8388608;
	sub.s32 	%r823, %r820, %r822;
	mov.b32 	%f212, %r823;
	cvt.rn.f32.s32 	%f213, %r822;
	fma.rn.f32 	%f214, %f213, 0f34000000, %f211;
	add.f32 	%f215, %f212, 0fBF800000;
	fma.rn.f32 	%f216, %f215, 0fBE055027, 0f3E1039F6;
	fma.rn.f32 	%f217, %f216, %f215, 0fBDF8CDCC;
	fma.rn.f32 	%f218, %f217, %f215, 0f3E0F2955;
	fma.rn.f32 	%f219, %f218, %f215, 0fBE2AD8B9;
	fma.rn.f32 	%f220, %f219, %f215, 0f3E4CED0B;
	fma.rn.f32 	%f221, %f220, %f215, 0fBE7FFF22;
	fma.rn.f32 	%f222, %f221, %f215, 0f3EAAAA78;
	fma.rn.f32 	%f223, %f222, %f215, 0fBF000000;
	mul.f32 	%f224, %f215, %f223;
	fma.rn.f32 	%f225, %f224, %f215, %f215;
	fma.rn.f32 	%f226, %f214, 0f3F317218, %f225;
	setp.gt.u32 	%p216, %r820, 2139095039;
	fma.rn.f32 	%f227, %f210, 0f7F800000, 0f7F800000;
	selp.f32 	%f228, %f227, %f226, %p216;
	setp.eq.f32 	%p217, %f210, 0f00000000;
	fma.rn.f32 	%f229, %f228, 0f3EDE5BD9, 0f3F800000;
	selp.f32 	%f230, 0fFF800000, %f229, %p217;
	cvt.rzi.u32.f32 	%r139, %f230;
	setp.eq.s32 	%p218, %r923, 0;
	mov.b32 	%r949, 0;
	@%p218 bra 	$L__BB7_81;
	mov.b32 	%r949, 0;
	mov.u32 	%r947, %r923;
$L__BB7_80:
	mul.hi.s32 	%r825, %r947, 1717986919;
	shr.u32 	%r826, %r825, 31;
	shr.s32 	%r827, %r825, 2;
	add.s32 	%r143, %r827, %r826;
	mul.lo.s32 	%r828, %r143, 10;
	sub.s32 	%r829, %r947, %r828;
	mad.lo.s32 	%r949, %r949, 10, %r829;
	add.s32 	%r830, %r947, 9;
	setp.gt.u32 	%p219, %r830, 18;
	mov.u32 	%r947, %r143;
	@%p219 bra 	$L__BB7_80;
$L__BB7_81:
	setp.eq.s32 	%p220, %r935, 0;
	mov.b32 	%r952, 0;
	@%p220 bra 	$L__BB7_84;
	mov.b32 	%r952, 0;
	mov.u32 	%r950, %r935;
$L__BB7_83:
	mul.hi.s32 	%r833, %r950, 1717986919;
	shr.u32 	%r834, %r833, 31;
	shr.s32 	%r835, %r833, 2;
	add.s32 	%r148, %r835, %r834;
	mul.lo.s32 	%r836, %r148, 10;
	sub.s32 	%r837, %r950, %r836;
	mad.lo.s32 	%r952, %r952, 10, %r837;
	add.s32 	%r838, %r950, 9;
	setp.gt.u32 	%p221, %r838, 18;
	mov.u32 	%r950, %r148;
	@%p221 bra 	$L__BB7_83;
$L__BB7_84:
	setp.eq.s32 	%p223, %r139, 0;
	mov.pred 	%p232, %p211;
	@%p223 bra 	$L__BB7_89;
	mov.b32 	%r953, 0;
$L__BB7_86:
	mul.hi.s32 	%r840, %r949, 1717986919;
	shr.u32 	%r841, %r840, 31;
	shr.s32 	%r842, %r840, 2;
	add.s32 	%r843, %r842, %r841;
	mul.lo.s32 	%r844, %r843, 10;
	sub.s32 	%r153, %r949, %r844;
	mul.hi.s32 	%r845, %r952, 1717986919;
	shr.u32 	%r846, %r845, 31;
	shr.s32 	%r847, %r845, 2;
	add.s32 	%r848, %r847, %r846;
	mul.lo.s32 	%r849, %r848, 10;
	sub.s32 	%r154, %r952, %r849;
	setp.eq.s32 	%p224, %r153, %r154;
	@%p224 bra 	$L__BB7_88;
	setp.le.s32 	%p232, %r153, %r154;
	bra.uni 	$L__BB7_89;
$L__BB7_88:
	add.s32 	%r953, %r953, 1;
	shr.s32 	%r852, %r840, 2;
	add.s32 	%r949, %r852, %r841;
	mul.hi.s32 	%r853, %r952, 1717986919;
	shr.u32 	%r854, %r853, 31;
	shr.s32 	%r855, %r853, 2;
	add.s32 	%r952, %r855, %r854;
	setp.ne.s32 	%p226, %r953, %r139;
	mov.pred 	%p232, %p211;
	@%p226 bra 	$L__BB7_86;
$L__BB7_89:
	setp.eq.s16 	%p227, %rs1, 0;
	selp.b32 	%r158, %r923, %r935, %p232;
	selp.b64 	%rd47, %rd274, %rd277, %p232;
	bar.sync 	0;
	@%p227 bra 	$L__BB7_91;
	// begin inline asm
	mov.u32 %r856, %laneid;
	// end inline asm
	and.b32  	%r857, %r24, 3968;
	shl.b32 	%r858, %r856, 2;
	add.s32 	%r859, %r858, %r857;
	shl.b32 	%r860, %r859, 4;
	mov.u32 	%r861, _ZZN3cub18CUB_300001_SM_10006detail10merge_sort26DeviceMergeSortMergeKernelINS2_10policy_hubIN6thrust24THRUST_300001_SM_1000_NS6detail15normal_iteratorINS6_10device_ptrIN4cuda3std3__44pairIiPcEEEEEEE9Policy600ESH_PNS0_8NullTypeESH_SL_m14lex_comparatorSF_SK_EEvbT2_T3_T4_PT6_PT7_T5_PSP_SP_NS1_7vsmem_tEE19static_temp_storage;
	add.s32 	%r862, %r861, %r860;
	st.shared.u32 	[%r862], %r80;
	st.shared.u64 	[%r862+8], %rd32;
	st.shared.u32 	[%r862+16], %r106;
	st.shared.u64 	[%r862+24], %rd37;
	st.shared.u32 	[%r862+32], %r132;
	st.shared.u64 	[%r862+40], %rd42;
	st.shared.u32 	[%r862+48], %r158;
	st.shared.u64 	[%r862+56], %rd47;
	bar.warp.sync 	-1;
	mad.lo.s32 	%r863, %r856, -48, %r862;
	ld.shared.u32 	%r864, [%r863];
	ld.shared.u64 	%rd247, [%r863+8];
	ld.shared.u32 	%r865, [%r863+512];
	ld.shared.u64 	%rd248, [%r863+520];
	ld.shared.u32 	%r866, [%r863+1024];
	ld.shared.u64 	%rd249, [%r863+1032];
	ld.shared.u32 	%r867, [%r863+1536];
	ld.shared.u64 	%rd250, [%r863+1544];
	and.b32  	%r868, %r1, 31;
	or.b32  	%r869, %r857, %r868;
	cvt.u64.u32 	%rd251, %r869;
	add.s64 	%rd252, %rd4, %rd251;
	shl.b64 	%rd253, %rd252, 4;
	add.s64 	%rd254, %rd1, %rd253;
	st.global.u32 	[%rd254], %r864;
	st.global.u64 	[%rd254+8], %rd247;
	st.global.u32 	[%rd254+512], %r865;
	st.global.u64 	[%rd254+520], %rd248;
	st.global.u32 	[%rd254+1024], %r866;
	st.global.u64 	[%rd254+1032], %rd249;
	st.global.u32 	[%rd254+1536], %r867;
	st.global.u64 	[%rd254+1544], %rd250;
	bra.uni 	$L__BB7_212;
$L__BB7_91:
	// begin inline asm
	mov.u32 %r870, %laneid;
	// end inline asm
	and.b32  	%r871, %r24, 3968;
	shl.b32 	%r872, %r870, 2;
	add.s32 	%r873, %r872, %r871;
	shl.b32 	%r874, %r873, 4;
	mov.u32 	%r875, _ZZN3cub18CUB_300001_SM_10006detail10merge_sort26DeviceMergeSortMergeKernelINS2_10policy_hubIN6thrust24THRUST_300001_SM_1000_NS6detail15normal_iteratorINS6_10device_ptrIN4cuda3std3__44pairIiPcEEEEEEE9Policy600ESH_PNS0_8NullTypeESH_SL_m14lex_comparatorSF_SK_EEvbT2_T3_T4_PT6_PT7_T5_PSP_SP_NS1_7vsmem_tEE19static_temp_storage;
	add.s32 	%r876, %r875, %r874;
	st.shared.u32 	[%r876], %r80;
	st.shared.u64 	[%r876+8], %rd32;
	st.shared.u32 	[%r876+16], %r106;
	st.shared.u64 	[%r876+24], %rd37;
	st.shared.u32 	[%r876+32], %r132;
	st.shared.u64 	[%r876+40], %rd42;
	st.shared.u32 	[%r876+48], %r158;
	st.shared.u64 	[%r876+56], %rd47;
	bar.warp.sync 	-1;
	mad.lo.s32 	%r877, %r870, -48, %r876;
	and.b32  	%r878, %r1, 31;
	cvt.u64.u32 	%rd255, %r871;
	cvt.u64.u32 	%rd256, %r878;
	add.s64 	%rd257, %rd4, %rd256;
	add.s64 	%rd258, %rd257, %rd255;
	shl.b64 	%rd259, %rd258, 4;
	add.s64 	%rd260, %rd2, %rd259;
	.pragma "used_bytes_mask 65295";
	ld.shared.v4.u32 	{%r879, %r880, %r881, %r882}, [%r877];
	st.global.v2.u32 	[%rd260], {%r879, %r880};
	st.global.v2.u32 	[%rd260+8], {%r881, %r882};
	.pragma "used_bytes_mask 65295";
	ld.shared.v4.u32 	{%r883, %r884, %r885, %r886}, [%r877+512];
	st.global.v2.u32 	[%rd260+512], {%r883, %r884};
	st.global.v2.u32 	[%rd260+520], {%r885, %r886};
	.pragma "used_bytes_mask 65295";
	ld.shared.v4.u32 	{%r887, %r888, %r889, %r890}, [%r877+1024];
	st.global.v2.u32 	[%rd260+1024], {%r887, %r888};
	st.global.v2.u32 	[%rd260+1032], {%r889, %r890};
	.pragma "used_bytes_mask 65295";
	ld.shared.v4.u32 	{%r891, %r892, %r893, %r894}, [%r877+1536];
	st.global.v2.u32 	[%rd260+1536], {%r891, %r892};
	st.global.v2.u32 	[%rd260+1544], {%r893, %r894};
	bra.uni 	$L__BB7_212;
$L__BB7_92:
	ld.param.u64 	%rd265, [_ZN3cub18CUB_300001_SM_10006detail10merge_sort26DeviceMergeSortMergeKernelINS2_10policy_hubIN6thrust24THRUST_300001_SM_1000_NS6detail15normal_iteratorINS6_10device_ptrIN4cuda3std3__44pairIiPcEEEEEEE9Policy600ESH_PNS0_8NullTypeESH_SL_m14lex_comparatorSF_SK_EEvbT2_T3_T4_PT6_PT7_T5_PSP_SP_NS1_7vsmem_tE_param_8];
	ld.param.u64 	%rd263, [_ZN3cub18CUB_300001_SM_10006detail10merge_sort26DeviceMergeSortMergeKernelINS2_10policy_hubIN6thrust24THRUST_300001_SM_1000_NS6detail15normal_iteratorINS6_10device_ptrIN4cuda3std3__44pairIiPcEEEEEEE9Policy600ESH_PNS0_8NullTypeESH_SL_m14lex_comparatorSF_SK_EEvbT2_T3_T4_PT6_PT7_T5_PSP_SP_NS1_7vsmem_tE_param_7];
	ld.param.u64 	%rd261, [_ZN3cub18CUB_300001_SM_10006detail10merge_sort26DeviceMergeSortMergeKernelINS2_10policy_hubIN6thrust24THRUST_300001_SM_1000_NS6detail15normal_iteratorINS6_10device_ptrIN4cuda3std3__44pairIiPcEEEEEEE9Policy600ESH_PNS0_8NullTypeESH_SL_m14lex_comparatorSF_SK_EEvbT2_T3_T4_PT6_PT7_T5_PSP_SP_NS1_7vsmem_tE_param_3];
	cvta.to.global.u64 	%rd110, %rd263;
	shl.b64 	%rd111, %rd3, 3;
	add.s64 	%rd112, %rd110, %rd111;
	ld.global.u64 	%rd48, [%rd112];
	ld.global.u64 	%rd113, [%rd112+8];
	neg.s64 	%rd114, %rd265;
	and.b64  	%rd115, %rd114, %rd3;
	shl.b64 	%rd49, %rd115, 10;
	shl.b64 	%rd116, %rd265, 9;
	and.b64  	%rd50, %rd116, -1024;
	sub.s64 	%rd117, %rd3, %rd115;
	shl.b64 	%rd118, %rd117, 10;
	sub.s64 	%rd119, %rd48, %rd49;
	sub.s64 	%rd120, %rd113, %rd49;
	sub.s64 	%rd121, %rd261, %rd49;
	max.u64 	%rd122, %rd121, %rd50;
	sub.s64 	%rd123, %rd122, %rd50;
	sub.s64 	%rd124, %rd118, %rd119;
	min.u64 	%rd51, %rd124, %rd123;
	setp.eq.s64 	%p22, %rd117, -1;
	selp.b64 	%rd125, 1023, 1024, %p22;
	add.s64 	%rd126, %rd125, %rd118;
	sub.s64 	%rd127, %rd126, %rd120;
	or.b64  	%rd128, %rd114, %rd3;
	setp.eq.s64 	%p23, %rd128, -1;
	min.u64 	%rd129, %rd50, %rd121;
	selp.b64 	%rd130, %rd129, %rd120, %p23;
	selp.b64 	%rd131, %rd50, %rd127, %p23;
	min.u64 	%rd132, %rd131, %rd123;
	cvt.u32.u64 	%r344, %rd119;
	cvt.u32.u64 	%r345, %rd130;
	sub.s32 	%r159, %r345, %r344;
	cvt.u32.u64 	%r346, %rd132;
	cvt.u32.u64 	%r347, %rd51;
	sub.s32 	%r160, %r346, %r347;
	// begin inline asm
	griddepcontrol.wait;
	// end inline asm
	setp.eq.s16 	%p24, %rs1, 0;
	@%p24 bra 	$L__BB7_109;
	add.s64 	%rd134, %rd49, %rd50;
	add.s64 	%rd135, %rd134, %rd51;
	add.s32 	%r161, %r160, %r159;
	setp.ge.s32 	%p25, %r1, %r161;
	cvt.u64.u32 	%rd136, %r1;
	add.s64 	%rd137, %rd48, %rd136;
	shl.b64 	%rd138, %rd137, 4;
	add.s64 	%rd52, %rd2, %rd138;
	sub.s32 	%r349, %r1, %r159;
	cvt.s64.s32 	%rd139, %r349;
	add.s64 	%rd140, %rd135, %rd139;
	shl.b64 	%rd141, %rd140, 4;
	add.s64 	%rd53, %rd2, %rd141;
	mov.b32 	%r963, 0;
	mov.b64 	%rd286, 0;
	@%p25 bra 	$L__BB7_97;
	setp.ge.s32 	%p26, %r1, %r159;
	@%p26 bra 	$L__BB7_96;
	ld.global.u32 	%r963, [%rd52];
	ld.global.u64 	%rd286, [%rd52+8];
	bra.uni 	$L__BB7_97;
$L__BB7_96:
	ld.global.u32 	%r963, [%rd53];
	ld.global.u64 	%rd286, [%rd53+8];
$L__BB7_97:
	add.s32 	%r165, %r1, 256;
	setp.ge.s32 	%p27, %r165, %r161;
	mov.b64 	%rd287, 0;
	mov.b32 	%r962, 0;
	@%p27 bra 	$L__BB7_101;
	setp.lt.s32 	%p28, %r165, %r159;
	@%p28 bra 	$L__BB7_100;
	ld.global.u32 	%r962, [%rd53+4096];
	ld.global.u64 	%rd287, [%rd53+4104];
	bra.uni 	$L__BB7_101;
$L__BB7_100:
	ld.global.u32 	%r962, [%rd52+4096];
	ld.global.u64 	%rd287, [%rd52+4104];
$L__BB7_101:
	add.s32 	%r169, %r1, 512;
	setp.ge.s32 	%p29, %r169, %r161;
	mov.b64 	%rd288, 0;
	mov.b32 	%r964, 0;
	@%p29 bra 	$L__BB7_105;
	setp.lt.s32 	%p30, %r169, %r159;
	@%p30 bra 	$L__BB7_104;
	ld.global.u32 	%r964, [%rd53+8192];
	ld.global.u64 	%rd288, [%rd53+8200];
	bra.uni 	$L__BB7_105;
$L__BB7_104:
	ld.global.u32 	%r964, [%rd52+8192];
	ld.global.u64 	%rd288, [%rd52+8200];
$L__BB7_105:
	add.s32 	%r173, %r1, 768;
	setp.ge.s32 	%p31, %r173, %r161;
	mov.b64 	%rd289, 0;
	mov.b32 	%r965, 0;
	@%p31 bra 	$L__BB7_117;
	setp.lt.s32 	%p32, %r173, %r159;
	@%p32 bra 	$L__BB7_108;
	ld.global.u32 	%r965, [%rd53+12288];
	ld.global.u64 	%rd289, [%rd53+12296];
	bra.uni 	$L__BB7_117;
$L__BB7_108:
	ld.global.u32 	%r965, [%rd52+12288];
	ld.global.u64 	%rd289, [%rd52+12296];
	bra.uni 	$L__BB7_117;
$L__BB7_109:
	add.s64 	%rd146, %rd49, %rd50;
	add.s64 	%rd65, %rd146, %rd51;
	add.s32 	%r176, %r160, %r159;
	setp.ge.s32 	%p33, %r1, %r176;
	mov.b32 	%r963, 0;
	mov.b64 	%rd286, 0;
	@%p33 bra 	$L__BB7_111;
	setp.lt.s32 	%p34, %r1, %r159;
	sub.s32 	%r354, %r1, %r159;
	cvt.s64.s32 	%rd147, %r354;
	cvt.u64.u32 	%rd148, %r1;
	selp.b64 	%rd149, %rd48, %rd65, %p34;
	selp.b64 	%rd150, %rd148, %rd147, %p34;
	add.s64 	%rd151, %rd150, %rd149;
	shl.b64 	%rd152, %rd151, 4;
	add.s64 	%rd153, %rd1, %rd152;
	ld.global.u32 	%r963, [%rd153];
	ld.global.u64 	%rd286, [%rd153+8];
$L__BB7_111:
	add.s32 	%r179, %r1, 256;
	setp.ge.s32 	%p35, %r179, %r176;
	mov.b64 	%rd287, 0;
	mov.b32 	%r962, 0;
	@%p35 bra 	$L__BB7_113;
	setp.lt.s32 	%p36, %r179, %r159;
	sub.s32 	%r356, %r179, %r159;
	cvt.s64.s32 	%rd155, %r356;
	cvt.u64.u32 	%rd156, %r179;
	selp.b64 	%rd157, %rd48, %rd65, %p36;
	selp.b64 	%rd158, %rd156, %rd155, %p36;
	add.s64 	%rd159, %rd158, %rd157;
	shl.b64 	%rd160, %rd159, 4;
	add.s64 	%rd161, %rd1, %rd160;
	ld.global.u32 	%r962, [%rd161];
	ld.global.u64 	%rd287, [%rd161+8];
$L__BB7_113:
	add.s32 	%r182, %r1, 512;
	setp.ge.s32 	%p37, %r182, %r176;
	mov.b64 	%rd288, 0;
	mov.b32 	%r964, 0;
	@%p37 bra 	$L__BB7_115;
	setp.lt.s32 	%p38, %r182, %r159;
	sub.s32 	%r358, %r182, %r159;
	cvt.s64.s32 	%rd163, %r358;
	cvt.u64.u32 	%rd164, %r182;
	selp.b64 	%rd165, %rd48, %rd65, %p38;
	selp.b64 	%rd166, %rd164, %rd163, %p38;
	add.s64 	%rd167, %rd166, %rd165;
	shl.b64 	%rd168, %rd167, 4;
	add.s64 	%rd169, %rd1, %rd168;
	ld.global.u32 	%r964, [%rd169];
	ld.global.u64 	%rd288, [%rd169+8];
$L__BB7_115:
	add.s32 	%r185, %r1, 768;
	setp.ge.s32 	%p39, %r185, %r176;
	mov.b64 	%rd289, 0;
	mov.b32 	%r965, 0;
	@%p39 bra 	$L__BB7_117;
	setp.lt.s32 	%p40, %r185, %r159;
	sub.s32 	%r360, %r185, %r159;
	cvt.s64.s32 	%rd171, %r360;
	cvt.u64.u32 	%rd172, %r185;
	selp.b64 	%rd173, %rd48, %rd65, %p40;
	selp.b64 	%rd174, %rd172, %rd171, %p40;
	add.s64 	%rd175, %rd174, %rd173;
	shl.b64 	%rd176, %rd175, 4;
	add.s64 	%rd177, %rd1, %rd176;
	ld.global.u32 	%r965, [%rd177];
	ld.global.u64 	%rd289, [%rd177+8];
$L__BB7_117:
	shl.b32 	%r361, %r1, 4;
	mov.u32 	%r362, _ZZN3cub18CUB_300001_SM_10006detail10merge_sort26DeviceMergeSortMergeKernelINS2_10policy_hubIN6thrust24THRUST_300001_SM_1000_NS6detail15normal_iteratorINS6_10device_ptrIN4cuda3std3__44pairIiPcEEEEEEE9Policy600ESH_PNS0_8NullTypeESH_SL_m14lex_comparatorSF_SK_EEvbT2_T3_T4_PT6_PT7_T5_PSP_SP_NS1_7vsmem_tEE19static_temp_storage;
	add.s32 	%r363, %r362, %r361;
	st.shared.u32 	[%r363], %r963;
	st.shared.u64 	[%r363+8], %rd286;
	st.shared.u32 	[%r363+4096], %r962;
	st.shared.u64 	[%r363+4104], %rd287;
	st.shared.u32 	[%r363+8192], %r964;
	st.shared.u64 	[%r363+8200], %rd288;
	st.shared.u32 	[%r363+12288], %r965;
	st.shared.u64 	[%r363+12296], %rd289;
	bar.sync 	0;
	// begin inline asm
	griddepcontrol.launch_dependents;
	// end inline asm
	add.s32 	%r191, %r160, %r159;
	shl.b32 	%r192, %r1, 2;
	min.s32 	%r193, %r192, %r191;
	shl.b32 	%r364, %r159, 4;
	add.s32 	%r194, %r362, %r364;
	setp.lt.s32 	%p41, %r193, %r160;
	sub.s32 	%r365, %r193, %r160;
	selp.b32 	%r977, 0, %r365, %p41;
	min.s32 	%r966, %r193, %r159;
	setp.ge.s32 	%p42, %r977, %r966;
	@%p42 bra 	$L__BB7_130;
$L__BB7_118:
	sub.s32 	%r367, %r966, %r977;
	shr.u32 	%r368, %r367, 31;
	add.s32 	%r369, %r367, %r368;
	shr.s32 	%r370, %r369, 1;
	add.s32 	%r199, %r370, %r977;
	shl.b32 	%r371, %r199, 4;
	add.s32 	%r373, %r362, %r371;
	ld.shared.u32 	%r972, [%r373];
	not.b32 	%r374, %r199;
	add.s32 	%r375, %r193, %r374;
	shl.b32 	%r376, %r375, 4;
	add.s32 	%r377, %r194, %r376;
	ld.shared.u32 	%r969, [%r377];
	max.s32 	%r378, %r969, %r972;
	cvt.rn.f32.s32 	%f1, %r378;
	setp.lt.s32 	%p43, %r378, 1;
	mul.f32 	%f2, %f1, 0f4B000000;
	selp.f32 	%f3, %f2, %f1, %p43;
	selp.f32 	%f4, 0fC1B80000, 0f00000000, %p43;
	mov.b32 	%r379, %f3;
	add.s32 	%r380, %r379, -1059760811;
	and.b32  	%r381, %r380, -8388608;
	sub.s32 	%r382, %r379, %r381;
	mov.b32 	%f5, %r382;
	cvt.rn.f32.s32 	%f6, %r381;
	fma.rn.f32 	%f7, %f6, 0f34000000, %f4;
	add.f32 	%f8, %f5, 0fBF800000;
	fma.rn.f32 	%f9, %f8, 0fBE055027, 0f3E1039F6;
	fma.rn.f32 	%f10, %f9, %f8, 0fBDF8CDCC;
	fma.rn.f32 	%f11, %f10, %f8, 0f3E0F2955;
	fma.rn.f32 	%f12, %f11, %f8, 0fBE2AD8B9;
	fma.rn.f32 	%f13, %f12, %f8, 0f3E4CED0B;
	fma.rn.f32 	%f14, %f13, %f8, 0fBE7FFF22;
	fma.rn.f32 	%f15, %f14, %f8, 0f3EAAAA78;
	fma.rn.f32 	%f16, %f15, %f8, 0fBF000000;
	mul.f32 	%f17, %f8, %f16;
	fma.rn.f32 	%f18, %f17, %f8, %f8;
	fma.rn.f32 	%f19, %f7, 0f3F317218, %f18;
	setp.gt.u32 	%p44, %r379, 2139095039;
	fma.rn.f32 	%f20, %f3, 0f7F800000, 0f7F800000;
	selp.f32 	%f21, %f20, %f19, %p44;
	setp.eq.f32 	%p45, %f3, 0f00000000;
	fma.rn.f32 	%f22, %f21, 0f3EDE5BD9, 0f3F800000;
	selp.f32 	%f23, 0fFF800000, %f22, %p45;
	cvt.rzi.u32.f32 	%r202, %f23;
	setp.eq.s32 	%p46, %r969, 0;
	mov.b32 	%r970, 0;
	@%p46 bra 	$L__BB7_121;
	mov.b32 	%r970, 0;
$L__BB7_120:
	mul.hi.s32 	%r384, %r969, 1717986919;
	shr.u32 	%r385, %r384, 31;
	shr.s32 	%r386, %r384, 2;
	add.s32 	%r207, %r386, %r385;
	mul.lo.s32 	%r387, %r207, 10;
	sub.s32 	%r388, %r969, %r387;
	mad.lo.s32 	%r970, %r970, 10, %r388;
	add.s32 	%r389, %r969, 9;
	setp.lt.u32 	%p47, %r389, 19;
	mov.u32 	%r969, %r207;
	@%p47 bra 	$L__BB7_121;
	bra.uni 	$L__BB7_120;
$L__BB7_121:
	setp.eq.s32 	%p48, %r972, 0;
	mov.b32 	%r973, 0;
	@%p48 bra 	$L__BB7_124;
	mov.b32 	%r973, 0;
$L__BB7_123:
	mul.hi.s32 	%r392, %r972, 1717986919;
	shr.u32 	%r393, %r392, 31;
	shr.s32 	%r394, %r392, 2;
	add.s32 	%r212, %r394, %r393;
	mul.lo.s32 	%r395, %r212, 10;
	sub.s32 	%r396, %r972, %r395;
	mad.lo.s32 	%r973, %r973, 10, %r396;
	add.s32 	%r397, %r972, 9;
	setp.lt.u32 	%p49, %r397, 19;
	mov.u32 	%r972, %r212;
	@%p49 bra 	$L__BB7_124;
	bra.uni 	$L__BB7_123;
$L__BB7_124:
	setp.eq.s32 	%p51, %r202, 0;
	mov.pred 	%p233, -1;
	@%p51 bra 	$L__BB7_129;
	mov.b32 	%r974, 0;
$L__BB7_126:
	mul.hi.s32 	%r399, %r970, 1717986919;
	shr.u32 	%r400, %r399, 31;
	shr.s32 	%r401, %r399, 2;
	add.s32 	%r402, %r401, %r400;
	mul.lo.s32 	%r403, %r402, 10;
	sub.s32 	%r216, %r970, %r403;
	mul.hi.s32 	%r404, %r973, 1717986919;
	shr.u32 	%r405, %r404, 31;
	shr.s32 	%r406, %r404, 2;
	add.s32 	%r407, %r406, %r405;
	mul.lo.s32 	%r408, %r407, 10;
	sub.s32 	%r217, %r973, %r408;
	setp.eq.s32 	%p52, %r216, %r217;
	@%p52 bra 	$L__BB7_128;
	setp.gt.s32 	%p233, %r216, %r217;
	bra.uni 	$L__BB7_129;
$L__BB7_128:
	add.s32 	%r974, %r974, 1;
	setp.ne.s32 	%p54, %r974, %r202;
	mov.u32 	%r970, %r402;
	mov.u32 	%r973, %r407;
	@%p54 bra 	$L__BB7_126;
$L__BB7_129:
	add.s32 	%r415, %r199, 1;
	selp.b32 	%r977, %r415, %r977, %p233;
	selp.b32 	%r966, %r966, %r199, %p233;
	setp.lt.s32 	%p55, %r977, %r966;
	@%p55 bra 	$L__BB7_118;
$L__BB7_130:
	sub.s32 	%r416, %r193, %r977;
	add.s32 	%r224, %r416, %r159;
	shl.b32 	%r417, %r977, 4;
	add.s32 	%r225, %r362, %r417;
	ld.shared.u32 	%r999, [%r225];
	ld.shared.u64 	%rd293, [%r225+8];
	shl.b32 	%r419, %r416, 4;
	add.s32 	%r227, %r194, %r419;
	ld.shared.u32 	%r987, [%r227];
	ld.shared.u64 	%rd290, [%r227+8];
	setp.ge.s32 	%p57, %r224, %r191;
	mov.pred 	%p56, 0;
	mov.pred 	%p234, %p56;
	@%p57 bra 	$L__BB7_143;
	setp.ge.s32 	%p59, %r977, %r159;
	mov.pred 	%p234, -1;
	@%p59 bra 	$L__BB7_143;
	max.s32 	%r421, %r987, %r999;
	cvt.rn.f32.s32 	%f24, %r421;
	setp.lt.s32 	%p60, %r421, 1;
	mul.f32 	%f25, %f24, 0f4B000000;
	selp.f32 	%f26, %f25, %f24, %p60;
	selp.f32 	%f27, 0fC1B80000, 0f00000000, %p60;
	mov.b32 	%r422, %f26;
	add.s32 	%r423, %r422, -1059760811;
	and.b32  	%r424, %r423, -8388608;
	sub.s32 	%r425, %r422, %r424;
	mov.b32 	%f28, %r425;
	cvt.rn.f32.s32 	%f29, %r424;
	fma.rn.f32 	%f30, %f29, 0f34000000, %f27;
	add.f32 	%f31, %f28, 0fBF800000;
	fma.rn.f32 	%f32, %f31, 0fBE055027, 0f3E1039F6;
	fma.rn.f32 	%f33, %f32, %f31, 0fBDF8CDCC;
	fma.rn.f32 	%f34, %f33, %f31, 0f3E0F2955;
	fma.rn.f32 	%f35, %f34, %f31, 0fBE2AD8B9;
	fma.rn.f32 	%f36, %f35, %f31, 0f3E4CED0B;
	fma.rn.f32 	%f37, %f36, %f31, 0fBE7FFF22;
	fma.rn.f32 	%f38, %f37, %f31, 0f3EAAAA78;
	fma.rn.f32 	%f39, %f38, %f31, 0fBF000000;
	mul.f32 	%f40, %f31, %f39;
	fma.rn.f32 	%f41, %f40, %f31, %f31;
	fma.rn.f32 	%f42, %f30, 0f3F317218, %f41;
	setp.gt.u32 	%p61, %r422, 2139095039;
	fma.rn.f32 	%f43, %f26, 0f7F800000, 0f7F800000;
	selp.f32 	%f44, %f43, %f42, %p61;
	setp.eq.f32 	%p62, %f26, 0f00000000;
	fma.rn.f32 	%f45, %f44, 0f3EDE5BD9, 0f3F800000;
	selp.f32 	%f46, 0fFF800000, %f45, %p62;
	cvt.rzi.u32.f32 	%r229, %f46;
	setp.eq.s32 	%p63, %r987, 0;
	mov.b32 	%r980, 0;
	@%p63 bra 	$L__BB7_135;
	mov.b32 	%r980, 0;
	mov.u32 	%r979, %r987;
$L__BB7_134:
	mul.hi.s32 	%r427, %r979, 1717986919;
	shr.u32 	%r428, %r427, 31;
	shr.s32 	%r429, %r427, 2;
	add.s32 	%r234, %r429, %r428;
	mul.lo.s32 	%r430, %r234, 10;
	sub.s32 	%r431, %r979, %r430;
	mad.lo.s32 	%r980, %r980, 10, %r431;
	add.s32 	%r432, %r979, 9;
	setp.lt.u32 	%p64, %r432, 19;
	mov.u32 	%r979, %r234;
	@%p64 bra 	$L__BB7_135;
	bra.uni 	$L__BB7_134;
$L__BB7_135:
	setp.eq.s32 	%p65, %r999, 0;
	mov.b32 	%r983, 0;
	@%p65 bra 	$L__BB7_138;
	mov.b32 	%r983, 0;
	mov.u32 	%r982, %r999;
$L__BB7_137:
	mul.hi.s32 	%r435, %r982, 1717986919;
	shr.u32 	%r436, %r435, 31;
	shr.s32 	%r437, %r435, 2;
	add.s32 	%r239, %r437, %r436;
	mul.lo.s32 	%r438, %r239, 10;
	sub.s32 	%r439, %r982, %r438;
	mad.lo.s32 	%r983, %r983, 10, %r439;
	add.s32 	%r440, %r982, 9;
	setp.lt.u32 	%p66, %r440, 19;
	mov.u32 	%r982, %r239;
	@%p66 bra 	$L__BB7_138;
	bra.uni 	$L__BB7_137;
$L__BB7_138:
	setp.eq.s32 	%p68, %r229, 0;
	mov.pred 	%p234, %p56;
	@%p68 bra 	$L__BB7_143;
	mov.b32 	%r984, 0;
$L__BB7_140:
	mul.hi.s32 	%r442, %r980, 1717986919;
	shr.u32 	%r443, %r442, 31;
	shr.s32 	%r444, %r442, 2;
	add.s32 	%r445, %r444, %r443;
	mul.lo.s32 	%r446, %r445, 10;
	sub.s32 	%r243, %r980, %r446;
	mul.hi.s32 	%r447, %r983, 1717986919;
	shr.u32 	%r448, %r447, 31;
	shr.s32 	%r449, %r447, 2;
	add.s32 	%r450, %r449, %r448;
	mul.lo.s32 	%r451, %r450, 10;
	sub.s32 	%r244, %r983, %r451;
	setp.eq.s32 	%p69, %r243, %r244;
	@%p69 bra 	$L__BB7_142;
	setp.le.s32 	%p234, %r243, %r244;
	bra.uni 	$L__BB7_143;
$L__BB7_142:
	add.s32 	%r984, %r984, 1;
	shr.s32 	%r457, %r447, 2;
	add.s32 	%r983, %r457, %r448;
	setp.ne.s32 	%p71, %r984, %r229;
	mov.u32 	%r980, %r445;
	mov.pred 	%p234, %p56;
	@%p71 bra 	$L__BB7_140;
$L__BB7_143:
	selp.b32 	%r248, %r987, %r999, %p234;
	selp.b64 	%rd79, %rd290, %rd293, %p234;
	selp.u32 	%r458, 1, 0, %p234;
	add.s32 	%r249, %r224, %r458;
	not.pred 	%p72, %p234;
	selp.u32 	%r459, 1, 0, %p72;
	add.s32 	%r250, %r977, %r459;
	@%p72 bra 	$L__BB7_145;
	ld.shared.u32 	%r987, [%r227+16];
	ld.shared.u64 	%rd290, [%r227+24];
	bra.uni 	$L__BB7_146;
$L__BB7_145:
	ld.shared.u32 	%r999, [%r225+16];
	ld.shared.u64 	%rd293, [%r225+24];
$L__BB7_146:
	setp.ge.s32 	%p74, %r249, %r191;
	mov.pred 	%p73, 0;
	mov.pred 	%p235, %p73;
	@%p74 bra 	$L__BB7_159;
	setp.ge.s32 	%p76, %r250, %r159;
	mov.pred 	%p235, -1;
	@%p76 bra 	$L__BB7_159;
	max.s32 	%r461, %r987, %r999;
	cvt.rn.f32.s32 	%f47, %r461;
	setp.lt.s32 	%p77, %r461, 1;
	mul.f32 	%f48, %f47, 0f4B000000;
	selp.f32 	%f49, %f48, %f47, %p77;
	selp.f32 	%f50, 0fC1B80000, 0f00000000, %p77;
	mov.b32 	%r462, %f49;
	add.s32 	%r463, %r462, -1059760811;
	and.b32  	%r464, %r463, -8388608;
	sub.s32 	%r465, %r462, %r464;
	mov.b32 	%f51, %r465;
	cvt.rn.f32.s32 	%f52, %r464;
	fma.rn.f32 	%f53, %f52, 0f34000000, %f50;
	add.f32 	%f54, %f51, 0fBF800000;
	fma.rn.f32 	%f55, %f54, 0fBE055027, 0f3E1039F6;
	fma.rn.f32 	%f56, %f55, %f54, 0fBDF8CDCC;
	fma.rn.f32 	%f57, %f56, %f54, 0f3E0F2955;
	fma.rn.f32 	%f58, %f57, %f54, 0fBE2AD8B9;
	fma.rn.f32 	%f59, %f58, %f54, 0f3E4CED0B;
	fma.rn.f32 	%f60, %f59, %f54, 0fBE7FFF22;
	fma.rn.f32 	%f61, %f60, %f54, 0f3EAAAA78;
	fma.rn.f32 	%f62, %f61, %f54, 0fBF000000;
	mul.f32 	%f63, %f54, %f62;
	fma.rn.f32 	%f64, %f63, %f54, %f54;
	fma.rn.f32 	%f65, %f53, 0f3F317218, %f64;
	setp.gt.u32 	%p78, %r462, 2139095039;
	fma.rn.f32 	%f66, %f49, 0f7F800000, 0f7F800000;
	selp.f32 	%f67, %f66, %f65, %p78;
	setp.eq.f32 	%p79, %f49, 0f00000000;
	fma.rn.f32 	%f68, %f67, 0f3EDE5BD9, 0f3F800000;
	selp.f32 	%f69, 0fFF800000, %f68, %p79;
	cvt.rzi.u32.f32 	%r255, %f69;
	setp.eq.s32 	%p80, %r987, 0;
	mov.b32 	%r991, 0;
	@%p80 bra 	$L__BB7_151;
	mov.b32 	%r991, 0;
	mov.u32 	%r989, %r987;
$L__BB7_150:
	mul.hi.s32 	%r467, %r989, 1717986919;
	shr.u32 	%r468, %r467, 31;
	shr.s32 	%r469, %r467, 2;
	add.s32 	%r259, %r469, %r468;
	mul.lo.s32 	%r470, %r259, 10;
	sub.s32 	%r471, %r989, %r470;
	mad.lo.s32 	%r991, %r991, 10, %r471;
	add.s32 	%r472, %r989, 9;
	setp.gt.u32 	%p81, %r472, 18;
	mov.u32 	%r989, %r259;
	@%p81 bra 	$L__BB7_150;
$L__BB7_151:
	setp.eq.s32 	%p82, %r999, 0;
	mov.b32 	%r994, 0;
	@%p82 bra 	$L__BB7_154;
	mov.b32 	%r994, 0;
	mov.u32 	%r992, %r999;
$L__BB7_153:
	mul.hi.s32 	%r475, %r992, 1717986919;
	shr.u32 	%r476, %r475, 31;
	shr.s32 	%r477, %r475, 2;
	add.s32 	%r264, %r477, %r476;
	mul.lo.s32 	%r478, %r264, 10;
	sub.s32 	%r479, %r992, %r478;
	mad.lo.s32 	%r994, %r994, 10, %r479;
	add.s32 	%r480, %r992, 9;
	setp.gt.u32 	%p83, %r480, 18;
	mov.u32 	%r992, %r264;
	@%p83 bra 	$L__BB7_153;
$L__BB7_154:
	setp.eq.s32 	%p85, %r255, 0;
	mov.pred 	%p235, %p73;
	@%p85 bra 	$L__BB7_159;
	mov.b32 	%r995, 0;
$L__BB7_156:
	mul.hi.s32 	%r482, %r991, 1717986919;
	shr.u32 	%r483, %r482, 31;
	shr.s32 	%r484, %r482, 2;
	add.s32 	%r485, %r484, %r483;
	mul.lo.s32 	%r486, %r485, 10;
	sub.s32 	%r269, %r991, %r486;
	mul.hi.s32 	%r487, %r994, 1717986919;
	shr.u32 	%r488, %r487, 31;
	shr.s32 	%r489, %r487, 2;
	add.s32 	%r490, %r489, %r488;
	mul.lo.s32 	%r491, %r490, 10;
	sub.s32 	%r270, %r994, %r491;
	setp.eq.s32 	%p86, %r269, %r270;
	@%p86 bra 	$L__BB7_158;
	setp.le.s32 	%p235, %r269, %r270;
	bra.uni 	$L__BB7_159;
$L__BB7_158:
	add.s32 	%r995, %r995, 1;
	shr.u32 	%r496, %r487, 31;
	shr.s32 	%r497, %r487, 2;
	add.s32 	%r994, %r497, %r496;
	setp.ne.s32 	%p88, %r995, %r255;
	mov.u32 	%r991, %r485;
	mov.pred 	%p235, %p73;
	@%p88 bra 	$L__BB7_156;
$L__BB7_159:
	selp.b32 	%r274, %r987, %r999, %p235;
	selp.b64 	%rd84, %rd290, %rd293, %p235;
	selp.u32 	%r498, 1, 0, %p235;
	add.s32 	%r275, %r249, %r498;
	not.pred 	%p89, %p235;
	selp.u32 	%r499, 1, 0, %p89;
	add.s32 	%r276, %r250, %r499;
	@%p235 bra 	$L__BB7_161;
	shl.b32 	%r500, %r276, 4;
	add.s32 	%r502, %r362, %r500;
	ld.shared.u32 	%r999, [%r502];
	ld.shared.u64 	%rd293, [%r502+8];
	bra.uni 	$L__BB7_162;
$L__BB7_161:
	shl.b32 	%r503, %r275, 4;
	add.s32 	%r505, %r362, %r503;
	ld.shared.u32 	%r987, [%r505];
	ld.shared.u64 	%rd290, [%r505+8];
$L__BB7_162:
	setp.ge.s32 	%p91, %r275, %r191;
	mov.pred 	%p90, 0;
	mov.pred 	%p236, %p90;
	@%p91 bra 	$L__BB7_175;
	setp.ge.s32 	%p93, %r276, %r159;
	mov.pred 	%p236, -1;
	@%p93 bra 	$L__BB7_175;
	max.s32 	%r507, %r987, %r999;
	cvt.rn.f32.s32 	%f70, %r507;
	setp.lt.s32 	%p94, %r507, 1;
	mul.f32 	%f71, %f70, 0f4B000000;
	selp.f32 	%f72, %f71, %f70, %p94;
	selp.f32 	%f73, 0fC1B80000, 0f00000000, %p94;
	mov.b32 	%r508, %f72;
	add.s32 	%r509, %r508, -1059760811;
	and.b32  	%r510, %r509, -8388608;
	sub.s32 	%r511, %r508, %r510;
	mov.b32 	%f74, %r511;
	cvt.rn.f32.s32 	%f75, %r510;
	fma.rn.f32 	%f76, %f75, 0f34000000, %f73;
	add.f32 	%f77, %f74, 0fBF800000;
	fma.rn.f32 	%f78, %f77, 0fBE055027, 0f3E1039F6;
	fma.rn.f32 	%f79, %f78, %f77, 0fBDF8CDCC;
	fma.rn.f32 	%f80, %f79, %f77, 0f3E0F2955;
	fma.rn.f32 	%f81, %f80, %f77, 0fBE2AD8B9;
	fma.rn.f32 	%f82, %f81, %f77, 0f3E4CED0B;
	fma.rn.f32 	%f83, %f82, %f77, 0fBE7FFF22;
	fma.rn.f32 	%f84, %f83, %f77, 0f3EAAAA78;
	fma.rn.f32 	%f85, %f84, %f77, 0fBF000000;
	mul.f32 	%f86, %f77, %f85;
	fma.rn.f32 	%f87, %f86, %f77, %f77;
	fma.rn.f32 	%f88, %f76, 0f3F317218, %f87;
	setp.gt.u32 	%p95, %r508, 2139095039;
	fma.rn.f32 	%f89, %f72, 0f7F800000, 0f7F800000;
	selp.f32 	%f90, %f89, %f88, %p95;
	setp.eq.f32 	%p96, %f72, 0f00000000;
	fma.rn.f32 	%f91, %f90, 0f3EDE5BD9, 0f3F800000;
	selp.f32 	%f92, 0fFF800000, %f91, %p96;
	cvt.rzi.u32.f32 	%r281, %f92;
	setp.eq.s32 	%p97, %r987, 0;
	mov.b32 	%r1002, 0;
	@%p97 bra 	$L__BB7_167;
	mov.b32 	%r1002, 0;
	mov.u32 	%r1000, %r987;
$L__BB7_166:
	mul.hi.s32 	%r513, %r1000, 1717986919;
	shr.u32 	%r514, %r513, 31;
	shr.s32 	%r515, %r513, 2;
	add.s32 	%r285, %r515, %r514;
	mul.lo.s32 	%r516, %r285, 10;
	sub.s32 	%r517, %r1000, %r516;
	mad.lo.s32 	%r1002, %r1002, 10, %r517;
	add.s32 	%r518, %r1000, 9;
	setp.gt.u32 	%p98, %r518, 18;
	mov.u32 	%r1000, %r285;
	@%p98 bra 	$L__BB7_166;
$L__BB7_167:
	setp.eq.s32 	%p99, %r999, 0;
	mov.b32 	%r1005, 0;
	@%p99 bra 	$L__BB7_170;
	mov.b32 	%r1005, 0;
	mov.u32 	%r1003, %r999;
$L__BB7_169:
	mul.hi.s32 	%r521, %r1003, 1717986919;
	shr.u32 	%r522, %r521, 31;
	shr.s32 	%r523, %r521, 2;
	add.s32 	%r290, %r523, %r522;
	mul.lo.s32 	%r524, %r290, 10;
	sub.s32 	%r525, %r1003, %r524;
	mad.lo.s32 	%r1005, %r1005, 10, %r525;
	add.s32 	%r526, %r1003, 9;
	setp.gt.u32 	%p100, %r526, 18;
	mov.u32 	%r1003, %r290;
	@%p100 bra 	$L__BB7_169;
$L__BB7_170:
	setp.eq.s32 	%p102, %r281, 0;
	mov.pred 	%p236, %p90;
	@%p102 bra 	$L__BB7_175;
	mov.b32 	%r1006, 0;
$L__BB7_172:
	mul.hi.s32 	%r528, %r1002, 1717986919;
	shr.u32 	%r529, %r528, 31;
	shr.s32 	%r530, %r528, 2;
	add.s32 	%r531, %r530, %r529;
	mul.lo.s32 	%r532, %r531, 10;
	sub.s32 	%r295, %r1002, %r532;
	mul.hi.s32 	%r533, %r1005, 1717986919;
	shr.u32 	%r534, %r533, 31;
	shr.s32 	%r535, %r533, 2;
	add.s32 	%r536, %r535, %r534;
	mul.lo.s32 	%r537, %r536, 10;
	sub.s32 	%r296, %r1005, %r537;
	setp.eq.s32 	%p103, %r295, %r296;
	@%p103 bra 	$L__BB7_174;
	setp.le.s32 	%p236, %r295, %r296;
	bra.uni 	$L__BB7_175;
$L__BB7_174:
	add.s32 	%r1006, %r1006, 1;
	shr.u32 	%r539, %r528, 31;
	shr.s32 	%r540, %r528, 2;
	add.s32 	%r1002, %r540, %r539;
	mul.hi.s32 	%r541, %r1005, 1717986919;
	shr.u32 	%r542, %r541, 31;
	shr.s32 	%r543, %r541, 2;
	add.s32 	%r1005, %r543, %r542;
	setp.ne.s32 	%p105, %r1006, %r281;
	mov.pred 	%p236, %p90;
	@%p105 bra 	$L__BB7_172;
$L__BB7_175:
	selp.b32 	%r300, %r987, %r999, %p236;
	selp.b64 	%rd89, %rd290, %rd293, %p236;
	selp.u32 	%r544, 1, 0, %p236;
	add.s32 	%r301, %r275, %r544;
	not.pred 	%p106, %p236;
	selp.u32 	%r545, 1, 0, %p106;
	add.s32 	%r302, %r276, %r545;
	@%p236 bra 	$L__BB7_177;
	shl.b32 	%r546, %r302, 4;
	mov.u32 	%r547, _ZZN3cub18CUB_300001_SM_10006detail10merge_sort26DeviceMergeSortMergeKernelINS2_10policy_hubIN6thrust24THRUST_300001_SM_1000_NS6detail15normal_iteratorINS6_10device_ptrIN4cuda3std3__44pairIiPcEEEEEEE9Policy600ESH_PNS0_8NullTypeESH_SL_m14lex_comparatorSF_SK_EEvbT2_T3_T4_PT6_PT7_T5_PSP_SP_NS1_7vsmem_tEE19static_temp_storage;
	add.s32 	%r548, %r547, %r546;
	ld.shared.u32 	%r999, [%r548];
	ld.shared.u64 	%rd293, [%r548+8];
	bra.uni 	$L__BB7_178;
$L__BB7_177:
	shl.b32 	%r549, %r301, 4;
	mov.u32 	%r550, _ZZN3cub18CUB_300001_SM_10006detail10merge_sort26DeviceMergeSortMergeKernelINS2_10policy_hubIN6thrust24THRUST_300001_SM_1000_NS6detail15normal_iteratorINS6_10device_ptrIN4cuda3std3__44pairIiPcEEEEEEE9Policy600ESH_PNS0_8NullTypeESH_SL_m14lex_comparatorSF_SK_EEvbT2_T3_T4_PT6_PT7_T5_PSP_SP_NS1_7vsmem_tEE19static_temp_storage;
	add.s32 	%r551, %r550, %r549;
	ld.shared.u32 	%r987, [%r551];
	ld.shared.u64 	%rd290, [%r551+8];
$L__BB7_178:
	setp.ge.s32 	%p108, %r301, %r191;
	mov.pred 	%p107, 0;
	mov.pred 	%p237, %p107;
	@%p108 bra 	$L__BB7_191;
	setp.ge.s32 	%p110, %r302, %r159;
	mov.pred 	%p237, -1;
	@%p110 bra 	$L__BB7_191;
	max.s32 	%r553, %r987, %r999;
	cvt.rn.f32.s32 	%f93, %r553;
	setp.lt.s32 	%p111, %r553, 1;
	mul.f32 	%f94, %f93, 0f4B000000;
	selp.f32 	%f95, %f94, %f93, %p111;
	selp.f32 	%f96, 0fC1B80000, 0f00000000, %p111;
	mov.b32 	%r554, %f95;
	add.s32 	%r555, %r554, -1059760811;
	and.b32  	%r556, %r555, -8388608;
	sub.s32 	%r557, %r554, %r556;
	mov.b32 	%f97, %r557;
	cvt.rn.f32.s32 	%f98, %r556;
	fma.rn.f32 	%f99, %f98, 0f34000000, %f96;
	add.f32 	%f100, %f97, 0fBF800000;
	fma.rn.f32 	%f101, %f100, 0fBE055027, 0f3E1039F6;
	fma.rn.f32 	%f102, %f101, %f100, 0fBDF8CDCC;
	fma.rn.f32 	%f103, %f102, %f100, 0f3E0F2955;
	fma.rn.f32 	%f104, %f103, %f100, 0fBE2AD8B9;
	fma.rn.f32 	%f105, %f104, %f100, 0f3E4CED0B;
	fma.rn.f32 	%f106, %f105, %f100, 0fBE7FFF22;
	fma.rn.f32 	%f107, %f106, %f100, 0f3EAAAA78;
	fma.rn.f32 	%f108, %f107, %f100, 0fBF000000;
	mul.f32 	%f109, %f100, %f108;
	fma.rn.f32 	%f110, %f109, %f100, %f100;
	fma.rn.f32 	%f111, %f99, 0f3F317218, %f110;
	setp.gt.u32 	%p112, %r554, 2139095039;
	fma.rn.f32 	%f112, %f95, 0f7F800000, 0f7F800000;
	selp.f32 	%f113, %f112, %f111, %p112;
	setp.eq.f32 	%p113, %f95, 0f00000000;
	fma.rn.f32 	%f114, %f113, 0f3EDE5BD9, 0f3F800000;
	selp.f32 	%f115, 0fFF800000, %f114, %p113;
	cvt.rzi.u32.f32 	%r307, %f115;
	setp.eq.s32 	%p114, %r987, 0;
	mov.b32 	%r1013, 0;
	@%p114 bra 	$L__BB7_183;
	mov.b32 	%r1013, 0;
	mov.u32 	%r1011, %r987;
$L__BB7_182:
	mul.hi.s32 	%r559, %r1011, 1717986919;
	shr.u32 	%r560, %r559, 31;
	shr.s32 	%r561, %r559, 2;
	add.s32 	%r311, %r561, %r560;
	mul.lo.s32 	%r562, %r311, 10;
	sub.s32 	%r563, %r1011, %r562;
	mad.lo.s32 	%r1013, %r1013, 10, %r563;
	add.s32 	%r564, %r1011, 9;
	setp.gt.u32 	%p115, %r564, 18;
	mov.u32 	%r1011, %r311;
	@%p115 bra 	$L__BB7_182;
$L__BB7_183:
	setp.eq.s32 	%p116, %r999, 0;
	mov.b32 	%r1016, 0;
	@%p116 bra 	$L__BB7_186;
	mov.b32 	%r1016, 0;
	mov.u32 	%r1014, %r999;
$L__BB7_185:
	mul.hi.s32 	%r567, %r1014, 1717986919;
	shr.u32 	%r568, %r567, 31;
	shr.s32 	%r569, %r567, 2;
	add.s32 	%r316, %r569, %r568;
	mul.lo.s32 	%r570, %r316, 10;
	sub.s32 	%r571, %r1014, %r570;
	mad.lo.s32 	%r1016, %r1016, 10, %r571;
	add.s32 	%r572, %r1014, 9;
	setp.gt.u32 	%p117, %r572, 18;
	mov.u32 	%r1014, %r316;
	@%p117 bra 	$L__BB7_185;
$L__BB7_186:
	setp.eq.s32 	%p119, %r307, 0;
	mov.pred 	%p237, %p107;
	@%p119 bra 	$L__BB7_191;
	mov.b32 	%r1017, 0;
$L__BB7_188:
	mul.hi.s32 	%r574, %r1013, 1717986919;
	shr.u32 	%r575, %r574, 31;
	shr.s32 	%r576, %r574, 2;
	add.s32 	%r577, %r576, %r575;
	mul.lo.s32 	%r578, %r577, 10;
	sub.s32 	%r321, %r1013, %r578;
	mul.hi.s32 	%r579, %r1016, 1717986919;
	shr.u32 	%r580, %r579, 31;
	shr.s32 	%r581, %r579, 2;
	add.s32 	%r582, %r581, %r580;
	mul.lo.s32 	%r583, %r582, 10;
	sub.s32 	%r322, %r1016, %r583;
	setp.eq.s32 	%p120, %r321, %r322;
	@%p120 bra 	$L__BB7_190;
	setp.le.s32 	%p237, %r321, %r322;
	bra.uni 	$L__BB7_191;
$L__BB7_190:
	add.s32 	%r1017, %r1017, 1;
	shr.u32 	%r585, %r574, 31;
	shr.s32 	%r586, %r574, 2;
	add.s32 	%r1013, %r586, %r585;
	mul.hi.s32 	%r587, %r1016, 1717986919;
	shr.u32 	%r588, %r587, 31;
	shr.s32 	%r589, %r587, 2;
	add.s32 	%r1016, %r589, %r588;
	setp.ne.s32 	%p122, %r1017, %r307;
	mov.pred 	%p237, %p107;
	@%p122 bra 	$L__BB7_188;
$L__BB7_191:
	setp.eq.s16 	%p123, %rs1, 0;
	selp.b32 	%r326, %r987, %r999, %p237;
	selp.b64 	%rd94, %rd290, %rd293, %p237;
	bar.sync 	0;
	@%p123 bra 	$L__BB7_202;
	// begin inline asm
	mov.u32 %r590, %laneid;
	// end inline asm
	and.b32  	%r327, %r192, 3968;
	shl.b32 	%r591, %r590, 2;
	add.s32 	%r592, %r591, %r327;
	shl.b32 	%r593, %r592, 4;
	mov.u32 	%r594, _ZZN3cub18CUB_300001_SM_10006detail10merge_sort26DeviceMergeSortMergeKernelINS2_10policy_hubIN6thrust24THRUST_300001_SM_1000_NS6detail15normal_iteratorINS6_10device_ptrIN4cuda3std3__44pairIiPcEEEEEEE9Policy600ESH_PNS0_8NullTypeESH_SL_m14lex_comparatorSF_SK_EEvbT2_T3_T4_PT6_PT7_T5_PSP_SP_NS1_7vsmem_tEE19static_temp_storage;
	add.s32 	%r595, %r594, %r593;
	st.shared.u32 	[%r595], %r248;
	st.shared.u64 	[%r595+8], %rd79;
	st.shared.u32 	[%r595+16], %r274;
	st.shared.u64 	[%r595+24], %rd84;
	st.shared.u32 	[%r595+32], %r300;
	st.shared.u64 	[%r595+40], %rd89;
	st.shared.u32 	[%r595+48], %r326;
	st.shared.u64 	[%r595+56], %rd94;
	bar.warp.sync 	-1;
	mad.lo.s32 	%r596, %r590, -48, %r595;
	ld.shared.u32 	%r328, [%r596];
	ld.shared.u64 	%rd95, [%r596+8];
	ld.shared.u32 	%r329, [%r596+512];
	ld.shared.u64 	%rd96, [%r596+520];
	ld.shared.u32 	%r330, [%r596+1024];
	ld.shared.u64 	%rd97, [%r596+1032];
	ld.shared.u32 	%r331, [%r596+1536];
	ld.shared.u64 	%rd98, [%r596+1544];
	setp.ne.s32 	%p124, %r1, 0;
	@%p124 bra 	$L__BB7_194;
	st.volatile.shared.u32 	[_ZZN3cub18CUB_300001_SM_10006detail10merge_sort26DeviceMergeSortMergeKernelINS2_10policy_hubIN6thrust24THRUST_300001_SM_1000_NS6detail15normal_iteratorINS6_10device_ptrIN4cuda3std3__44pairIiPcEEEEEEE9Policy600ESH_PNS0_8NullTypeESH_SL_m14lex_comparatorSF_SK_EEvbT2_T3_T4_PT6_PT7_T5_PSP_SP_NS1_7vsmem_tEE19static_temp_storage+16384], %r191;
$L__BB7_194:
	bar.sync 	0;
	ld.volatile.shared.u32 	%r332, [_ZZN3cub18CUB_300001_SM_10006detail10merge_sort26DeviceMergeSortMergeKernelINS2_10policy_hubIN6thrust24THRUST_300001_SM_1000_NS6detail15normal_iteratorINS6_10device_ptrIN4cuda3std3__44pairIiPcEEEEEEE9Policy600ESH_PNS0_8NullTypeESH_SL_m14lex_comparatorSF_SK_EEvbT2_T3_T4_PT6_PT7_T5_PSP_SP_NS1_7vsmem_tEE19static_temp_storage+16384];
	and.b32  	%r597, %r1, 31;
	add.s32 	%r333, %r327, %r597;
	setp.ge.s32 	%p125, %r333, %r332;
	cvt.u64.u32 	%rd178, %r333;
	add.s64 	%rd179, %rd4, %rd178;
	shl.b64 	%rd180, %rd179, 4;
	add.s64 	%rd99, %rd1, %rd180;
	@%p125 bra 	$L__BB7_196;
	st.global.u32 	[%rd99], %r328;
	st.global.u64 	[%rd99+8], %rd95;
$L__BB7_196:
	add.s32 	%r598, %r333, 32;
	setp.ge.s32 	%p126, %r598, %r332;
	@%p126 bra 	$L__BB7_198;
	st.global.u32 	[%rd99+512], %r329;
	st.global.u64 	[%rd99+520], %rd96;
$L__BB7_198:
	add.s32 	%r599, %r333, 64;
	setp.ge.s32 	%p127, %r599, %r332;
	@%p127 bra 	$L__BB7_200;
	st.global.u32 	[%rd99+1024], %r330;
	st.global.u64 	[%rd99+1032], %rd97;
$L__BB7_200:
	add.s32 	%r600, %r333, 96;
	setp.ge.s32 	%p128, %r600, %r332;
	@%p128 bra 	$L__BB7_212;
	st.global.u32 	[%rd99+1536], %r331;
	st.global.u64 	[%rd99+1544], %rd98;
	bra.uni 	$L__BB7_212;
$L__BB7_202:
	// begin inline asm
	mov.u32 %r601, %laneid;
	// end inline asm
	and.b32  	%r334, %r192, 3968;
	shl.b32 	%r602, %r601, 2;
	add.s32 	%r603, %r602, %r334;
	shl.b32 	%r604, %r603, 4;
	mov.u32 	%r605, _ZZN3cub18CUB_300001_SM_10006detail10merge_sort26DeviceMergeSortMergeKernelINS2_10policy_hubIN6thrust24THRUST_300001_SM_1000_NS6detail15normal_iteratorINS6_10device_ptrIN4cuda3std3__44pairIiPcEEEEEEE9Policy600ESH_PNS0_8NullTypeESH_SL_m14lex_comparatorSF_SK_EEvbT2_T3_T4_PT6_PT7_T5_PSP_SP_NS1_7vsmem_tEE19static_temp_storage;
	add.s32 	%r606, %r605, %r604;
	st.shared.u32 	[%r606], %r248;
	st.shared.u64 	[%r606+8], %rd79;
	st.shared.u32 	[%r606+16], %r274;
	st.shared.u64 	[%r606+24], %rd84;
	st.shared.u32 	[%r606+32], %r300;
	st.shared.u64 	[%r606+40], %rd89;
	st.shared.u32 	[%r606+48], %r326;
	st.shared.u64 	[%r606+56], %rd94;
	bar.warp.sync 	-1;
	mad.lo.s32 	%r607, %r601, -48, %r606;
	ld.shared.u32 	%r335, [%r607];
	ld.shared.u64 	%rd100, [%r607+8];
	ld.shared.u32 	%r336, [%r607+512];
	ld.shared.u64 	%rd101, [%r607+520];
	ld.shared.u32 	%r337, [%r607+1024];
	ld.shared.u64 	%rd102, [%r607+1032];
	ld.shared.u32 	%r338, [%r607+1536];
	ld.shared.u64 	%rd103, [%r607+1544];
	setp.ne.s32 	%p129, %r1, 0;
	@%p129 bra 	$L__BB7_204;
	st.volatile.shared.u32 	[_ZZN3cub18CUB_300001_SM_10006detail10merge_sort26DeviceMergeSortMergeKernelINS2_10policy_hubIN6thrust24THRUST_300001_SM_1000_NS6detail15normal_iteratorINS6_10device_ptrIN4cuda3std3__44pairIiPcEEEEEEE9Policy600ESH_PNS0_8NullTypeESH_SL_m14lex_comparatorSF_SK_EEvbT2_T3_T4_PT6_PT7_T5_PSP_SP_NS1_7vsmem_tEE19static_temp_storage+16384], %r191;
$L__BB7_204:
	bar.sync 	0;
	ld.volatile.shared.u32 	%r339, [_ZZN3cub18CUB_300001_SM_10006detail10merge_sort26DeviceMergeSortMergeKernelINS2_10policy_hubIN6thrust24THRUST_300001_SM_1000_NS6detail15normal_iteratorINS6_10device_ptrIN4cuda3std3__44pairIiPcEEEEEEE9Policy600ESH_PNS0_8NullTypeESH_SL_m14lex_comparatorSF_SK_EEvbT2_T3_T4_PT6_PT7_T5_PSP_SP_NS1_7vsmem_tEE19static_temp_storage+16384];
	and.b32  	%r608, %r1, 31;
	cvt.u64.u32 	%rd181, %r334;
	cvt.u64.u32 	%rd182, %r608;
	add.s32 	%r340, %r334, %r608;
	add.s64 	%rd183, %rd4, %rd182;
	add.s64 	%rd184, %rd183, %rd181;
	setp.ge.s32 	%p130, %r340, %r339;
	shl.b64 	%rd185, %rd184, 4;
	add.s64 	%rd104, %rd2, %rd185;
	@%p130 bra 	$L__BB7_206;
	st.global.u32 	[%rd104], %r335;
	st.global.u64 	[%rd104+8], %rd100;
$L__BB7_206:
	add.s32 	%r609, %r340, 32;
	setp.ge.s32 	%p131, %r609, %r339;
	@%p131 bra 	$L__BB7_208;
	st.global.u32 	[%rd104+512], %r336;
	st.global.u64 	[%rd104+520], %rd101;
$L__BB7_208:
	add.s32 	%r610, %r340, 64;
	setp.ge.s32 	%p132, %r610, %r339;
	@%p132 bra 	$L__BB7_210;
	st.global.u32 	[%rd104+1024], %r337;
	st.global.u64 	[%rd104+1032], %rd102;
$L__BB7_210:
	add.s32 	%r611, %r340, 96;
	setp.ge.s32 	%p133, %r611, %r339;
	@%p133 bra 	$L__BB7_212;
	st.global.u32 	[%rd104+1536], %r338;
	st.global.u64 	[%rd104+1544], %rd103;
$L__BB7_212:
	ret;

}


// ===== COMPILED SASS (sm_100) =====

	.target	sm_100

	.elftype	@"ET_EXEC"


//--------------------- .note.nv.tkinfo           --------------------------
	.section	.note.nv.tkinfo,"",@"SHT_NOTE"
	.sectionflags	@"SHF_NOTE_NV_TKINFO"
	.tkinfo
        /*0018*/ 	.word	0x00000002
        /*0030*/ 	.string	""
        /*0030*/ 	.string	"ptxas"
        /*0030*/ 	.string	"Cuda compilation tools, release 13.0, V13.0.88"
        /*0030*/ 	.string	"Build cuda_13.0.r13.0/compiler.36424714_0"
        /*0030*/ 	.string	"-arch sm_100 -m 64 "



//--------------------- .note.nv.cuinfo           --------------------------
	.section	.note.nv.cuinfo,"",@"SHT_NOTE"
	.sectionflags	@"SHF_NOTE_NV_CUINFO"
        /*0018*/ 	.short	0x0002
        /*001a*/ 	.short	0x0064
        /*001c*/ 	.short	0x0082
	.zero		2


//--------------------- .nv.info                  --------------------------
	.section	.nv.info,"",@"SHT_CUDA_INFO"
	.align	4


	//----- nvinfo : EIATTR_REGCOUNT
	.align		4
        /*0000*/ 	.byte	0x04, 0x2f
        /*0002*/ 	.short	(.L_46 - .L_45)
	.align		4
.L_45:
        /*0004*/ 	.word	index@(_ZN3cub18CUB_300001_SM_10006detail11EmptyKernelIvEEvv)
        /*0008*/ 	.word	0x00000004


	//----- nvinfo : EIATTR_FRAME_SIZE
	.align		4
.L_46:
        /*000c*/ 	.byte	0x04, 0x11
        /*000e*/ 	.short	(.L_48 - .L_47)
	.align		4
.L_47:
        /*0010*/ 	.word	index@(_ZN3cub18CUB_300001_SM_10006detail11EmptyKernelIvEEvv)
        /*0014*/ 	.word	0x00000000


	//----- nvinfo : EIATTR_REGCOUNT
	.align		4
.L_48:
        /*0018*/ 	.byte	0x04, 0x2f
        /*001a*/ 	.short	(.L_50 - .L_49)
	.align		4
.L_49:
        /*001c*/ 	.word	index@(_ZN3cub18CUB_300001_SM_10006detail8for_each13static_kernelINS2_12policy_hub_t12policy_500_tEmNS2_12op_wrapper_tImN6thrust24THRUST_300001_SM_1000_NS6detail23allocator_traits_detail24construct1_via_allocatorINS8_16device_allocatorIN4cuda3std3__44pairIiPcEEEEEENS8_10device_ptrISI_EEEEEEvT0_T1_)
        /*0020*/ 	.word	0x00000007


	//----- nvinfo : EIATTR_FRAME_SIZE
	.align		4
.L_50:
        /*0024*/ 	.byte	0x04, 0x11
        /*0026*/ 	.short	(.L_52 - .L_51)
	.align		4
.L_51:
        /*0028*/ 	.word	index@(_ZN3cub18CUB_300001_SM_10006detail8for_each13static_kernelINS2_12policy_hub_t12policy_500_tEmNS2_12op_wrapper_tImN6thrust24THRUST_300001_SM_1000_NS6detail23allocator_traits_detail24construct1_via_allocatorINS8_16device_allocatorIN4cuda3std3__44pairIiPcEEEEEENS8_10device_ptrISI_EEEEEEvT0_T1_)
        /*002c*/ 	.word	0x00000000


	//----- nvinfo : EIATTR_REGCOUNT
	.align		4
.L_52:
        /*0030*/ 	.byte	0x04, 0x2f
        /*0032*/ 	.short	(.L_54 - .L_53)
	.align		4
.L_53:
        /*0034*/ 	.word	index@(_ZN3cub18CUB_300001_SM_10006detail10merge_sort30DeviceMergeSortBlockSortKernelINS2_10policy_hubIN6thrust24THRUST_300001_SM_1000_NS6detail15normal_iteratorINS6_10device_ptrIN4cuda3std3__44pairIiPcEEEEEEE9Policy600ESH_PNS0_8NullTypeESH_SL_j14lex_comparatorSF_SK_EEvbT0_T1_T2_T3_T4_PT6_PT7_T5_NS1_7vsmem_tE)
        /*0038*/ 	.word	0x00000026


	//----- nvinfo : EIATTR_FRAME_SIZE
	.align		4
.L_54:
        /*003c*/ 	.byte	0x04, 0x11
        /*003e*/ 	.short	(.L_56 - .L_55)
	.align		4
.L_55:
        /*0040*/ 	.word	index@(_ZN3cub18CUB_300001_SM_10006detail10merge_sort30DeviceMergeSortBlockSortKernelINS2_10policy_hubIN6thrust24THRUST_300001_SM_1000_NS6detail15normal_iteratorINS6_10device_ptrIN4cuda3std3__44pairIiPcEEEEEEE9Policy600ESH_PNS0_8NullTypeESH_SL_j14lex_comparatorSF_SK_EEvbT0_T1_T2_T3_T4_PT6_PT7_T5_NS1_7vsmem_tE)
        /*0044*/ 	.word	0x00000000


	//----- nvinfo : EIATTR_REGCOUNT
	.align		4
.L_56:
        /*0048*/ 	.byte	0x04, 0x2f
        /*004a*/ 	.short	(.L_58 - .L_57)
	.align		4
.L_57:
        /*004c*/ 	.word	index@(_ZN3cub18CUB_300001_SM_10006detail10merge_sort30DeviceMergeSortPartitionKernelIN6thrust24THRUST_300001_SM_1000_NS6detail15normal_iteratorINS5_10device_ptrIN4cuda3std3__44pairIiPcEEEEEEj14lex_comparatorSE_EEvbT_PT2_T0_SL_PSL_T1_SL_i)
        /*0050*/ 	.word	0x00000013


	//----- nvinfo : EIATTR_FRAME_SIZE
	.align		4
.L_58:
        /*0054*/ 	.byte	0x04, 0x11
        /*0056*/ 	.short	(.L_60 - .L_59)
	.align		4
.L_59:
        /*0058*/ 	.word	index@(_ZN3cub18CUB_300001_SM_10006detail10merge_sort30DeviceMergeSortPartitionKernelIN6thrust24THRUST_300001_SM_1000_NS6detail15normal_iteratorINS5_10device_ptrIN4cuda3std3__44pairIiPcEEEEEEj14lex_comparatorSE_EEvbT_PT2_T0_SL_PSL_T1_SL_i)
        /*005c*/ 	.word	0x00000000


	//----- nvinfo : EIATTR_REGCOUNT
	.align		4
.L_60:
        /*0060*/ 	.byte	0x04, 0x2f
        /*0062*/ 	.short	(.L_62 - .L_61)
	.align		4
.L_61:
        /*0064*/ 	.word	index@(_ZN3cub18CUB_300001_SM_10006detail10merge_sort26DeviceMergeSortMergeKernelINS2_10policy_hubIN6thrust24THRUST_300001_SM_1000_NS6detail15normal_iteratorINS6_10device_ptrIN4cuda3std3__44pairIiPcEEEEEEE9Policy600ESH_PNS0_8NullTypeESH_SL_j14lex_comparatorSF_SK_EEvbT2_T3_T4_PT6_PT7_T5_PSP_SP_NS1_7vsmem_tE)
        /*0068*/ 	.word	0x00000020


	//----- nvinfo : EIATTR_FRAME_SIZE
	.align		4
.L_62:
        /*006c*/ 	.byte	0x04, 0x11
        /*006e*/ 	.short	(.L_64 - .L_63)
	.align		4
.L_63:
        /*0070*/ 	.word	index@(_ZN3cub18CUB_300001_SM_10006detail10merge_sort26DeviceMergeSortMergeKernelINS2_10policy_hubIN6thrust24THRUST_300001_SM_1000_NS6detail15normal_iteratorINS6_10device_ptrIN4cuda3std3__44pairIiPcEEEEEEE9Policy600ESH_PNS0_8NullTypeESH_SL_j14lex_comparatorSF_SK_EEvbT2_T3_T4_PT6_PT7_T5_PSP_SP_NS1_7vsmem_tE)
        /*0074*/ 	.word	0x00000000


	//----- nvinfo : EIATTR_REGCOUNT
	.align		4
.L_64:
        /*0078*/ 	.byte	0x04, 0x2f
        /*007a*/ 	.short	(.L_66 - .L_65)
	.align		4
.L_65:
        /*007c*/ 	.word	index@(_ZN3cub18CUB_300001_SM_10006detail10merge_sort30DeviceMergeSortBlockSortKernelINS2_10policy_hubIN6thrust24THRUST_300001_SM_1000_NS6detail15normal_iteratorINS6_10device_ptrIN4cuda3std3__44pairIiPcEEEEEEE9Policy600ESH_PNS0_8NullTypeESH_SL_m14lex_comparatorSF_SK_EEvbT0_T1_T2_T3_T4_PT6_PT7_T5_NS1_7vsmem_tE)
        /*0080*/ 	.word	0x00000027


	//----- nvinfo : EIATTR_FRAME_SIZE
	.align		4
.L_66:
        /*0084*/ 	.byte	0x04, 0x11
        /*0086*/ 	.short	(.L_68 - .L_67)
	.align		4
.L_67:
        /*0088*/ 	.word	index@(_ZN3cub18CUB_300001_SM_10006detail10merge_sort30DeviceMergeSortBlockSortKernelINS2_10policy_hubIN6thrust24THRUST_300001_SM_1000_NS6detail15normal_iteratorINS6_10device_ptrIN4cuda3std3__44pairIiPcEEEEEEE9Policy600ESH_PNS0_8NullTypeESH_SL_m14lex_comparatorSF_SK_EEvbT0_T1_T2_T3_T4_PT6_PT7_T5_NS1_7vsmem_tE)
        /*008c*/ 	.word	0x00000000


	//----- nvinfo : EIATTR_REGCOUNT
	.align		4
.L_68:
        /*0090*/ 	.byte	0x04, 0x2f
        /*0092*/ 	.short	(.L_70 - .L_69)
	.align		4
.L_69:
        /*0094*/ 	.word	index@(_ZN3cub18CUB_300001_SM_10006detail10merge_sort30DeviceMergeSortPartitionKernelIN6thrust24THRUST_300001_SM_1000_NS6detail15normal_iteratorINS5_10device_ptrIN4cuda3std3__44pairIiPcEEEEEEm14lex_comparatorSE_EEvbT_PT2_T0_SL_PSL_T1_SL_i)
        /*0098*/ 	.word	0x0000001a


	//----- nvinfo : EIATTR_FRAME_SIZE
	.align		4
.L_70:
        /*009c*/ 	.byte	0x04, 0x11
        /*009e*/ 	.short	(.L_72 - .L_71)
	.align		4
.L_71:
        /*00a0*/ 	.word	index@(_ZN3cub18CUB_300001_SM_10006detail10merge_sort30DeviceMergeSortPartitionKernelIN6thrust24THRUST_300001_SM_1000_NS6detail15normal_iteratorINS5_10device_ptrIN4cuda3std3__44pairIiPcEEEEEEm14lex_comparatorSE_EEvbT_PT2_T0_SL_PSL_T1_SL_i)
        /*00a4*/ 	.word	0x00000000


	//----- nvinfo : EIATTR_REGCOUNT
	.align		4
.L_72:
        /*00a8*/ 	.byte	0x04, 0x2f
        /*00aa*/ 	.short	(.L_74 - .L_73)
	.align		4
.L_73:
        /*00ac*/ 	.word	index@(_ZN3cub18CUB_300001_SM_10006detail10merge_sort26DeviceMergeSortMergeKernelINS2_10policy_hubIN6thrust24THRUST_300001_SM_1000_NS6detail15normal_iteratorINS6_10device_ptrIN4cuda3std3__44pairIiPcEEEEEEE9Policy600ESH_PNS0_8NullTypeESH_SL_m14lex_comparatorSF_SK_EEvbT2_T3_T4_PT6_PT7_T5_PSP_SP_NS1_7vsmem_tE)
        /*00b0*/ 	.word	0x00000020


	//----- nvinfo : EIATTR_FRAME_SIZE
	.align		4
.L_74:
        /*00b4*/ 	.byte	0x04, 0x11
        /*00b6*/ 	.short	(.L_76 - .L_75)
	.align		4
.L_75:
        /*00b8*/ 	.word	index@(_ZN3cub18CUB_300001_SM_10006detail10merge_sort26DeviceMergeSortMergeKernelINS2_10policy_hubIN6thrust24THRUST_300001_SM_1000_NS6detail15normal_iteratorINS6_10device_ptrIN4cuda3std3__44pairIiPcEEEEEEE9Policy600ESH_PNS0_8NullTypeESH_SL_m14lex_comparatorSF_SK_EEvbT2_T3_T4_PT6_PT7_T5_PSP_SP_NS1_7vsmem_tE)
        /*00bc*/ 	.word	0x00000000


	//----- nvinfo : EIATTR_MIN_STACK_SIZE
	.align		4
.L_76:
        /*00c0*/ 	.byte	0x04, 0x12
        /*00c2*/ 	.short	(.L_78 - .L_77)
	.align		4
.L_77:
        /*00c4*/ 	.word	index@(_ZN3cub18CUB_300001_SM_10006detail10merge_sort26DeviceMergeSortMergeKernelINS2_10policy_hubIN6thrust24THRUST_300001_SM_1000_NS6detail15normal_iteratorINS6_10device_ptrIN4cuda3std3__44pairIiPcEEEEEEE9Policy600ESH_PNS0_8NullTypeESH_SL_m14lex_comparatorSF_SK_EEvbT2_T3_T4_PT6_PT7_T5_PSP_SP_NS1_7vsmem_tE)
        /*00c8*/ 	.word	0x00000000


	//----- nvinfo : EIATTR_MIN_STACK_SIZE
	.align		4
.L_78:
        /*00cc*/ 	.byte	0x04, 0x12
        /*00ce*/ 	.short	(.L_80 - .L_79)
	.align		4
.L_79:
        /*00d0*/ 	.word	index@(_ZN3cub18CUB_300001_SM_10006detail10merge_sort30DeviceMergeSortPartitionKernelIN6thrust24THRUST_300001_SM_1000_NS6detail15normal_iteratorINS5_10device_ptrIN4cuda3std3__44pairIiPcEEEEEEm14lex_comparatorSE_EEvbT_PT2_T0_SL_PSL_T1_SL_i)
        /*00d4*/ 	.word	0x00000000


	//----- nvinfo : EIATTR_MIN_STACK_SIZE
	.align		4
.L_80:
        /*00d8*/ 	.byte	0x04, 0x12
        /*00da*/ 	.short	(.L_82 - .L_81)
	.align		4
.L_81:
        /*00dc*/ 	.word	index@(_ZN3cub18CUB_300001_SM_10006detail10merge_sort30DeviceMergeSortBlockSortKernelINS2_10policy_hubIN6thrust24THRUST_300001_SM_1000_NS6detail15normal_iteratorINS6_10device_ptrIN4cuda3std3__44pairIiPcEEEEEEE9Policy600ESH_PNS0_8NullTypeESH_SL_m14lex_comparatorSF_SK_EEvbT0_T1_T2_T3_T4_PT6_PT7_T5_NS1_7vsmem_tE)
        /*00e0*/ 	.word	0x00000000


	//----- nvinfo : EIATTR_MIN_STACK_SIZE
	.align		4
.L_82:
        /*00e4*/ 	.byte	0x04, 0x12
        /*00e6*/ 	.short	(.L_84 - .L_83)
	.align		4
.L_83:
        /*00e8*/ 	.word	index@(_ZN3cub18CUB_300001_SM_10006detail10merge_sort26DeviceMergeSortMergeKernelINS2_10policy_hubIN6thrust24THRUST_300001_SM_1000_NS6detail15normal_iteratorINS6_10device_ptrIN4cuda3std3__44pairIiPcEEEEEEE9Policy600ESH_PNS0_8NullTypeESH_SL_j14lex_comparatorSF_SK_EEvbT2_T3_T4_PT6_PT7_T5_PSP_SP_NS1_7vsmem_tE)
        /*00ec*/ 	.word	0x00000000


	//----- nvinfo : EIATTR_MIN_STACK_SIZE
	.align		4
.L_84:
        /*00f0*/ 	.byte	0x04, 0x12
        /*00f2*/ 	.short	(.L_86 - .L_85)
	.align		4
.L_85:
        /*00f4*/ 	.word	index@(_ZN3cub18CUB_300001_SM_10006detail10merge_sort30DeviceMergeSortPartitionKernelIN6thrust24THRUST_300001_SM_1000_NS6detail15normal_iteratorINS5_10device_ptrIN4cuda3std3__44pairIiPcEEEEEEj14lex_comparatorSE_EEvbT_PT2_T0_SL_PSL_T1_SL_i)
        /*00f8*/ 	.word	0x00000000


	//----- nvinfo : EIATTR_MIN_STACK_SIZE
	.align		4
.L_86:
        /*00fc*/ 	.byte	0x04, 0x12
        /*00fe*/ 	.short	(.L_88 - .L_87)
	.align		4
.L_87:
        /*0100*/ 	.word	index@(_ZN3cub18CUB_300001_SM_10006detail10merge_sort30DeviceMergeSortBlockSortKernelINS2_10policy_hubIN6thrust24THRUST_300001_SM_1000_NS6detail15normal_iteratorINS6_10device_ptrIN4cuda3std3__44pairIiPcEEEEEEE9Policy600ESH_PNS0_8NullTypeESH_SL_j14lex_comparatorSF_SK_EEvbT0_T1_T2_T3_T4_PT6_PT7_T5_NS1_7vsmem_tE)
        /*0104*/ 	.word	0x00000000


	//----- nvinfo : EIATTR_MIN_STACK_SIZE
	.align		4
.L_88:
        /*0108*/ 	.byte	0x04, 0x12
        /*010a*/ 	.short	(.L_90 - .L_89)
	.align		4
.L_89:
        /*010c*/ 	.word	index@(_ZN3cub18CUB_300001_SM_10006detail8for_each13static_kernelINS2_12policy_hub_t12policy_500_tEmNS2_12op_wrapper_tImN6thrust24THRUST_300001_SM_1000_NS6detail23allocator_traits_detail24construct1_via_allocatorINS8_16device_allocatorIN4cuda3std3__44pairIiPcEEEEEENS8_10device_ptrISI_EEEEEEvT0_T1_)
        /*0110*/ 	.word	0x00000000


	//----- nvinfo : EIATTR_MIN_STACK_SIZE
	.align		4
.L_90:
        /*0114*/ 	.byte	0x04, 0x12
        /*0116*/ 	.short	(.L_92 - .L_91)
	.align		4
.L_91:
        /*0118*/ 	.word	index@(_ZN3cub18CUB_300001_SM_10006detail11EmptyKernelIvEEvv)
        /*011c*/ 	.word	0x00000000
.L_92:


//--------------------- .nv.compat                --------------------------
	.section	.nv.compat,"",@"SHT_CUDA_COMPAT_INFO"
	.align	4
        /*0000*/ 	.byte	0x02, 0x09, 0x00, 0x00, 0x02, 0x02, 0x01, 0x00, 0x02, 0x05, 0x05, 0x00, 0x03, 0x07, 0x01, 0x01
        /*0010*/ 	.byte	0x02, 0x03, 0x00, 0x00, 0x02, 0x06, 0x01, 0x00, 0x04, 0x0b, 0x08, 0x00, 0x09, 0x00, 0x00, 0x00
        /*0020*/ 	.byte	0x00, 0x00, 0x00, 0x00


//--------------------- .nv.info._ZN3cub18CUB_300001_SM_10006detail10merge_sort26DeviceMergeSortMergeKernelINS2_10policy_hubIN6thrust24THRUST_300001_SM_1000_NS6detail15normal_iteratorINS6_10device_ptrIN4cuda3std3__44pairIiPcEEEEEEE9Policy600ESH_PNS0_8NullTypeESH_SL_m14lex_comparatorSF_SK_EEvbT2_T3_T4_PT6_PT7_T5_PSP_SP_NS1_7vsmem_tE --------------------------
	.section	.nv.info._ZN3cub18CUB_300001_SM_10006detail10merge_sort26DeviceMergeSortMergeKernelINS2_10policy_hubIN6thrust24THRUST_300001_SM_1000_NS6detail15normal_iteratorINS6_10device_ptrIN4cuda3std3__44pairIiPcEEEEEEE9Policy600ESH_PNS0_8NullTypeESH_SL_m14lex_comparatorSF_SK_EEvbT2_T3_T4_PT6_PT7_T5_PSP_SP_NS1_7vsmem_tE,"",@"SHT_CUDA_INFO"
	.sectionflags	@""
	.align	4


	//----- nvinfo : EIATTR_CUDA_API_VERSION
	.align		4
        /*0000*/ 	.byte	0x04, 0x37
        /*0002*/ 	.short	(.L_94 - .L_93)
.L_93:
        /*0004*/ 	.word	0x00000082


	//----- nvinfo : EIATTR_KPARAM_INFO
	.align		4
.L_94:
        /*0008*/ 	.byte	0x04, 0x17
        /*000a*/ 	.short	(.L_96 - .L_95)
.L_95:
        /*000c*/ 	.word	0x00000000
        /*0010*/ 	.short	0x0009
        /*0012*/ 	.short	0x0048
        /*0014*/ 	.byte	0x00, 0xf0, 0x21, 0x00


	//----- nvinfo : EIATTR_KPARAM_INFO
	.align		4
.L_96:
        /*0018*/ 	.byte	0x04, 0x17
        /*001a*/ 	.short	(.L_98 - .L_97)
.L_97:
        /*001c*/ 	.word	0x00000000
        /*0020*/ 	.short	0x0008
        /*0022*/ 	.short	0x0040
        /*0024*/ 	.byte	0x00, 0xf0, 0x21, 0x00


	//----- nvinfo : EIATTR_KPARAM_INFO
	.align		4
.L_98:
        /*0028*/ 	.byte	0x04, 0x17
        /*002a*/ 	.short	(.L_100 - .L_99)
.L_99:
        /*002c*/ 	.word	0x00000000
        /*0030*/ 	.short	0x0007
        /*0032*/ 	.short	0x0038
        /*0034*/ 	.byte	0x00, 0xf5, 0x21, 0x00


	//----- nvinfo : EIATTR_KPARAM_INFO
	.align		4
.L_100:
        /*0038*/ 	.byte	0x04, 0x17
        /*003a*/ 	.short	(.L_102 - .L_101)
.L_101:
        /*003c*/ 	.word	0x00000000
        /*0040*/ 	.short	0x0006
        /*0042*/ 	.short	0x0030
        /*0044*/ 	.byte	0x00, 0xf0, 0x05, 0x00


	//----- nvinfo : EIATTR_KPARAM_INFO
	.align		4
.L_102:
        /*0048*/ 	.byte	0x04, 0x17
        /*004a*/ 	.short	(.L_104 - .L_103)
.L_103:
        /*004c*/ 	.word	0x00000000
        /*0050*/ 	.short	0x0005
        /*0052*/ 	.short	0x0028
        /*0054*/ 	.byte	0x00, 0xf5, 0x21, 0x00


	//----- nvinfo : EIATTR_KPARAM_INFO
	.align		4
.L_104:
        /*0058*/ 	.byte	0x04, 0x17
        /*005a*/ 	.short	(.L_106 - .L_105)
.L_105:
        /*005c*/ 	.word	0x00000000
        /*0060*/ 	.short	0x0004
        /*0062*/ 	.short	0x0020
        /*0064*/ 	.byte	0x00, 0xf5, 0x21, 0x00


	//----- nvinfo : EIATTR_KPARAM_INFO
	.align		4
.L_106:
        /*0068*/ 	.byte	0x04, 0x17
        /*006a*/ 	.short	(.L_108 - .L_107)
.L_107:
        /*006c*/ 	.word	0x00000000
        /*0070*/ 	.short	0x0003
        /*0072*/ 	.short	0x0018
        /*0074*/ 	.byte	0x00, 0xf0, 0x21, 0x00


	//----- nvinfo : EIATTR_KPARAM_INFO
	.align		4
.L_108:
        /*0078*/ 	.byte	0x04, 0x17
        /*007a*/ 	.short	(.L_110 - .L_109)
.L_109:
        /*007c*/ 	.word	0x00000000
        /*0080*/ 	.short	0x0002
        /*0082*/ 	.short	0x0010
        /*0084*/ 	.byte	0x00, 0xf5, 0x21, 0x00


	//----- nvinfo : EIATTR_KPARAM_INFO
	.align		4
.L_110:
        /*0088*/ 	.byte	0x04, 0x17
        /*008a*/ 	.short	(.L_112 - .L_111)
.L_111:
        /*008c*/ 	.word	0x00000000
        /*0090*/ 	.short	0x0001
        /*0092*/ 	.short	0x0008
        /*0094*/ 	.byte	0x00, 0xf0, 0x21, 0x00


	//----- nvinfo : EIATTR_KPARAM_INFO
	.align		4
.L_112:
        /*0098*/ 	.byte	0x04, 0x17
        /*009a*/ 	.short	(.L_114 - .L_113)
.L_113:
        /*009c*/ 	.word	0x00000000
        /*00a0*/ 	.short	0x0000
        /*00a2*/ 	.short	0x0000
        /*00a4*/ 	.byte	0x00, 0xf0, 0x05, 0x00


	//----- nvinfo : EIATTR_SPARSE_MMA_MASK
	.align		4
.L_114:
        /*00a8*/ 	.byte	0x03, 0x50
        /*00aa*/ 	.short	0x0000


	//----- nvinfo : EIATTR_MAXREG_COUNT
	.align		4
        /*00ac*/ 	.byte	0x03, 0x1b
        /*00ae*/ 	.short	0x00ff


	//----- nvinfo : EIATTR_NUM_BARRIERS
	.align		4
        /*00b0*/ 	.byte	0x02, 0x4c
        /*00b2*/ 	.byte	0x01
	.zero		1


	//----- nvinfo : EIATTR_MERCURY_ISA_VERSION
	.align		4
        /*00b4*/ 	.byte	0x03, 0x5f
        /*00b6*/ 	.short	0x0101


	//----- nvinfo : EIATTR_UNUSED_LOAD_BYTE_OFFSET
	.align		4
        /*00b8*/ 	.byte	0x04, 0x44
        /*00ba*/ 	.short	(.L_116 - .L_115)


	//   ....[0]....
.L_115:
        /*00bc*/ 	.word	0x000030b0
        /*00c0*/ 	.word	0x0000ff0f


	//   ....[1]....
        /*00c4*/ 	.word	0x000030c0
        /*00c8*/ 	.word	0x0000ff0f


	//   ....[2]....
        /*00cc*/ 	.word	0x000030d0
        /*00d0*/ 	.word	0x0000ff0f


	//   ....[3]....
        /*00d4*/ 	.word	0x000030e0
        /*00d8*/ 	.word	0x0000ff0f


	//----- nvinfo : EIATTR_COOP_GROUP_MASK_REGIDS
	.align		4
.L_116:
        /*00dc*/ 	.byte	0x04, 0x29
        /*00de*/ 	.short	(.L_118 - .L_117)


	//   ....[0]....
.L_117:
        /*00e0*/ 	.word	0xffffffff


	//   ....[1]....
        /*00e4*/ 	.word	0xffffffff


	//   ....[2]....
        /*00e8*/ 	.word	0xffffffff


	//   ....[3]....
        /*00ec*/ 	.word	0xffffffff


	//----- nvinfo : EIATTR_COOP_GROUP_INSTR_OFFSETS
	.align		4
.L_118:
        /*00f0*/ 	.byte	0x04, 0x28
        /*00f2*/ 	.short	(.L_120 - .L_119)


	//   ....[0]....
.L_119:
        /*00f4*/ 	.word	0x00002e00


	//   ....[1]....
        /*00f8*/ 	.word	0x000030a0


	//   ....[2]....
        /*00fc*/ 	.word	0x00006130


	//   ....[3]....
        /*0100*/ 	.word	0x00006470


	//----- nvinfo : EIATTR_VRC_CTA_INIT_COUNT
	.align		4
.L_120:
        /*0104*/ 	.byte	0x02, 0x4a
	.zero		1
	.zero		1


	//----- nvinfo : EIATTR_EXIT_INSTR_OFFSETS
	.align		4
        /*0108*/ 	.byte	0x04, 0x1c
        /*010a*/ 	.short	(.L_122 - .L_121)


	//   ....[0]....
.L_121:
        /*010c*/ 	.word	0x00002f10


	//   ....[1]....
        /*0110*/ 	.word	0x00003170


	//   ....[2]....
        /*0114*/ 	.word	0x00006310


	//   ....[3]....
        /*0118*/ 	.word	0x00006340


	//   ....[4]....
        /*011c*/ 	.word	0x00006680


	//   ....[5]....
        /*0120*/ 	.word	0x000066b0


	//----- nvinfo : EIATTR_MAX_THREADS
	.align		4
.L_122:
        /*0124*/ 	.byte	0x04, 0x05
        /*0126*/ 	.short	(.L_124 - .L_123)
.L_123:
        /*0128*/ 	.word	0x00000100
        /*012c*/ 	.word	0x00000001
        /*0130*/ 	.word	0x00000001


	//----- nvinfo : EIATTR_CRS_STACK_SIZE
	.align		4
.L_124:
        /*0134*/ 	.byte	0x04, 0x1e
        /*0136*/ 	.short	(.L_126 - .L_125)
.L_125:
        /*0138*/ 	.word	0x00000000


	//----- nvinfo : EIATTR_CBANK_PARAM_SIZE
	.align		4
.L_126:
        /*013c*/ 	.byte	0x03, 0x19
        /*013e*/ 	.short	0x0050


	//----- nvinfo : EIATTR_PARAM_CBANK
	.align		4
        /*0140*/ 	.byte	0x04, 0x0a
        /*0142*/ 	.short	(.L_128 - .L_127)
	.align		4
.L_127:
        /*0144*/ 	.word	index@(.nv.constant0._ZN3cub18CUB_300001_SM_10006detail10merge_sort26DeviceMergeSortMergeKernelINS2_10policy_hubIN6thrust24THRUST_300001_SM_1000_NS6detail15normal_iteratorINS6_10device_ptrIN4cuda3std3__44pairIiPcEEEEEEE9Policy600ESH_PNS0_8NullTypeESH_SL_m14lex_comparatorSF_SK_EEvbT2_T3_T4_PT6_PT7_T5_PSP_SP_NS1_7vsmem_tE)
        /*0148*/ 	.short	0x0380
        /*014a*/ 	.short	0x0050


	//----- nvinfo : EIATTR_SW_WAR
	.align		4
.L_128:
        /*014c*/ 	.byte	0x04, 0x36
        /*014e*/ 	.short	(.L_130 - .L_129)
.L_129:
        /*0150*/ 	.word	0x00000008
.L_130:


//--------------------- .nv.info._ZN3cub18CUB_300001_SM_10006detail10merge_sort30DeviceMergeSortPartitionKernelIN6thrust24THRUST_300001_SM_1000_NS6detail15normal_iteratorINS5_10device_ptrIN4cuda3std3__44pairIiPcEEEEEEm14lex_comparatorSE_EEvbT_PT2_T0_SL_PSL_T1_SL_i --------------------------
	.section	.nv.info._ZN3cub18CUB_300001_SM_10006detail10merge_sort30DeviceMergeSortPartitionKernelIN6thrust24THRUST_300001_SM_1000_NS6detail15normal_iteratorINS5_10device_ptrIN4cuda3std3__44pairIiPcEEEEEEm14lex_comparatorSE_EEvbT_PT2_T0_SL_PSL_T1_SL_i,"",@"SHT_CUDA_INFO"
	.sectionflags	@""
	.align	4


	//----- nvinfo : EIATTR_CUDA_API_VERSION
	.align		4
        /*0000*/ 	.byte	0x04, 0x37
        /*0002*/ 	.short	(.L_132 - .L_131)
.L_131:
        /*0004*/ 	.word	0x00000082


	//----- nvinfo : EIATTR_KPARAM_INFO
	.align		4
.L_132:
        /*0008*/ 	.byte	0x04, 0x17
        /*000a*/ 	.short	(.L_134 - .L_133)
.L_133:
        /*000c*/ 	.word	0x00000000
        /*0010*/ 	.short	0x0008
        /*0012*/ 	.short	0x0040
        /*0014*/ 	.byte	0x00, 0xf0, 0x11, 0x00


	//----- nvinfo : EIATTR_KPARAM_INFO
	.align		4
.L_134:
        /*0018*/ 	.byte	0x04, 0x17
        /*001a*/ 	.short	(.L_136 - .L_135)
.L_135:
        /*001c*/ 	.word	0x00000000
        /*0020*/ 	.short	0x0007
        /*0022*/ 	.short	0x0038
        /*0024*/ 	.byte	0x00, 0xf0, 0x21, 0x00


	//----- nvinfo : EIATTR_KPARAM_INFO
	.align		4
.L_136:
        /*0028*/ 	.byte	0x04, 0x17
        /*002a*/ 	.short	(.L_138 - .L_137)
.L_137:
        /*002c*/ 	.word	0x00000000
        /*0030*/ 	.short	0x0006
        /*0032*/ 	.short	0x0030
        /*0034*/ 	.byte	0x00, 0xf0, 0x05, 0x00


	//----- nvinfo : EIATTR_KPARAM_INFO
	.align		4
.L_138:
        /*0038*/ 	.byte	0x04, 0x17
        /*003a*/ 	.short	(.L_140 - .L_139)
.L_139:
        /*003c*/ 	.word	0x00000000
        /*0040*/ 	.short	0x0005
        /*0042*/ 	.short	0x0028
        /*0044*/ 	.byte	0x00, 0xf5, 0x21, 0x00


	//----- nvinfo : EIATTR_KPARAM_INFO
	.align		4
.L_140:
        /*0048*/ 	.byte	0x04, 0x17
        /*004a*/ 	.short	(.L_142 - .L_141)
.L_141:
        /*004c*/ 	.word	0x00000000
        /*0050*/ 	.short	0x0004
        /*0052*/ 	.short	0x0020
        /*0054*/ 	.byte	0x00, 0xf0, 0x21, 0x00


	//----- nvinfo : EIATTR_KPARAM_INFO
	.align		4
.L_142:
        /*0058*/ 	.byte	0x04, 0x17
        /*005a*/ 	.short	(.L_144 - .L_143)
.L_143:
        /*005c*/ 	.word	0x00000000
        /*0060*/ 	.short	0x0003
        /*0062*/ 	.short	0x0018
        /*0064*/ 	.byte	0x00, 0xf0, 0x21, 0x00


	//----- nvinfo : EIATTR_KPARAM_INFO
	.align		4
.L_144:
        /*0068*/ 	.byte	0x04, 0x17
        /*006a*/ 	.short	(.L_146 - .L_145)
.L_145:
        /*006c*/ 	.word	0x00000000
        /*0070*/ 	.short	0x0002
        /*0072*/ 	.short	0x0010
        /*0074*/ 	.byte	0x00, 0xf5, 0x21, 0x00


	//----- nvinfo : EIATTR_KPARAM_INFO
	.align		4
.L_146:
        /*0078*/ 	.byte	0x04, 0x17
        /*007a*/ 	.short	(.L_148 - .L_147)
.L_147:
        /*007c*/ 	.word	0x00000000
        /*0080*/ 	.short	0x0001
        /*0082*/ 	.short	0x0008
        /*0084*/ 	.byte	0x00, 0xf0, 0x21, 0x00


	//----- nvinfo : EIATTR_KPARAM_INFO
	.align		4
.L_148:
        /*0088*/ 	.byte	0x04, 0x17
        /*008a*/ 	.short	(.L_150 - .L_149)
.L_149:
        /*008c*/ 	.word	0x00000000
        /*0090*/ 	.short	0x0000
        /*0092*/ 	.short	0x0000
        /*0094*/ 	.byte	0x00, 0xf0, 0x05, 0x00


	//----- nvinfo : EIATTR_SPARSE_MMA_MASK
	.align		4
.L_150:
        /*0098*/ 	.byte	0x03, 0x50
        /*009a*/ 	.short	0x0000


	//----- nvinfo : EIATTR_MAXREG_COUNT
	.align		4
        /*009c*/ 	.byte	0x03, 0x1b
        /*009e*/ 	.short	0x00ff


	//----- nvinfo : EIATTR_MERCURY_ISA_VERSION
	.align		4
        /*00a0*/ 	.byte	0x03, 0x5f
        /*00a2*/ 	.short	0x0101


	//----- nvinfo : EIATTR_VRC_CTA_INIT_COUNT
	.align		4
        /*00a4*/ 	.byte	0x02, 0x4a
	.zero		1
	.zero		1


	//----- nvinfo : EIATTR_EXIT_INSTR_OFFSETS
	.align		4
        /*00a8*/ 	.byte	0x04, 0x1c
        /*00aa*/ 	.short	(.L_152 - .L_151)


	//   ....[0]....
.L_151:
        /*00ac*/ 	.word	0x00000080


	//   ....[1]....
        /*00b0*/ 	.word	0x000003d0


	//   ....[2]....
        /*00b4*/ 	.word	0x000015f0


	//----- nvinfo : EIATTR_CRS_STACK_SIZE
	.align		4
.L_152:
        /*00b8*/ 	.byte	0x04, 0x1e
        /*00ba*/ 	.short	(.L_154 - .L_153)
.L_153:
        /*00bc*/ 	.word	0x00000000


	//----- nvinfo : EIATTR_CBANK_PARAM_SIZE
	.align		4
.L_154:
        /*00c0*/ 	.byte	0x03, 0x19
        /*00c2*/ 	.short	0x0044


	//----- nvinfo : EIATTR_PARAM_CBANK
	.align		4
        /*00c4*/ 	.byte	0x04, 0x0a
        /*00c6*/ 	.short	(.L_156 - .L_155)
	.align		4
.L_155:
        /*00c8*/ 	.word	index@(.nv.constant0._ZN3cub18CUB_300001_SM_10006detail10merge_sort30DeviceMergeSortPartitionKernelIN6thrust24THRUST_300001_SM_1000_NS6detail15normal_iteratorINS5_10device_ptrIN4cuda3std3__44pairIiPcEEEEEEm14lex_comparatorSE_EEvbT_PT2_T0_SL_PSL_T1_SL_i)
        /*00cc*/ 	.short	0x0380
        /*00ce*/ 	.short	0x0044


	//----- nvinfo : EIATTR_SW_WAR
	.align		4
.L_156:
        /*00d0*/ 	.byte	0x04, 0x36
        /*00d2*/ 	.short	(.L_158 - .L_157)
.L_157:
        /*00d4*/ 	.word	0x00000008
.L_158:


//--------------------- .nv.info._ZN3cub18CUB_300001_SM_10006detail10merge_sort30DeviceMergeSortBlockSortKernelINS2_10policy_hubIN6thrust24THRUST_300001_SM_1000_NS6detail15normal_iteratorINS6_10device_ptrIN4cuda3std3__44pairIiPcEEEEEEE9Policy600ESH_PNS0_8NullTypeESH_SL_m14lex_comparatorSF_SK_EEvbT0_T1_T2_T3_T4_PT6_PT7_T5_NS1_7vsmem_tE --------------------------
	.section	.nv.info._ZN3cub18CUB_300001_SM_10006detail10merge_sort30DeviceMergeSortBlockSortKernelINS2_10policy_hubIN6thrust24THRUST_300001_SM_1000_NS6detail15normal_iteratorINS6_10device_ptrIN4cuda3std3__44pairIiPcEEEEEEE9Policy600ESH_PNS0_8NullTypeESH_SL_m14lex_comparatorSF_SK_EEvbT0_T1_T2_T3_T4_PT6_PT7_T5_NS1_7vsmem_tE,"",@"SHT_CUDA_INFO"
	.sectionflags	@""
	.align	4


	//----- nvinfo : EIATTR_CUDA_API_VERSION
	.align		4
        /*0000*/ 	.byte	0x04, 0x37
        /*0002*/ 	.short	(.L_160 - .L_159)
.L_159:
        /*0004*/ 	.word	0x00000082


	//----- nvinfo : EIATTR_KPARAM_INFO
	.align		4
.L_160:
        /*0008*/ 	.byte	0x04, 0x17
        /*000a*/ 	.short	(.L_162 - .L_161)
.L_161:
        /*000c*/ 	.word	0x00000000
        /*0010*/ 	.short	0x0009
        /*0012*/ 	.short	0x0048
        /*0014*/ 	.byte	0x00, 0xf0, 0x21, 0x00


	//----- nvinfo : EIATTR_KPARAM_INFO
	.align		4
.L_162:
        /*0018*/ 	.byte	0x04, 0x17
        /*001a*/ 	.short	(.L_164 - .L_163)
.L_163:
        /*001c*/ 	.word	0x00000000
        /*0020*/ 	.short	0x0008
        /*0022*/ 	.short	0x0040
        /*0024*/ 	.byte	0x00, 0xf0, 0x05, 0x00


	//----- nvinfo : EIATTR_KPARAM_INFO
	.align		4
.L_164:
        /*0028*/ 	.byte	0x04, 0x17
        /*002a*/ 	.short	(.L_166 - .L_165)
.L_165:
        /*002c*/ 	.word	0x00000000
        /*0030*/ 	.short	0x0007
        /*0032*/ 	.short	0x0038
        /*0034*/ 	.byte	0x00, 0xf5, 0x21, 0x00


	//----- nvinfo : EIATTR_KPARAM_INFO
	.align		4
.L_166:
        /*0038*/ 	.byte	0x04, 0x17
        /*003a*/ 	.short	(.L_168 - .L_167)
.L_167:
        /*003c*/ 	.word	0x00000000
        /*0040*/ 	.short	0x0006
        /*0042*/ 	.short	0x0030
        /*0044*/ 	.byte	0x00, 0xf5, 0x21, 0x00


	//----- nvinfo : EIATTR_KPARAM_INFO
	.align		4
.L_168:
        /*0048*/ 	.byte	0x04, 0x17
        /*004a*/ 	.short	(.L_170 - .L_169)
.L_169:
        /*004c*/ 	.word	0x00000000
        /*0050*/ 	.short	0x0005
        /*0052*/ 	.short	0x0028
        /*0054*/ 	.byte	0x00, 0xf0, 0x21, 0x00


	//----- nvinfo : EIATTR_KPARAM_INFO
	.align		4
.L_170:
        /*0058*/ 	.byte	0x04, 0x17
        /*005a*/ 	.short	(.L_172 - .L_171)
.L_171:
        /*005c*/ 	.word	0x00000000
        /*0060*/ 	.short	0x0004
        /*0062*/ 	.short	0x0020
        /*0064*/ 	.byte	0x00, 0xf5, 0x21, 0x00


	//----- nvinfo : EIATTR_KPARAM_INFO
	.align		4
.L_172:
        /*0068*/ 	.byte	0x04, 0x17
        /*006a*/ 	.short	(.L_174 - .L_173)
.L_173:
        /*006c*/ 	.word	0x00000000
        /*0070*/ 	.short	0x0003
        /*0072*/ 	.short	0x0018
        /*0074*/ 	.byte	0x00, 0xf0, 0x21, 0x00


	//----- nvinfo : EIATTR_KPARAM_INFO
	.align		4
.L_174:
        /*0078*/ 	.byte	0x04, 0x17
        /*007a*/ 	.short	(.L_176 - .L_175)
.L_175:
        /*007c*/ 	.word	0x00000000
        /*0080*/ 	.short	0x0002
        /*0082*/ 	.short	0x0010
        /*0084*/ 	.byte	0x00, 0xf5, 0x21, 0x00


	//----- nvinfo : EIATTR_KPARAM_INFO
	.align		4
.L_176:
        /*0088*/ 	.byte	0x04, 0x17
        /*008a*/ 	.short	(.L_178 - .L_177)
.L_177:
        /*008c*/ 	.word	0x00000000
        /*0090*/ 	.short	0x0001
        /*0092*/ 	.short	0x0008
        /*0094*/ 	.byte	0x00, 0xf0, 0x21, 0x00


	//----- nvinfo : EIATTR_KPARAM_INFO
	.align		4
.L_178:
        /*0098*/ 	.byte	0x04, 0x17
        /*009a*/ 	.short	(.L_180 - .L_179)
.L_179:
        /*009c*/ 	.word	0x00000000
        /*00a0*/ 	.short	0x0000
        /*00a2*/ 	.short	0x0000
        /*00a4*/ 	.byte	0x00, 0xf0, 0x05, 0x00


	//----- nvinfo : EIATTR_SPARSE_MMA_MASK
	.align		4
.L_180:
        /*00a8*/ 	.byte	0x03, 0x50
        /*00aa*/ 	.short	0x0000


	//----- nvinfo : EIATTR_MAXREG_COUNT
	.align		4
        /*00ac*/ 	.byte	0x03, 0x1b
        /*00ae*/ 	.short	0x00ff


	//----- nvinfo : EIATTR_NUM_BARRIERS
	.align		4
        /*00b0*/ 	.byte	0x02, 0x4c
        /*00b2*/ 	.byte	0x01
	.zero		1


	//----- nvinfo : EIATTR_MERCURY_ISA_VERSION
	.align		4
        /*00b4*/ 	.byte	0x03, 0x5f
        /*00b6*/ 	.short	0x0101


	//----- nvinfo : EIATTR_UNUSED_LOAD_BYTE_OFFSET
	.align		4
        /*00b8*/ 	.byte	0x04, 0x44
        /*00ba*/ 	.short	(.L_182 - .L_181)


	//   ....[0]....
.L_181:
        /*00bc*/ 	.word	0x00004b10
        /*00c0*/ 	.word	0x0000ff0f


	//   ....[1]....
        /*00c4*/ 	.word	0x00004b20
        /*00c8*/ 	.word	0x0000ff0f


	//   ....[2]....
        /*00cc*/ 	.word	0x00004b30
        /*00d0*/ 	.word	0x0000ff0f


	//   ....[3]....
        /*00d4*/ 	.word	0x00004b40
        /*00d8*/ 	.word	0x0000ff0f


	//----- nvinfo : EIATTR_COOP_GROUP_MASK_REGIDS
	.align		4
.L_182:
        /*00dc*/ 	.byte	0x04, 0x29
        /*00de*/ 	.short	(.L_184 - .L_183)


	//   ....[0]....
.L_183:
        /*00e0*/ 	.word	0xffffffff


	//   ....[1]....
        /*00e4*/ 	.word	0xffffffff


	//   ....[2]....
        /*00e8*/ 	.word	0xffffffff


	//   ....[3]....
        /*00ec*/ 	.word	0xffffffff


	//   ....[4]....
        /*00f0*/ 	.word	0xffffffff


	//   ....[5]....
        /*00f4*/ 	.word	0xffffffff


	//----- nvinfo : EIATTR_COOP_GROUP_INSTR_OFFSETS
	.align		4
.L_184:
        /*00f8*/ 	.byte	0x04, 0x28
        /*00fa*/ 	.short	(.L_186 - .L_185)


	//   ....[0]....
.L_185:
        /*00fc*/ 	.word	0x000002f0


	//   ....[1]....
        /*0100*/ 	.word	0x00004b00


	//   ....[2]....
        /*0104*/ 	.word	0x00004c90


	//   ....[3]....
        /*0108*/ 	.word	0x00005100


	//   ....[4]....
        /*010c*/ 	.word	0x0000a7f0


	//   ....[5]....
        /*0110*/ 	.word	0x0000aae0


	//----- nvinfo : EIATTR_VRC_CTA_INIT_COUNT
	.align		4
.L_186:
        /*0114*/ 	.byte	0x02, 0x4a
	.zero		1
	.zero		1


	//----- nvinfo : EIATTR_EXIT_INSTR_OFFSETS
	.align		4
        /*0118*/ 	.byte	0x04, 0x1c
        /*011a*/ 	.short	(.L_188 - .L_187)


	//   ....[0]....
.L_187:
        /*011c*/ 	.word	0x00004bd0


	//   ....[1]....
        /*0120*/ 	.word	0x00004da0


	//   ....[2]....
        /*0124*/ 	.word	0x0000a9a0


	//   ....[3]....
        /*0128*/ 	.word	0x0000a9d0


	//   ....[4]....
        /*012c*/ 	.word	0x0000ac90


	//   ....[5]....
        /*0130*/ 	.word	0x0000acc0


	//----- nvinfo : EIATTR_MAX_THREADS
	.align		4
.L_188:
        /*0134*/ 	.byte	0x04, 0x05
        /*0136*/ 	.short	(.L_190 - .L_189)
.L_189:
        /*0138*/ 	.word	0x00000100
        /*013c*/ 	.word	0x00000001
        /*0140*/ 	.word	0x00000001


	//----- nvinfo : EIATTR_CRS_STACK_SIZE
	.align		4
.L_190:
        /*0144*/ 	.byte	0x04, 0x1e
        /*0146*/ 	.short	(.L_192 - .L_191)
.L_191:
        /*0148*/ 	.word	0x00000000


	//----- nvinfo : EIATTR_CBANK_PARAM_SIZE
	.align		4
.L_192:
        /*014c*/ 	.byte	0x03, 0x19
        /*014e*/ 	.short	0x0050


	//----- nvinfo : EIATTR_PARAM_CBANK
	.align		4
        /*0150*/ 	.byte	0x04, 0x0a
        /*0152*/ 	.short	(.L_194 - .L_193)
	.align		4
.L_193:
        /*0154*/ 	.word	index@(.nv.constant0._ZN3cub18CUB_300001_SM_10006detail10merge_sort30DeviceMergeSortBlockSortKernelINS2_10policy_hubIN6thrust24THRUST_300001_SM_1000_NS6detail15normal_iteratorINS6_10device_ptrIN4cuda3std3__44pairIiPcEEEEEEE9Policy600ESH_PNS0_8NullTypeESH_SL_m14lex_comparatorSF_SK_EEvbT0_T1_T2_T3_T4_PT6_PT7_T5_NS1_7vsmem_tE)
        /*0158*/ 	.short	0x0380
        /*015a*/ 	.short	0x0050


	//----- nvinfo : EIATTR_SW_WAR
	.align		4
.L_194:
        /*015c*/ 	.byte	0x04, 0x36
        /*015e*/ 	.short	(.L_196 - .L_195)
.L_195:
        /*0160*/ 	.word	0x00000008
.L_196:


//--------------------- .nv.info._ZN3cub18CUB_300001_SM_10006detail10merge_sort26DeviceMergeSortMergeKernelINS2_10policy_hubIN6thrust24THRUST_300001_SM_1000_NS6detail15normal_iteratorINS6_10device_ptrIN4cuda3std3__44pairIiPcEEEEEEE9Policy600ESH_PNS0_8NullTypeESH_SL_j14lex_comparatorSF_SK_EEvbT2_T3_T4_PT6_PT7_T5_PSP_SP_NS1_7vsmem_tE --------------------------
	.section	.nv.info._ZN3cub18CUB_300001_SM_10006detail10merge_sort26DeviceMergeSortMergeKernelINS2_10policy_hubIN6thrust24THRUST_300001_SM_1000_NS6detail15normal_iteratorINS6_10device_ptrIN4cuda3std3__44pairIiPcEEEEEEE9Policy600ESH_PNS0_8NullTypeESH_SL_j14lex_comparatorSF_SK_EEvbT2_T3_T4_PT6_PT7_T5_PSP_SP_NS1_7vsmem_tE,"",@"SHT_CUDA_INFO"
	.sectionflags	@""
	.align	4


	//----- nvinfo : EIATTR_CUDA_API_VERSION
	.align		4
        /*0000*/ 	.byte	0x04, 0x37
        /*0002*/ 	.short	(.L_198 - .L_197)
.L_197:
        /*0004*/ 	.word	0x00000082


	//----- nvinfo : EIATTR_KPARAM_INFO
	.align		4
.L_198:
        /*0008*/ 	.byte	0x04, 0x17
        /*000a*/ 	.short	(.L_200 - .L_199)
.L_199:
        /*000c*/ 	.word	0x00000000
        /*0010*/ 	.short	0x0009
        /*0012*/ 	.short	0x0048
        /*0014*/ 	.byte	0x00, 0xf0, 0x21, 0x00


	//----- nvinfo : EIATTR_KPARAM_INFO
	.align		4
.L_200:
        /*0018*/ 	.byte	0x04, 0x17
        /*001a*/ 	.short	(.L_202 - .L_201)
.L_201:
        /*001c*/ 	.word	0x00000000
        /*0020*/ 	.short	0x0008
        /*0022*/ 	.short	0x0040
        /*0024*/ 	.byte	0x00, 0xf0, 0x11, 0x00


	//----- nvinfo : EIATTR_KPARAM_INFO
	.align		4
.L_202:
        /*0028*/ 	.byte	0x04, 0x17
        /*002a*/ 	.short	(.L_204 - .L_203)
.L_203:
        /*002c*/ 	.word	0x00000000
        /*0030*/ 	.short	0x0007
        /*0032*/ 	.short	0x0038
        /*0034*/ 	.byte	0x00, 0xf5, 0x21, 0x00


	//----- nvinfo : EIATTR_KPARAM_INFO
	.align		4
.L_204:
        /*0038*/ 	.byte	0x04, 0x17
        /*003a*/ 	.short	(.L_206 - .L_205)
.L_205:
        /*003c*/ 	.word	0x00000000
        /*0040*/ 	.short	0x0006
        /*0042*/ 	.short	0x0030
        /*0044*/ 	.byte	0x00, 0xf0, 0x05, 0x00


	//----- nvinfo : EIATTR_KPARAM_INFO
	.align		4
.L_206:
        /*0048*/ 	.byte	0x04, 0x17
        /*004a*/ 	.short	(.L_208 - .L_207)
.L_207:
        /*004c*/ 	.word	0x00000000
        /*0050*/ 	.short	0x0005
        /*0052*/ 	.short	0x0028
        /*0054*/ 	.byte	0x00, 0xf5, 0x21, 0x00


	//----- nvinfo : EIATTR_KPARAM_INFO
	.align		4
.L_208:
        /*0058*/ 	.byte	0x04, 0x17
        /*005a*/ 	.short	(.L_210 - .L_209)
.L_209:
        /*005c*/ 	.word	0x00000000
        /*0060*/ 	.short	0x0004
        /*0062*/ 	.short	0x0020
        /*0064*/ 	.byte	0x00, 0xf5, 0x21, 0x00


	//----- nvinfo : EIATTR_KPARAM_INFO
	.align		4
.L_210:
        /*0068*/ 	.byte	0x04, 0x17
        /*006a*/ 	.short	(.L_212 - .L_211)
.L_211:
        /*006c*/ 	.word	0x00000000
        /*0070*/ 	.short	0x0003
        /*0072*/ 	.short	0x0018
        /*0074*/ 	.byte	0x00, 0xf0, 0x11, 0x00


	//----- nvinfo : EIATTR_KPARAM_INFO
	.align		4
.L_212:
        /*0078*/ 	.byte	0x04, 0x17
        /*007a*/ 	.short	(.L_214 - .L_213)
.L_213:
        /*007c*/ 	.word	0x00000000
        /*0080*/ 	.short	0x0002
        /*0082*/ 	.short	0x0010
        /*0084*/ 	.byte	0x00, 0xf5, 0x21, 0x00


	//----- nvinfo : EIATTR_KPARAM_INFO
	.align		4
.L_214:
        /*0088*/ 	.byte	0x04, 0x17
        /*008a*/ 	.short	(.L_216 - .L_215)
.L_215:
        /*008c*/ 	.word	0x00000000
        /*0090*/ 	.short	0x0001
        /*0092*/ 	.short	0x0008
        /*0094*/ 	.byte	0x00, 0xf0, 0x21, 0x00


	//----- nvinfo : EIATTR_KPARAM_INFO
	.align		4
.L_216:
        /*0098*/ 	.byte	0x04, 0x17
        /*009a*/ 	.short	(.L_218 - .L_217)
.L_217:
        /*009c*/ 	.word	0x00000000
        /*00a0*/ 	.short	0x0000
        /*00a2*/ 	.short	0x0000
        /*00a4*/ 	.byte	0x00, 0xf0, 0x05, 0x00


	//----- nvinfo : EIATTR_SPARSE_MMA_MASK
	.align		4
.L_218:
        /*00a8*/ 	.byte	0x03, 0x50
        /*00aa*/ 	.short	0x0000


	//----- nvinfo : EIATTR_MAXREG_COUNT
	.align		4
        /*00ac*/ 	.byte	0x03, 0x1b
        /*00ae*/ 	.short	0x00ff


	//----- nvinfo : EIATTR_NUM_BARRIERS
	.align		4
        /*00b0*/ 	.byte	0x02, 0x4c
        /*00b2*/ 	.byte	0x01
	.zero		1


	//----- nvinfo : EIATTR_MERCURY_ISA_VERSION
	.align		4
        /*00b4*/ 	.byte	0x03, 0x5f
        /*00b6*/ 	.short	0x0101


	//----- nvinfo : EIATTR_UNUSED_LOAD_BYTE_OFFSET
	.align		4
        /*00b8*/ 	.byte	0x04, 0x44
        /*00ba*/ 	.short	(.L_220 - .L_219)


	//   ....[0]....
.L_219:
        /*00bc*/ 	.word	0x00002ef0
        /*00c0*/ 	.word	0x0000ff0f


	//   ....[1]....
        /*00c4*/ 	.word	0x00002f20
        /*00c8*/ 	.word	0x0000ff0f


	//   ....[2]....
        /*00cc*/ 	.word	0x00002f40
        /*00d0*/ 	.word	0x0000ff0f


	//   ....[3]....
        /*00d4*/ 	.word	0x00002f50
        /*00d8*/ 	.word	0x0000ff0f


	//----- nvinfo : EIATTR_COOP_GROUP_MASK_REGIDS
	.align		4
.L_220:
        /*00dc*/ 	.byte	0x04, 0x29
        /*00de*/ 	.short	(.L_222 - .L_221)


	//   ....[0]....
.L_221:
        /*00e0*/ 	.word	0xffffffff


	//   ....[1]....
        /*00e4*/ 	.word	0xffffffff


	//   ....[2]....
        /*00e8*/ 	.word	0xffffffff


	//   ....[3]....
        /*00ec*/ 	.word	0xffffffff


	//----- nvinfo : EIATTR_COOP_GROUP_INSTR_OFFSETS
	.align		4
.L_222:
        /*00f0*/ 	.byte	0x04, 0x28
        /*00f2*/ 	.short	(.L_224 - .L_223)


	//   ....[0]....
.L_223:
        /*00f4*/ 	.word	0x00002c80


	//   ....[1]....
        /*00f8*/ 	.word	0x00002ee0


	//   ....[2]....
        /*00fc*/ 	.word	0x00005df0


	//   ....[3]....
        /*0100*/ 	.word	0x00006140


	//----- nvinfo : EIATTR_VRC_CTA_INIT_COUNT
	.align		4
.L_224:
        /*0104*/ 	.byte	0x02, 0x4a
	.zero		1
	.zero		1


	//----- nvinfo : EIATTR_EXIT_INSTR_OFFSETS
	.align		4
        /*0108*/ 	.byte	0x04, 0x1c
        /*010a*/ 	.short	(.L_226 - .L_225)


	//   ....[0]....
.L_225:
        /*010c*/ 	.word	0x00002d90


	//   ....[1]....
        /*0110*/ 	.word	0x00002fe0


	//   ....[2]....
        /*0114*/ 	.word	0x00005ff0


	//   ....[3]....
        /*0118*/ 	.word	0x00006020


	//   ....[4]....
        /*011c*/ 	.word	0x00006350


	//   ....[5]....
        /*0120*/ 	.word	0x00006380


	//----- nvinfo : EIATTR_MAX_THREADS
	.align		4
.L_226:
        /*0124*/ 	.byte	0x04, 0x05
        /*0126*/ 	.short	(.L_228 - .L_227)
.L_227:
        /*0128*/ 	.word	0x00000100
        /*012c*/ 	.word	0x00000001
        /*0130*/ 	.word	0x00000001


	//----- nvinfo : EIATTR_CRS_STACK_SIZE
	.align		4
.L_228:
        /*0134*/ 	.byte	0x04, 0x1e
        /*0136*/ 	.short	(.L_230 - .L_229)
.L_229:
        /*0138*/ 	.word	0x00000000


	//----- nvinfo : EIATTR_CBANK_PARAM_SIZE
	.align		4
.L_230:
        /*013c*/ 	.byte	0x03, 0x19
        /*013e*/ 	.short	0x0050


	//----- nvinfo : EIATTR_PARAM_CBANK
	.align		4
        /*0140*/ 	.byte	0x04, 0x0a
        /*0142*/ 	.short	(.L_232 - .L_231)
	.align		4
.L_231:
        /*0144*/ 	.word	index@(.nv.constant0._ZN3cub18CUB_300001_SM_10006detail10merge_sort26DeviceMergeSortMergeKernelINS2_10policy_hubIN6thrust24THRUST_300001_SM_1000_NS6detail15normal_iteratorINS6_10device_ptrIN4cuda3std3__44pairIiPcEEEEEEE9Policy600ESH_PNS0_8NullTypeESH_SL_j14lex_comparatorSF_SK_EEvbT2_T3_T4_PT6_PT7_T5_PSP_SP_NS1_7vsmem_tE)
        /*0148*/ 	.short	0x0380
        /*014a*/ 	.short	0x0050


	//----- nvinfo : EIATTR_SW_WAR
	.align		4
.L_232:
        /*014c*/ 	.byte	0x04, 0x36
        /*014e*/ 	.short	(.L_234 - .L_233)
.L_233:
        /*0150*/ 	.word	0x00000008
.L_234:


//--------------------- .nv.info._ZN3cub18CUB_300001_SM_10006detail10merge_sort30DeviceMergeSortPartitionKernelIN6thrust24THRUST_300001_SM_1000_NS6detail15normal_iteratorINS5_10device_ptrIN4cuda3std3__44pairIiPcEEEEEEj14lex_comparatorSE_EEvbT_PT2_T0_SL_PSL_T1_SL_i --------------------------
	.section	.nv.info._ZN3cub18CUB_300001_SM_10006detail10merge_sort30DeviceMergeSortPartitionKernelIN6thrust24THRUST_300001_SM_1000_NS6detail15normal_iteratorINS5_10device_ptrIN4cuda3std3__44pairIiPcEEEEEEj14lex_comparatorSE_EEvbT_PT2_T0_SL_PSL_T1_SL_i,"",@"SHT_CUDA_INFO"
	.sectionflags	@""
	.align	4


	//----- nvinfo : EIATTR_CUDA_API_VERSION
	.align		4
        /*0000*/ 	.byte	0x04, 0x37
        /*0002*/ 	.short	(.L_236 - .L_235)
.L_235:
        /*0004*/ 	.word	0x00000082


	//----- nvinfo : EIATTR_KPARAM_INFO
	.align		4
.L_236:
        /*0008*/ 	.byte	0x04, 0x17
        /*000a*/ 	.short	(.L_238 - .L_237)
.L_237:
        /*000c*/ 	.word	0x00000000
        /*0010*/ 	.short	0x0008
        /*0012*/ 	.short	0x0030
        /*0014*/ 	.byte	0x00, 0xf0, 0x11, 0x00


	//----- nvinfo : EIATTR_KPARAM_INFO
	.align		4
.L_238:
        /*0018*/ 	.byte	0x04, 0x17
        /*001a*/ 	.short	(.L_240 - .L_239)
.L_239:
        /*001c*/ 	.word	0x00000000
        /*0020*/ 	.short	0x0007
        /*0022*/ 	.short	0x002c
        /*0024*/ 	.byte	0x00, 0xf0, 0x11, 0x00


	//----- nvinfo : EIATTR_KPARAM_INFO
	.align		4
.L_240:
        /*0028*/ 	.byte	0x04, 0x17
        /*002a*/ 	.short	(.L_242 - .L_241)
.L_241:
        /*002c*/ 	.word	0x00000000
        /*0030*/ 	.short	0x0006
        /*0032*/ 	.short	0x0028
        /*0034*/ 	.byte	0x00, 0xf0, 0x05, 0x00


	//----- nvinfo : EIATTR_KPARAM_INFO
	.align		4
.L_242:
        /*0038*/ 	.byte	0x04, 0x17
        /*003a*/ 	.short	(.L_244 - .L_243)
.L_243:
        /*003c*/ 	.word	0x00000000
        /*0040*/ 	.short	0x0005
        /*0042*/ 	.short	0x0020
        /*0044*/ 	.byte	0x00, 0xf5, 0x21, 0x00


	//----- nvinfo : EIATTR_KPARAM_INFO
	.align		4
.L_244:
        /*0048*/ 	.byte	0x04, 0x17
        /*004a*/ 	.short	(.L_246 - .L_245)
.L_245:
        /*004c*/ 	.word	0x00000000
        /*0050*/ 	.short	0x0004
        /*0052*/ 	.short	0x001c
        /*0054*/ 	.byte	0x00, 0xf0, 0x11, 0x00


	//----- nvinfo : EIATTR_KPARAM_INFO
	.align		4
.L_246:
        /*0058*/ 	.byte	0x04, 0x17
        /*005a*/ 	.short	(.L_248 - .L_247)
.L_247:
        /*005c*/ 	.word	0x00000000
        /*0060*/ 	.short	0x0003
        /*0062*/ 	.short	0x0018
        /*0064*/ 	.byte	0x00, 0xf0, 0x11, 0x00


	//----- nvinfo : EIATTR_KPARAM_INFO
	.align		4
.L_248:
        /*0068*/ 	.byte	0x04, 0x17
        /*006a*/ 	.short	(.L_250 - .L_249)
.L_249:
        /*006c*/ 	.word	0x00000000
        /*0070*/ 	.short	0x0002
        /*0072*/ 	.short	0x0010
        /*0074*/ 	.byte	0x00, 0xf5, 0x21, 0x00


	//----- nvinfo : EIATTR_KPARAM_INFO
	.align		4
.L_250:
        /*0078*/ 	.byte	0x04, 0x17
        /*007a*/ 	.short	(.L_252 - .L_251)
.L_251:
        /*007c*/ 	.word	0x00000000
        /*0080*/ 	.short	0x0001
        /*0082*/ 	.short	0x0008
        /*0084*/ 	.byte	0x00, 0xf0, 0x21, 0x00


	//----- nvinfo : EIATTR_KPARAM_INFO
	.align		4
.L_252:
        /*0088*/ 	.byte	0x04, 0x17
        /*008a*/ 	.short	(.L_254 - .L_253)
.L_253:
        /*008c*/ 	.word	0x00000000
        /*0090*/ 	.short	0x0000
        /*0092*/ 	.short	0x0000
        /*0094*/ 	.byte	0x00, 0xf0, 0x05, 0x00


	//----- nvinfo : EIATTR_SPARSE_MMA_MASK
	.align		4
.L_254:
        /*0098*/ 	.byte	0x03, 0x50
        /*009a*/ 	.short	0x0000


	//----- nvinfo : EIATTR_MAXREG_COUNT
	.align		4
        /*009c*/ 	.byte	0x03, 0x1b
        /*009e*/ 	.short	0x00ff


	//----- nvinfo : EIATTR_MERCURY_ISA_VERSION
	.align		4
        /*00a0*/ 	.byte	0x03, 0x5f
        /*00a2*/ 	.short	0x0101


	//----- nvinfo : EIATTR_VRC_CTA_INIT_COUNT
	.align		4
        /*00a4*/ 	.byte	0x02, 0x4a
	.zero		1
	.zero		1


	//----- nvinfo : EIATTR_EXIT_INSTR_OFFSETS
	.align		4
        /*00a8*/ 	.byte	0x04, 0x1c
        /*00aa*/ 	.short	(.L_256 - .L_255)


	//   ....[0]....
.L_255:
        /*00ac*/ 	.word	0x00000070


	//   ....[1]....
        /*00b0*/ 	.word	0x000001e0


	//   ....[2]....
        /*00b4*/ 	.word	0x000010b0


	//----- nvinfo : EIATTR_CRS_STACK_SIZE
	.align		4
.L_256:
        /*00b8*/ 	.byte	0x04, 0x1e
        /*00ba*/ 	.short	(.L_258 - .L_257)
.L_257:
        /*00bc*/ 	.word	0x00000000


	//----- nvinfo : EIATTR_CBANK_PARAM_SIZE
	.align		4
.L_258:
        /*00c0*/ 	.byte	0x03, 0x19
        /*00c2*/ 	.short	0x0034


	//----- nvinfo : EIATTR_PARAM_CBANK
	.align		4
        /*00c4*/ 	.byte	0x04, 0x0a
        /*00c6*/ 	.short	(.L_260 - .L_259)
	.align		4
.L_259:
        /*00c8*/ 	.word	index@(.nv.constant0._ZN3cub18CUB_300001_SM_10006detail10merge_sort30DeviceMergeSortPartitionKernelIN6thrust24THRUST_300001_SM_1000_NS6detail15normal_iteratorINS5_10device_ptrIN4cuda3std3__44pairIiPcEEEEEEj14lex_comparatorSE_EEvbT_PT2_T0_SL_PSL_T1_SL_i)
        /*00cc*/ 	.short	0x0380
        /*00ce*/ 	.short	0x0034


	//----- nvinfo : EIATTR_SW_WAR
	.align		4
.L_260:
        /*00d0*/ 	.byte	0x04, 0x36
        /*00d2*/ 	.short	(.L_262 - .L_261)
.L_261:
        /*00d4*/ 	.word	0x00000008
.L_262:


//--------------------- .nv.info._ZN3cub18CUB_300001_SM_10006detail10merge_sort30DeviceMergeSortBlockSortKernelINS2_10policy_hubIN6thrust24THRUST_300001_SM_1000_NS6detail15normal_iteratorINS6_10device_ptrIN4cuda3std3__44pairIiPcEEEEEEE9Policy600ESH_PNS0_8NullTypeESH_SL_j14lex_comparatorSF_SK_EEvbT0_T1_T2_T3_T4_PT6_PT7_T5_NS1_7vsmem_tE --------------------------
	.section	.nv.info._ZN3cub18CUB_300001_SM_10006detail10merge_sort30DeviceMergeSortBlockSortKernelINS2_10policy_hubIN6thrust24THRUST_300001_SM_1000_NS6detail15normal_iteratorINS6_10device_ptrIN4cuda3std3__44pairIiPcEEEEEEE9Policy600ESH_PNS0_8NullTypeESH_SL_j14lex_comparatorSF_SK_EEvbT0_T1_T2_T3_T4_PT6_PT7_T5_NS1_7vsmem_tE,"",@"SHT_CUDA_INFO"
	.sectionflags	@""
	.align	4


	//----- nvinfo : EIATTR_CUDA_API_VERSION
	.align		4
        /*0000*/ 	.byte	0x04, 0x37
        /*0002*/ 	.short	(.L_264 - .L_263)
.L_263:
        /*0004*/ 	.word	0x00000082


	//----- nvinfo : EIATTR_KPARAM_INFO
	.align		4
.L_264:
        /*0008*/ 	.byte	0x04, 0x17
        /*000a*/ 	.short	(.L_266 - .L_265)
.L_265:
        /*000c*/ 	.word	0x00000000
        /*0010*/ 	.short	0x0009
        /*0012*/ 	.short	0x0048
        /*0014*/ 	.byte	0x00, 0xf0, 0x21, 0x00


	//----- nvinfo : EIATTR_KPARAM_INFO
	.align		4
.L_266:
        /*0018*/ 	.byte	0x04, 0x17
        /*001a*/ 	.short	(.L_268 - .L_267)
.L_267:
        /*001c*/ 	.word	0x00000000
        /*0020*/ 	.short	0x0008
        /*0022*/ 	.short	0x0040
        /*0024*/ 	.byte	0x00, 0xf0, 0x05, 0x00


	//----- nvinfo : EIATTR_KPARAM_INFO
	.align		4
.L_268:
        /*0028*/ 	.byte	0x04, 0x17
        /*002a*/ 	.short	(.L_270 - .L_269)
.L_269:
        /*002c*/ 	.word	0x00000000
        /*0030*/ 	.short	0x0007
        /*0032*/ 	.short	0x0038
        /*0034*/ 	.byte	0x00, 0xf5, 0x21, 0x00


	//----- nvinfo : EIATTR_KPARAM_INFO
	.align		4
.L_270:
        /*0038*/ 	.byte	0x04, 0x17
        /*003a*/ 	.short	(.L_272 - .L_271)
.L_271:
        /*003c*/ 	.word	0x00000000
        /*0040*/ 	.short	0x0006
        /*0042*/ 	.short	0x0030
        /*0044*/ 	.byte	0x00, 0xf5, 0x21, 0x00


	//----- nvinfo : EIATTR_KPARAM_INFO
	.align		4
.L_272:
        /*0048*/ 	.byte	0x04, 0x17
        /*004a*/ 	.short	(.L_274 - .L_273)
.L_273:
        /*004c*/ 	.word	0x00000000
        /*0050*/ 	.short	0x0005
        /*0052*/ 	.short	0x0028
        /*0054*/ 	.byte	0x00, 0xf0, 0x11, 0x00


	//----- nvinfo : EIATTR_KPARAM_INFO
	.align		4
.L_274:
        /*0058*/ 	.byte	0x04, 0x17
        /*005a*/ 	.short	(.L_276 - .L_275)
.L_275:
        /*005c*/ 	.word	0x00000000
        /*0060*/ 	.short	0x0004
        /*0062*/ 	.short	0x0020
        /*0064*/ 	.byte	0x00, 0xf5, 0x21, 0x00


	//----- nvinfo : EIATTR_KPARAM_INFO
	.align		4
.L_276:
        /*0068*/ 	.byte	0x04, 0x17
        /*006a*/ 	.short	(.L_278 - .L_277)
.L_277:
        /*006c*/ 	.word	0x00000000
        /*0070*/ 	.short	0x0003
        /*0072*/ 	.short	0x0018
        /*0074*/ 	.byte	0x00, 0xf0, 0x21, 0x00


	//----- nvinfo : EIATTR_KPARAM_INFO
	.align		4
.L_278:
        /*0078*/ 	.byte	0x04, 0x17
        /*007a*/ 	.short	(.L_280 - .L_279)
.L_279:
        /*007c*/ 	.word	0x00000000
        /*0080*/ 	.short	0x0002
        /*0082*/ 	.short	0x0010
        /*0084*/ 	.byte	0x00, 0xf5, 0x21, 0x00


	//----- nvinfo : EIATTR_KPARAM_INFO
	.align		4
.L_280:
        /*0088*/ 	.byte	0x04, 0x17
        /*008a*/ 	.short	(.L_282 - .L_281)
.L_281:
        /*008c*/ 	.word	0x00000000
        /*0090*/ 	.short	0x0001
        /*0092*/ 	.short	0x0008
        /*0094*/ 	.byte	0x00, 0xf0, 0x21, 0x00


	//----- nvinfo : EIATTR_KPARAM_INFO
	.align		4
.L_282:
        /*0098*/ 	.byte	0x04, 0x17
        /*009a*/ 	.short	(.L_284 - .L_283)
.L_283:
        /*009c*/ 	.word	0x00000000
        /*00a0*/ 	.short	0x0000
        /*00a2*/ 	.short	0x0000
        /*00a4*/ 	.byte	0x00, 0xf0, 0x05, 0x00


	//----- nvinfo : EIATTR_SPARSE_MMA_MASK
	.align		4
.L_284:
        /*00a8*/ 	.byte	0x03, 0x50
        /*00aa*/ 	.short	0x0000


	//----- nvinfo : EIATTR_MAXREG_COUNT
	.align		4
        /*00ac*/ 	.byte	0x03, 0x1b
        /*00ae*/ 	.short	0x00ff


	//----- nvinfo : EIATTR_NUM_BARRIERS
	.align		4
        /*00b0*/ 	.byte	0x02, 0x4c
        /*00b2*/ 	.byte	0x01
	.zero		1


	//----- nvinfo : EIATTR_MERCURY_ISA_VERSION
	.align		4
        /*00b4*/ 	.byte	0x03, 0x5f
        /*00b6*/ 	.short	0x0101


	//----- nvinfo : EIATTR_UNUSED_LOAD_BYTE_OFFSET
	.align		4
        /*00b8*/ 	.byte	0x04, 0x44
        /*00ba*/ 	.short	(.L_286 - .L_285)


	//   ....[0]....
.L_285:
        /*00bc*/ 	.word	0x00004b70
        /*00c0*/ 	.word	0x0000ff0f


	//   ....[1]....
        /*00c4*/ 	.word	0x00004b90
        /*00c8*/ 	.word	0x0000ff0f


	//   ....[2]....
        /*00cc*/ 	.word	0x00004ba0
        /*00d0*/ 	.word	0x0000ff0f


	//   ....[3]....
        /*00d4*/ 	.word	0x00004bb0
        /*00d8*/ 	.word	0x0000ff0f


	//----- nvinfo : EIATTR_COOP_GROUP_MASK_REGIDS
	.align		4
.L_286:
        /*00dc*/ 	.byte	0x04, 0x29
        /*00de*/ 	.short	(.L_288 - .L_287)


	//   ....[0]....
.L_287:
        /*00e0*/ 	.word	0xffffffff


	//   ....[1]....
        /*00e4*/ 	.word	0xffffffff


	//   ....[2]....
        /*00e8*/ 	.word	0xffffffff


	//   ....[3]....
        /*00ec*/ 	.word	0xffffffff


	//   ....[4]....
        /*00f0*/ 	.word	0xffffffff


	//   ....[5]....
        /*00f4*/ 	.word	0xffffffff


	//----- nvinfo : EIATTR_COOP_GROUP_INSTR_OFFSETS
	.align		4
.L_288:
        /*00f8*/ 	.byte	0x04, 0x28
        /*00fa*/ 	.short	(.L_290 - .L_289)


	//   ....[0]....
.L_289:
        /*00fc*/ 	.word	0x000002c0


	//   ....[1]....
        /*0100*/ 	.word	0x00004b60


	//   ....[2]....
        /*0104*/ 	.word	0x00004d00


	//   ....[3]....
        /*0108*/ 	.word	0x00005190


	//   ....[4]....
        /*010c*/ 	.word	0x0000a940


	//   ....[5]....
        /*0110*/ 	.word	0x0000ac40


	//----- nvinfo : EIATTR_VRC_CTA_INIT_COUNT
	.align		4
.L_290:
        /*0114*/ 	.byte	0x02, 0x4a
	.zero		1
	.zero		1


	//----- nvinfo : EIATTR_EXIT_INSTR_OFFSETS
	.align		4
        /*0118*/ 	.byte	0x04, 0x1c
        /*011a*/ 	.short	(.L_292 - .L_291)


	//   ....[0]....
.L_291:
        /*011c*/ 	.word	0x00004c40


	//   ....[1]....
        /*0120*/ 	.word	0x00004e10


	//   ....[2]....
        /*0124*/ 	.word	0x0000aae0


	//   ....[3]....
        /*0128*/ 	.word	0x0000ab10


	//   ....[4]....
        /*012c*/ 	.word	0x0000ade0


	//   ....[5]....
        /*0130*/ 	.word	0x0000ae10


	//----- nvinfo : EIATTR_MAX_THREADS
	.align		4
.L_292:
        /*0134*/ 	.byte	0x04, 0x05
        /*0136*/ 	.short	(.L_294 - .L_293)
.L_293:
        /*0138*/ 	.word	0x00000100
        /*013c*/ 	.word	0x00000001
        /*0140*/ 	.word	0x00000001


	//----- nvinfo : EIATTR_CRS_STACK_SIZE
	.align		4
.L_294:
        /*0144*/ 	.byte	0x04, 0x1e
        /*0146*/ 	.short	(.L_296 - .L_295)
.L_295:
        /*0148*/ 	.word	0x00000000


	//----- nvinfo : EIATTR_CBANK_PARAM_SIZE
	.align		4
.L_296:
        /*014c*/ 	.byte	0x03, 0x19
        /*014e*/ 	.short	0x0050


	//----- nvinfo : EIATTR_PARAM_CBANK
	.align		4
        /*0150*/ 	.byte	0x04, 0x0a
        /*0152*/ 	.short	(.L_298 - .L_297)
	.align		4
.L_297:
        /*0154*/ 	.word	index@(.nv.constant0._ZN3cub18CUB_300001_SM_10006detail10merge_sort30DeviceMergeSortBlockSortKernelINS2_10policy_hubIN6thrust24THRUST_300001_SM_1000_NS6detail15normal_iteratorINS6_10device_ptrIN4cuda3std3__44pairIiPcEEEEEEE9Policy600ESH_PNS0_8NullTypeESH_SL_j14lex_comparatorSF_SK_EEvbT0_T1_T2_T3_T4_PT6_PT7_T5_NS1_7vsmem_tE)
        /*0158*/ 	.short	0x0380
        /*015a*/ 	.short	0x0050


	//----- nvinfo : EIATTR_SW_WAR
	.align		4
.L_298:
        /*015c*/ 	.byte	0x04, 0x36
        /*015e*/ 	.short	(.L_300 - .L_299)
.L_299:
        /*0160*/ 	.word	0x00000008
.L_300:


//--------------------- .nv.info._ZN3cub18CUB_300001_SM_10006detail8for_each13static_kernelINS2_12policy_hub_t12policy_500_tEmNS2_12op_wrapper_tImN6thrust24THRUST_300001_SM_1000_NS6detail23allocator_traits_detail24construct1_via_allocatorINS8_16device_allocatorIN4cuda3std3__44pairIiPcEEEEEENS8_10device_ptrISI_EEEEEEvT0_T1_ --------------------------
	.section	.nv.info._ZN3cub18CUB_300001_SM_10006detail8for_each13static_kernelINS2_12policy_hub_t12policy_500_tEmNS2_12op_wrapper_tImN6thrust24THRUST_300001_SM_1000_NS6detail23allocator_traits_detail24construct1_via_allocatorINS8_16device_allocatorIN4cuda3std3__44pairIiPcEEEEEENS8_10device_ptrISI_EEEEEEvT0_T1_,"",@"SHT_CUDA_INFO"
	.sectionflags	@""
	.align	4


	//----- nvinfo : EIATTR_CUDA_API_VERSION
	.align		4
        /*0000*/ 	.byte	0x04, 0x37
        /*0002*/ 	.short	(.L_302 - .L_301)
.L_301:
        /*0004*/ 	.word	0x00000082


	//----- nvinfo : EIATTR_KPARAM_INFO
	.align		4
.L_302:
        /*0008*/ 	.byte	0x04, 0x17
        /*000a*/ 	.short	(.L_304 - .L_303)
.L_303:
        /*000c*/ 	.word	0x00000000
        /*0010*/ 	.short	0x0001
        /*0012*/ 	.short	0x0008
        /*0014*/ 	.byte	0x00, 0xf0, 0x41, 0x00


	//----- nvinfo : EIATTR_KPARAM_INFO
	.align		4
.L_304:
        /*0018*/ 	.byte	0x04, 0x17
        /*001a*/ 	.short	(.L_306 - .L_305)
.L_305:
        /*001c*/ 	.word	0x00000000
        /*0020*/ 	.short	0x0000
        /*0022*/ 	.short	0x0000
        /*0024*/ 	.byte	0x00, 0xf0, 0x21, 0x00


	//----- nvinfo : EIATTR_SPARSE_MMA_MASK
	.align		4
.L_306:
        /*0028*/ 	.byte	0x03, 0x50
        /*002a*/ 	.short	0x0000


	//----- nvinfo : EIATTR_MAXREG_COUNT
	.align		4
        /*002c*/ 	.byte	0x03, 0x1b
        /*002e*/ 	.short	0x00ff


	//----- nvinfo : EIATTR_MERCURY_ISA_VERSION
	.align		4
        /*0030*/ 	.byte	0x03, 0x5f
        /*0032*/ 	.short	0x0101


	//----- nvinfo : EIATTR_VRC_CTA_INIT_COUNT
	.align		4
        /*0034*/ 	.byte	0x02, 0x4a
	.zero		1
	.zero		1


	//----- nvinfo : EIATTR_EXIT_INSTR_OFFSETS
	.align		4
        /*0038*/ 	.byte	0x04, 0x1c
        /*003a*/ 	.short	(.L_308 - .L_307)


	//   ....[0]....
.L_307:
        /*003c*/ 	.word	0x00000140


	//   ....[1]....
        /*0040*/ 	.word	0x00000240


	//   ....[2]....
        /*0044*/ 	.word	0x00000270


	//----- nvinfo : EIATTR_MAX_THREADS
	.align		4
.L_308:
        /*0048*/ 	.byte	0x04, 0x05
        /*004a*/ 	.short	(.L_310 - .L_309)
.L_309:
        /*004c*/ 	.word	0x00000100
        /*0050*/ 	.word	0x00000001
        /*0054*/ 	.word	0x00000001


	//----- nvinfo : EIATTR_CBANK_PARAM_SIZE
	.align		4
.L_310:
        /*0058*/ 	.byte	0x03, 0x19
        /*005a*/ 	.short	0x0018


	//----- nvinfo : EIATTR_PARAM_CBANK
	.align		4
        /*005c*/ 	.byte	0x04, 0x0a
        /*005e*/ 	.short	(.L_312 - .L_311)
	.align		4
.L_311:
        /*0060*/ 	.word	index@(.nv.constant0._ZN3cub18CUB_300001_SM_10006detail8for_each13static_kernelINS2_12policy_hub_t12policy_500_tEmNS2_12op_wrapper_tImN6thrust24THRUST_300001_SM_1000_NS6detail23allocator_traits_detail24construct1_via_allocatorINS8_16device_allocatorIN4cuda3std3__44pairIiPcEEEEEENS8_10device_ptrISI_EEEEEEvT0_T1_)
        /*0064*/ 	.short	0x0380
        /*0066*/ 	.short	0x0018


	//----- nvinfo : EIATTR_SW_WAR
	.align		4
.L_312:
        /*0068*/ 	.byte	0x04, 0x36
        /*006a*/ 	.short	(.L_314 - .L_313)
.L_313:
        /*006c*/ 	.word	0x00000008
.L_314:


//--------------------- .nv.info._ZN3cub18CUB_300001_SM_10006detail11EmptyKernelIvEEvv --------------------------
	.section	.nv.info._ZN3cub18CUB_300001_SM_10006detail11EmptyKernelIvEEvv,"",@"SHT_CUDA_INFO"
	.sectionflags	@""
	.align	4


	//----- nvinfo : EIATTR_CUDA_API_VERSION
	.align		4
        /*0000*/ 	.byte	0x04, 0x37
        /*0002*/ 	.short	(.L_316 - .L_315)
.L_315:
        /*0004*/ 	.word	0x00000082


	//----- nvinfo : EIATTR_SPARSE_MMA_MASK
	.align		4
.L_316:
        /*0008*/ 	.byte	0x03, 0x50
        /*000a*/ 	.short	0x0000


	//----- nvinfo : EIATTR_MAXREG_COUNT
	.align		4
        /*000c*/ 	.byte	0x03, 0x1b
        /*000e*/ 	.short	0x00ff


	//----- nvinfo : EIATTR_MERCURY_ISA_VERSION
	.align		4
        /*0010*/ 	.byte	0x03, 0x5f
        /*0012*/ 	.short	0x0101


	//----- nvinfo : EIATTR_VRC_CTA_INIT_COUNT
	.align		4
        /*0014*/ 	.byte	0x02, 0x4a
	.zero		1
	.zero		1


	//----- nvinfo : EIATTR_EXIT_INSTR_OFFSETS
	.align		4
        /*0018*/ 	.byte	0x04, 0x1c
        /*001a*/ 	.short	(.L_318 - .L_317)


	//   ....[0]....
.L_317:
        /*001c*/ 	.word	0x00000010


	//----- nvinfo : EIATTR_SW_WAR
	.align		4
.L_318:
        /*0020*/ 	.byte	0x04, 0x36
        /*0022*/ 	.short	(.L_320 - .L_319)
.L_319:
        /*0024*/ 	.word	0x00000008
.L_320:


//--------------------- .nv.callgraph             --------------------------
	.section	.nv.callgraph,"",@"SHT_CUDA_CALLGRAPH"
	.align	4
	.sectionentsize	8
	.align		4
        /*0000*/ 	.word	0x00000000
	.align		4
        /*0004*/ 	.word	0xffffffff
	.align		4
        /*0008*/ 	.word	0x00000000
	.align		4
        /*000c*/ 	.word	0xfffffffe
	.align		4
        /*0010*/ 	.word	0x00000000
	.align		4
        /*0014*/ 	.word	0xfffffffd
	.align		4
        /*0018*/ 	.word	0x00000000
	.align		4
        /*001c*/ 	.word	0xfffffffc


//--------------------- .nv.constant4             --------------------------
	.section	.nv.constant4,"a",@progbits
	.align	8
	.align		8
.nv.constant4:
        /*0000*/ 	.dword	_ZN34_INTERNAL_dde6d8d1_4_k_cu_f219e6324cuda3std3__45__cpo5beginE
	.align		8
        /*0008*/ 	.dword	_ZN34_INTERNAL_dde6d8d1_4_k_cu_f219e6324cuda3std3__45__cpo3endE
	.align		8
        /*0010*/ 	.dword	_ZN34_INTERNAL_dde6d8d1_4_k_cu_f219e6324cuda3std3__45__cpo6cbeginE
	.align		8
        /*0018*/ 	.dword	_ZN34_INTERNAL_dde6d8d1_4_k_cu_f219e6324cuda3std3__45__cpo4cendE
	.align		8
        /*0020*/ 	.dword	_ZN34_INTERNAL_dde6d8d1_4_k_cu_f219e6324cuda3std3__45__cpo6rbeginE
	.align		8
        /*0028*/ 	.dword	_ZN34_INTERNAL_dde6d8d1_4_k_cu_f219e6324cuda3std3__45__cpo4rendE
	.align		8
        /*0030*/ 	.dword	_ZN34_INTERNAL_dde6d8d1_4_k_cu_f219e6324cuda3std3__45__cpo7crbeginE
	.align		8
        /*0038*/ 	.dword	_ZN34_INTERNAL_dde6d8d1_4_k_cu_f219e6324cuda3std3__45__cpo5crendE
	.align		8
        /*0040*/ 	.dword	_ZN34_INTERNAL_dde6d8d1_4_k_cu_f219e6324cuda3std3__436_GLOBAL__N__dde6d8d1_4_k_cu_f219e6326ignoreE
	.align		8
        /*0048*/ 	.dword	_ZN34_INTERNAL_dde6d8d1_4_k_cu_f219e6324cuda3std3__419piecewise_constructE
	.align		8
        /*0050*/ 	.dword	_ZN34_INTERNAL_dde6d8d1_4_k_cu_f219e6324cuda3std3__48in_placeE
	.align		8
        /*0058*/ 	.dword	_ZN34_INTERNAL_dde6d8d1_4_k_cu_f219e6324cuda3std3__420unreachable_sentinelE
	.align		8
        /*0060*/ 	.dword	_ZN34_INTERNAL_dde6d8d1_4_k_cu_f219e6324cuda3std3__47nulloptE
	.align		8
        /*0068*/ 	.dword	_ZN34_INTERNAL_dde6d8d1_4_k_cu_f219e6324cuda3std3__48unexpectE
	.align		8
        /*0070*/ 	.dword	_ZN34_INTERNAL_dde6d8d1_4_k_cu_f219e6324cuda3std6ranges3__45__cpo4swapE
	.align		8
        /*0078*/ 	.dword	_ZN34_INTERNAL_dde6d8d1_4_k_cu_f219e6324cuda3std6ranges3__45__cpo9iter_moveE
	.align		8
        /*0080*/ 	.dword	_ZN34_INTERNAL_dde6d8d1_4_k_cu_f219e6324cuda3std6ranges3__45__cpo5beginE
	.align		8
        /*0088*/ 	.dword	_ZN34_INTERNAL_dde6d8d1_4_k_cu_f219e6324cuda3std6ranges3__45__cpo3endE
	.align		8
        /*0090*/ 	.dword	_ZN34_INTERNAL_dde6d8d1_4_k_cu_f219e6324cuda3std6ranges3__45__cpo6cbeginE
	.align		8
        /*0098*/ 	.dword	_ZN34_INTERNAL_dde6d8d1_4_k_cu_f219e6324cuda3std6ranges3__45__cpo4cendE
	.align		8
        /*00a0*/ 	.dword	_ZN34_INTERNAL_dde6d8d1_4_k_cu_f219e6324cuda3std6ranges3__45__cpo7advanceE
	.align		8
        /*00a8*/ 	.dword	_ZN34_INTERNAL_dde6d8d1_4_k_cu_f219e6324cuda3std6ranges3__45__cpo9iter_swapE
	.align		8
        /*00b0*/ 	.dword	_ZN34_INTERNAL_dde6d8d1_4_k_cu_f219e6324cuda3std6ranges3__45__cpo4nextE
	.align		8
        /*00b8*/ 	.dword	_ZN34_INTERNAL_dde6d8d1_4_k_cu_f219e6324cuda3std6ranges3__45__cpo4prevE
	.align		8
        /*00c0*/ 	.dword	_ZN34_INTERNAL_dde6d8d1_4_k_cu_f219e6324cuda3std6ranges3__45__cpo4dataE
	.align		8
        /*00c8*/ 	.dword	_ZN34_INTERNAL_dde6d8d1_4_k_cu_f219e6324cuda3std6ranges3__45__cpo5cdataE
	.align		8
        /*00d0*/ 	.dword	_ZN34_INTERNAL_dde6d8d1_4_k_cu_f219e6324cuda3std6ranges3__45__cpo4sizeE
	.align		8
        /*00d8*/ 	.dword	_ZN34_INTERNAL_dde6d8d1_4_k_cu_f219e6324cuda3std6ranges3__45__cpo5ssizeE
	.align		8
        /*00e0*/ 	.dword	_ZN34_INTERNAL_dde6d8d1_4_k_cu_f219e6324cuda3std6ranges3__45__cpo8distanceE
	.align		8
        /*00e8*/ 	.dword	_ZN34_INTERNAL_dde6d8d1_4_k_cu_f219e6326thrust24THRUST_300001_SM_1000_NS8cuda_cub3parE
	.align		8
        /*00f0*/ 	.dword	_ZN34_INTERNAL_dde6d8d1_4_k_cu_f219e6326thrust24THRUST_300001_SM_1000_NS8cuda_cub10par_nosyncE
	.align		8
        /*00f8*/ 	.dword	_ZN34_INTERNAL_dde6d8d1_4_k_cu_f219e6326thrust24THRUST_300001_SM_1000_NS6system6detail10sequential3seqE
	.align		8
        /*0100*/ 	.dword	_ZN34_INTERNAL_dde6d8d1_4_k_cu_f219e6326thrust24THRUST_300001_SM_1000_NS6system3cpp3parE
	.align		8
        /*0108*/ 	.dword	_ZN34_INTERNAL_dde6d8d1_4_k_cu_f219e6326thrust24THRUST_300001_SM_1000_NS12placeholders2_1E
	.align		8
        /*0110*/ 	.dword	_ZN34_INTERNAL_dde6d8d1_4_k_cu_f219e6326thrust24THRUST_300001_SM_1000_NS12placeholders2_2E
	.align		8
        /*0118*/ 	.dword	_ZN34_INTERNAL_dde6d8d1_4_k_cu_f219e6326thrust24THRUST_300001_SM_1000_NS12placeholders2_3E
	.align		8
        /*0120*/ 	.dword	_ZN34_INTERNAL_dde6d8d1_4_k_cu_f219e6326thrust24THRUST_300001_SM_1000_NS12placeholders2_4E
	.align		8
        /*0128*/ 	.dword	_ZN34_INTERNAL_dde6d8d1_4_k_cu_f219e6326thrust24THRUST_300001_SM_1000_NS12placeholders2_5E
	.align		8
        /*0130*/ 	.dword	_ZN34_INTERNAL_dde6d8d1_4_k_cu_f219e6326thrust24THRUST_300001_SM_1000_NS12placeholders2_6E
	.align		8
        /*0138*/ 	.dword	_ZN34_INTERNAL_dde6d8d1_4_k_cu_f219e6326thrust24THRUST_300001_SM_1000_NS12placeholders2_7E
	.align		8
        /*0140*/ 	.dword	_ZN34_INTERNAL_dde6d8d1_4_k_cu_f219e6326thrust24THRUST_300001_SM_1000_NS12placeholders2_8E
	.align		8
        /*0148*/ 	.dword	_ZN34_INTERNAL_dde6d8d1_4_k_cu_f219e6326thrust24THRUST_300001_SM_1000_NS12placeholders2_9E
	.align		8
        /*0150*/ 	.dword	_ZN34_INTERNAL_dde6d8d1_4_k_cu_f219e6326thrust24THRUST_300001_SM_1000_NS12placeholders3_10E
	.align		8
        /*0158*/ 	.dword	_ZN34_INTERNAL_dde6d8d1_4_k_cu_f219e6326thrust24THRUST_300001_SM_1000_NS3seqE
	.align		8
        /*0160*/ 	.dword	_ZN34_INTERNAL_dde6d8d1_4_k_cu_f219e6326thrust24THRUST_300001_SM_1000_NS6deviceE


//--------------------- .text._ZN3cub18CUB_300001_SM_10006detail10merge_sort26DeviceMergeSortMergeKernelINS2_10policy_hubIN6thrust24THRUST_300001_SM_1000_NS6detail15normal_iteratorINS6_10device_ptrIN4cuda3std3__44pairIiPcEEEEEEE9Policy600ESH_PNS0_8NullTypeESH_SL_m14lex_comparatorSF_SK_EEvbT2_T3_T4_PT6_PT7_T5_PSP_SP_NS1_7vsmem_tE --------------------------
	.section	.text._ZN3cub18CUB_300001_SM_10006detail10merge_sort26DeviceMergeSortMergeKernelINS2_10policy_hubIN6thrust24THRUST_300001_SM_1000_NS6detail15normal_iteratorINS6_10device_ptrIN4cuda3std3__44pairIiPcEEEEEEE9Policy600ESH_PNS0_8NullTypeESH_SL_m14lex_comparatorSF_SK_EEvbT2_T3_T4_PT6_PT7_T5_PSP_SP_NS1_7vsmem_tE,"ax",@progbits
	.align	128
        .global         _ZN3cub18CUB_300001_SM_10006detail10merge_sort26DeviceMergeSortMergeKernelINS2_10policy_hubIN6thrust24THRUST_300001_SM_1000_NS6detail15normal_iteratorINS6_10device_ptrIN4cuda3std3__44pairIiPcEEEEEEE9Policy600ESH_PNS0_8NullTypeESH_SL_m14lex_comparatorSF_SK_EEvbT2_T3_T4_PT6_PT7_T5_PSP_SP_NS1_7vsmem_tE
        .type           _ZN3cub18CUB_300001_SM_10006detail10merge_sort26DeviceMergeSortMergeKernelINS2_10policy_hubIN6thrust24THRUST_300001_SM_1000_NS6detail15normal_iteratorINS6_10device_ptrIN4cuda3std3__44pairIiPcEEEEEEE9Policy600ESH_PNS0_8NullTypeESH_SL_m14lex_comparatorSF_SK_EEvbT2_T3_T4_PT6_PT7_T5_PSP_SP_NS1_7vsmem_tE,@function
        .size           _ZN3cub18CUB_300001_SM_10006detail10merge_sort26DeviceMergeSortMergeKernelINS2_10policy_hubIN6thrust24THRUST_300001_SM_1000_NS6detail15normal_iteratorINS6_10device_ptrIN4cuda3std3__44pairIiPcEEEEEEE9Policy600ESH_PNS0_8NullTypeESH_SL_m14lex_comparatorSF_SK_EEvbT2_T3_T4_PT6_PT7_T5_PSP_SP_NS1_7vsmem_tE,(.L_x_809 - _ZN3cub18CUB_300001_SM_10006detail10merge_sort26DeviceMergeSortMergeKernelINS2_10policy_hubIN6thrust24THRUST_300001_SM_1000_NS6detail15normal_iteratorINS6_10device_ptrIN4cuda3std3__44pairIiPcEEEEEEE9Policy600ESH_PNS0_8NullTypeESH_SL_m14lex_comparatorSF_SK_EEvbT2_T3_T4_PT6_PT7_T5_PSP_SP_NS1_7vsmem_tE)
        .other          _ZN3cub18CUB_300001_SM_10006detail10merge_sort26DeviceMergeSortMergeKernelINS2_10policy_hubIN6thrust24THRUST_300001_SM_1000_NS6detail15normal_iteratorINS6_10device_ptrIN4cuda3std3__44pairIiPcEEEEEEE9Policy600ESH_PNS0_8NullTypeESH_SL_m14lex_comparatorSF_SK_EEvbT2_T3_T4_PT6_PT7_T5_PSP_SP_NS1_7vsmem_tE,@"STO_CUDA_ENTRY STV_DEFAULT"
_ZN3cub18CUB_300001_SM_10006detail10merge_sort26DeviceMergeSortMergeKernelINS2_10policy_hubIN6thrust24THRUST_300001_SM_1000_NS6detail15normal_iteratorINS6_10device_ptrIN4cuda3std3__44pairIiPcEEEEEEE9Policy600ESH_PNS0_8NullTypeESH_SL_m14lex_comparatorSF_SK_EEvbT2_T3_T4_PT6_PT7_T5_PSP_SP_NS1_7vsmem_tE:
.text._ZN3cub18CUB_300001_SM_10006detail10merge_sort26DeviceMergeSortMergeKernelINS2_10policy_hubIN6thrust24THRUST_300001_SM_1000_NS6detail15normal_iteratorINS6_10device_ptrIN4cuda3std3__44pairIiPcEEEEEEE9Policy600ESH_PNS0_8NullTypeESH_SL_m14lex_comparatorSF_SK_EEvbT2_T3_T4_PT6_PT7_T5_PSP_SP_NS1_7vsmem_tE:
[----:B------:R-:W-:Y:S01]  /*0000*/  LDC R1, c[0x0][0x37c] ;  /* 0x0000df00ff017b82 */ /* 0x000fe20000000800 */
[----:B------:R-:W0:Y:S01]  /*0010*/  S2R R0, SR_CTAID.X ;  /* 0x0000000000007919 */ /* 0x000e220000002500 */
[----:B------:R-:W1:Y:S06]  /*0020*/  LDCU UR4, c[0x0][0x370] ;  /* 0x00006e00ff0477ac */ /* 0x000e6c0008000800 */
[----:B------:R-:W2:Y:S01]  /*0030*/  LDC.64 R4, c[0x0][0x3c0] ;  /* 0x0000f000ff047b82 */ /* 0x000ea20000000a00 */
[----:B------:R-:W3:Y:S01]  /*0040*/  S2R R14, SR_TID.X ;  /* 0x00000000000e7919 */ /* 0x000ee20000002100 */
[----:B------:R-:W4:Y:S01]  /*0050*/  LDCU.64 UR6, c[0x0][0x358] ;  /* 0x00006b00ff0677ac */ /* 0x000f220008000a00 */
[----:B-1----:R-:W-:-:S06]  /*0060*/  UIADD3 UR4, UPT, UPT, UR4, -0x1, URZ ;  /* 0xffffffff04047890 */ /* 0x002fcc000fffe0ff */
[----:B0-----:R-:W-:-:S13]  /*0070*/  ISETP.GE.U32.AND P0, PT, R0, UR4, PT ;  /* 0x0000000400007c0c */ /* 0x001fda000bf06070 */
[----:B---34-:R-:W-:Y:S05]  /*0080*/  @P0 BRA `(.L_x_0) ;  /* 0x00000030003c0947 */ /* 0x018fea0003800000 */
[----:B------:R-:W0:Y:S01]  /*0090*/  LDC.64 R18, c[0x0][0x3b8] ;  /* 0x0000ee00ff127b82 */ /* 0x000e220000000a00 */
[----:B--2---:R-:W-:-:S07]  /*00a0*/  IADD3 R21, P2, PT, RZ, -R4, RZ ;  /* 0x80000004ff157210 */ /* 0x004fce0007f5e0ff */
[----:B------:R-:W1:Y:S01]  /*00b0*/  LDC.64 R10, c[0x0][0x398] ;  /* 0x0000e600ff0a7b82 */ /* 0x000e620000000a00 */
[----:B------:R-:W-:Y:S01]  /*00c0*/  IMAD.WIDE.U32 R12, R4, 0x200, RZ ;  /* 0x00000200040c7825 */ /* 0x000fe200078e00ff */
[----:B------:R-:W2:Y:S01]  /*00d0*/  LDCU.U8 UR4, c[0x0][0x380] ;  /* 0x00007000ff0477ac */ /* 0x000ea20008000000 */
[----:B0-----:R-:W-:-:S04]  /*00e0*/  LEA R18, P0, R0, R18, 0x3 ;  /* 0x0000001200127211 */ /* 0x001fc800078018ff */
[----:B------:R-:W-:-:S05]  /*00f0*/  LEA.HI.X R19, R0, R19, RZ, 0x3, P0 ;  /* 0x0000001300137211 */ /* 0x000fca00000f1cff */
[----:B------:R-:W3:Y:S04]  /*0100*/  LDG.E.64 R16, desc[UR6][R18.64+0x8] ;  /* 0x0000080612107981 */ /* 0x000ee8000c1e1b00 */
[----:B------:R0:W4:Y:S01]  /*0110*/  LDG.E.64 R2, desc[UR6][R18.64] ;  /* 0x0000000612027981 */ /* 0x000122000c1e1b00 */
[-C--:B------:R-:W-:Y:S01]  /*0120*/  LOP3.LUT R15, R21, R0.reuse, RZ, 0xc0, !PT ;  /* 0x00000000150f7212 */ /* 0x080fe200078ec0ff */
[----:B------:R-:W-:Y:S01]  /*0130*/  IMAD.SHL.U32 R7, R5, 0x200, RZ ;  /* 0x0000020005077824 */ /* 0x000fe200078e00ff */
[----:B------:R-:W-:Y:S01]  /*0140*/  LOP3.LUT R8, R12, 0xfffffc00, RZ, 0xc0, !PT ;  /* 0xfffffc000c087812 */ /* 0x000fe200078ec0ff */
[----:B------:R-:W-:Y:S01]  /*0150*/  IMAD.X R20, RZ, RZ, ~R5, P2 ;  /* 0x000000ffff147224 */ /* 0x000fe200010e0e05 */
[----:B------:R-:W-:Y:S01]  /*0160*/  IADD3 R12, P3, PT, R0, -R15, RZ ;  /* 0x8000000f000c7210 */ /* 0x000fe20007f7e0ff */
[----:B------:R-:W-:Y:S01]  /*0170*/  IMAD.SHL.U32 R9, R15, 0x400, RZ ;  /* 0x000004000f097824 */ /* 0x000fe200078e00ff */
[----:B------:R-:W-:Y:S01]  /*0180*/  LOP3.LUT R4, R21, R0, RZ, 0xfc, !PT ;  /* 0x0000000015047212 */ /* 0x000fe200078efcff */
[----:B------:R-:W-:Y:S01]  /*0190*/  IMAD.IADD R6, R13, 0x1, R7 ;  /* 0x000000010d067824 */ /* 0x000fe200078e0207 */
[----:B------:R-:W-:Y:S01]  /*01a0*/  SHF.L.U64.HI R7, R15, 0xa, RZ ;  /* 0x0000000a0f077819 */ /* 0x000fe200000102ff */
[----:B0-----:R-:W-:Y:S01]  /*01b0*/  IMAD.X R19, RZ, RZ, -0x1, P3 ;  /* 0xffffffffff137424 */ /* 0x001fe200018e06ff */
[----:B-1----:R-:W-:Y:S01]  /*01c0*/  IADD3 R15, P4, PT, -R9, R10, RZ ;  /* 0x0000000a090f7210 */ /* 0x002fe20007f9e1ff */
[----:B------:R-:W-:Y:S01]  /*01d0*/  IMAD.MOV.U32 R10, RZ, RZ, 0x3ff ;  /* 0x000003ffff0a7424 */ /* 0x000fe200078e00ff */
[----:B------:R-:W-:Y:S01]  /*01e0*/  ISETP.NE.U32.AND P0, PT, R4, -0x1, PT ;  /* 0xffffffff0400780c */ /* 0x000fe20003f05070 */
[C---:B------:R-:W-:Y:S01]  /*01f0*/  IMAD.SHL.U32 R5, R12.reuse, 0x400, RZ ;  /* 0x000004000c057824 */ /* 0x040fe200078e00ff */
[----:B------:R-:W-:Y:S01]  /*0200*/  ISETP.GT.U32.AND P2, PT, R15, R8, PT ;  /* 0x000000080f00720c */ /* 0x000fe20003f44070 */
[----:B------:R-:W-:Y:S01]  /*0210*/  IMAD.X R11, R11, 0x1, ~R7, P4 ;  /* 0x000000010b0b7824 */ /* 0x000fe200020e0e07 */
[----:B------:R-:W-:Y:S01]  /*0220*/  SHF.L.U64.HI R18, R12, 0xa, R19 ;  /* 0x0000000a0c127819 */ /* 0x000fe20000010213 */
[----:B--2---:R-:W-:Y:S01]  /*0230*/  UPRMT UR4, UR4, 0x8880, URZ ;  /* 0x0000888004047896 */ /* 0x004fe200080000ff */
[----:B------:R-:W-:Y:S01]  /*0240*/  ISETP.NE.AND.EX P0, PT, R20, -0x1, PT, P0 ;  /* 0xffffffff1400780c */ /* 0x000fe20003f05300 */
[----:B------:R-:W-:-:S02]  /*0250*/  ACQBULK ;  /* 0x000000000000782e */ /* 0x000fc40000000000 */
[----:B------:R-:W-:Y:S01]  /*0260*/  UISETP.NE.AND UP0, UPT, UR4, URZ, UPT ;  /* 0x000000ff0400728c */ /* 0x000fe2000bf05270 */
[-C--:B---3--:R-:W-:Y:S02]  /*0270*/  IADD3 R13, P1, PT, R16, -R9.reuse, RZ ;  /* 0x80000009100d7210 */ /* 0x088fe40007f3e0ff */
[----:B----4-:R-:W-:-:S03]  /*0280*/  IADD3 R4, P3, PT, R2, -R9, RZ ;  /* 0x8000000902047210 */ /* 0x010fc60007f7e0ff */
[--C-:B------:R-:W-:Y:S01]  /*0290*/  IMAD.X R17, R17, 0x1, ~R7.reuse, P1 ;  /* 0x0000000111117824 */ /* 0x100fe200008e0e07 */
[----:B------:R-:W-:Y:S01]  /*02a0*/  ISETP.NE.U32.AND P1, PT, R12, -0x1, PT ;  /* 0xffffffff0c00780c */ /* 0x000fe20003f25070 */
[----:B------:R-:W-:-:S03]  /*02b0*/  IMAD.X R16, R3, 0x1, ~R7, P3 ;  /* 0x0000000103107824 */ /* 0x000fc600018e0e07 */
[----:B------:R-:W-:-:S04]  /*02c0*/  ISETP.NE.AND.EX P1, PT, R19, -0x1, PT, P1 ;  /* 0xffffffff1300780c */ /* 0x000fc80003f25310 */
[----:B------:R-:W-:Y:S02]  /*02d0*/  SEL R10, R10, 0x400, !P1 ;  /* 0x000004000a0a7807 */ /* 0x000fe40004800000 */
[----:B------:R-:W-:Y:S02]  /*02e0*/  ISETP.GT.U32.AND.EX P1, PT, R11, R6, PT, P2 ;  /* 0x000000060b00720c */ /* 0x000fe40003f24120 */
[----:B------:R-:W-:Y:S02]  /*02f0*/  IADD3 R12, P2, PT, -R4, R5, RZ ;  /* 0x00000005040c7210 */ /* 0x000fe40007f5e1ff */
[----:B------:R-:W-:Y:S02]  /*0300*/  IADD3 R5, P3, P4, -R13, R10, R5 ;  /* 0x0000000a0d057210 */ /* 0x000fe40007c7e105 */
[----:B------:R-:W-:Y:S01]  /*0310*/  SEL R19, R15, R8, P1 ;  /* 0x000000080f137207 */ /* 0x000fe20000800000 */
[----:B------:R-:W-:Y:S01]  /*0320*/  IMAD.X R16, R18, 0x1, ~R16, P2 ;  /* 0x0000000112107824 */ /* 0x000fe200010e0e10 */
[----:B------:R-:W-:-:S02]  /*0330*/  IADD3.X R17, PT, PT, ~R17, RZ, R18, P3, P4 ;  /* 0x000000ff11117210 */ /* 0x000fc40001fe8512 */
[----:B------:R-:W-:Y:S02]  /*0340*/  SEL R21, R11, R6, P1 ;  /* 0x000000060b157207 */ /* 0x000fe40000800000 */
[----:B------:R-:W-:Y:S02]  /*0350*/  IADD3 R18, P1, PT, R19, -R8, RZ ;  /* 0x8000000813127210 */ /* 0x000fe40007f3e0ff */
[----:B------:R-:W-:Y:S02]  /*0360*/  SEL R5, R8, R5, !P0 ;  /* 0x0000000508057207 */ /* 0x000fe40004000000 */
[----:B------:R-:W-:Y:S01]  /*0370*/  SEL R10, R6, R17, !P0 ;  /* 0x00000011060a7207 */ /* 0x000fe20004000000 */
[----:B------:R-:W-:Y:S01]  /*0380*/  IMAD.X R17, R21, 0x1, ~R6, P1 ;  /* 0x0000000115117824 */ /* 0x000fe200008e0e06 */
[----:B------:R-:W-:Y:S02]  /*0390*/  ISETP.LT.U32.AND P2, PT, R8, R15, PT ;  /* 0x0000000f0800720c */ /* 0x000fe40003f41070 */
[----:B------:R-:W-:-:S02]  /*03a0*/  ISETP.LT.U32.AND P1, PT, R12, R18, PT ;  /* 0x000000120c00720c */ /* 0x000fc40003f21070 */
[-C--:B------:R-:W-:Y:S02]  /*03b0*/  ISETP.LT.U32.AND P3, PT, R5, R18.reuse, PT ;  /* 0x000000120500720c */ /* 0x080fe40003f61070 */
[----:B------:R-:W-:Y:S02]  /*03c0*/  ISETP.LT.U32.AND.EX P2, PT, R6, R11, PT, P2 ;  /* 0x0000000b0600720c */ /* 0x000fe40003f41120 */
[-C--:B------:R-:W-:Y:S02]  /*03d0*/  ISETP.LT.U32.AND.EX P1, PT, R16, R17.reuse, PT, P1 ;  /* 0x000000111000720c */ /* 0x080fe40003f21110 */
[----:B------:R-:W-:Y:S02]  /*03e0*/  ISETP.LT.U32.AND.EX P3, PT, R10, R17, PT, P3 ;  /* 0x000000110a00720c */ /* 0x000fe40003f61130 */
[----:B------:R-:W-:Y:S02]  /*03f0*/  @!P0 SEL R13, R8, R15, P2 ;  /* 0x0000000f080d8207 */ /* 0x000fe40001000000 */
[----:B------:R-:W-:-:S02]  /*0400*/  SEL R10, R12, R18, P1 ;  /* 0x000000120c0a7207 */ /* 0x000fc40000800000 */
[----:B------:R-:W-:Y:S01]  /*0410*/  SEL R5, R5, R18, P3 ;  /* 0x0000001205057207 */ /* 0x000fe20001800000 */
[----:B------:R-:W-:Y:S01]  /*0420*/  IMAD.IADD R13, R13, 0x1, -R4 ;  /* 0x000000010d0d7824 */ /* 0x000fe200078e0a04 */
[----:B------:R-:W-:-:S03]  /*0430*/  SEL R12, R16, R17, P1 ;  /* 0x00000011100c7207 */ /* 0x000fc60000800000 */
[----:B------:R-:W-:Y:S01]  /*0440*/  IMAD.IADD R4, R5, 0x1, -R10 ;  /* 0x0000000105047824 */ /* 0x000fe200078e0a0a */
[----:B------:R-:W-:Y:S06]  /*0450*/  BRA.U !UP0, `(.L_x_1) ;  /* 0x0000000108907547 */ /* 0x000fec000b800000 */
[----:B------:R-:W-:Y:S01]  /*0460*/  IADD3 R8, P0, P1, R10, R9, R8 ;  /* 0x000000090a087210 */ /* 0x000fe2000791e008 */
[----:B------:R-:W0:Y:S01]  /*0470*/  LDCU.64 UR4, c[0x0][0x388] ;  /* 0x00007100ff0477ac */ /* 0x000e220008000a00 */
[----:B------:R-:W-:Y:S02]  /*0480*/  IMAD.IADD R5, R14, 0x1, -R13 ;  /* 0x000000010e057824 */ /* 0x000fe400078e0a0d */
[----:B------:R-:W-:Y:S01]  /*0490*/  IADD3.X R12, PT, PT, R12, R7, R6, P0, P1 ;  /* 0x000000070c0c7210 */ /* 0x000fe200007e2406 */
[----:B------:R-:W-:Y:S01]  /*04a0*/  VIADD R6, R14, 0x300 ;  /* 0x000003000e067836 */ /* 0x000fe20000000000 */
[----:B------:R-:W-:Y:S01]  /*04b0*/  IADD3 R9, P0, PT, R2, R14, RZ ;  /* 0x0000000e02097210 */ /* 0x000fe20007f1e0ff */
[----:B------:R-:W-:Y:S01]  /*04c0*/  VIADD R2, R14, 0x100 ;  /* 0x000001000e027836 */ /* 0x000fe20000000000 */
[C---:B------:R-:W-:Y:S02]  /*04d0*/  IADD3 R7, P2, PT, R5.reuse, R8, RZ ;  /* 0x0000000805077210 */ /* 0x040fe40007f5e0ff */
[-C--:B------:R-:W-:Y:S01]  /*04e0*/  ISETP.GE.AND P3, PT, R6, R13.reuse, PT ;  /* 0x0000000d0600720c */ /* 0x080fe20003f66270 */
[----:B------:R-:W-:Y:S01]  /*04f0*/  IMAD.X R16, RZ, RZ, R3, P0 ;  /* 0x000000ffff107224 */ /* 0x000fe200000e0603 */
[----:B------:R-:W-:Y:S01]  /*0500*/  ISETP.GE.AND P1, PT, R2, R13, PT ;  /* 0x0000000d0200720c */ /* 0x000fe20003f26270 */
[----:B------:R-:W-:Y:S01]  /*0510*/  VIADD R2, R14, 0x200 ;  /* 0x000002000e027836 */ /* 0x000fe20000000000 */
[----:B------:R-:W-:-:S02]  /*0520*/  LEA.HI.X.SX32 R12, R5, R12, 0x1, P2 ;  /* 0x0000000c050c7211 */ /* 0x000fc400010f0eff */
[-C--:B------:R-:W-:Y:S02]  /*0530*/  ISETP.GE.AND P0, PT, R14, R13.reuse, PT ;  /* 0x0000000d0e00720c */ /* 0x080fe40003f06270 */
[----:B------:R-:W-:Y:S02]  /*0540*/  ISETP.GE.AND P2, PT, R2, R13, PT ;  /* 0x0000000d0200720c */ /* 0x000fe40003f46270 */
[----:B0-----:R-:W-:Y:S02]  /*0550*/  LEA R8, P4, R9, UR4, 0x4 ;  /* 0x0000000409087c11 */ /* 0x001fe4000f8820ff */
[----:B------:R-:W-:Y:S02]  /*0560*/  LEA R10, P5, R7, UR4, 0x4 ;  /* 0x00000004070a7c11 */ /* 0x000fe4000f8a20ff */
[----:B------:R-:W-:Y:S02]  /*0570*/  LEA.HI.X R9, R9, UR5, R16, 0x4, P4 ;  /* 0x0000000509097c11 */ /* 0x000fe4000a0f2410 */
[----:B------:R-:W-:-:S03]  /*0580*/  LEA.HI.X R11, R7, UR5, R12, 0x4, P5 ;  /* 0x00000005070b7c11 */ /* 0x000fc6000a8f240c */
[----:B------:R0:W5:Y:S04]  /*0590*/  @!P0 LDG.E R5, desc[UR6][R8.64] ;  /* 0x0000000608058981 */ /* 0x000168000c1e1900 */
[----:B------:R0:W5:Y:S04]  /*05a0*/  @!P0 LDG.E.64 R2, desc[UR6][R8.64+0x8] ;  /* 0x0000080608028981 */ /* 0x000168000c1e1b00 */
[----:B------:R0:W5:Y:S04]  /*05b0*/  @P1 LDG.E R12, desc[UR6][R10.64+0x1000] ;  /* 0x001000060a0c1981 */ /* 0x000168000c1e1900 */
[----:B------:R0:W5:Y:S04]  /*05c0*/  @P1 LDG.E.64 R6, desc[UR6][R10.64+0x1008] ;  /* 0x001008060a061981 */ /* 0x000168000c1e1b00 */
[----:B------:R0:W5:Y:S04]  /*05d0*/  @P3 LDG.E R24, desc[UR6][R10.64+0x3000] ;  /* 0x003000060a183981 */ /* 0x000168000c1e1900 */
[----:B------:R0:W5:Y:S04]  /*05e0*/  @P2 LDG.E R15, desc[UR6][R10.64+0x2000] ;  /* 0x002000060a0f2981 */ /* 0x000168000c1e1900 */
[----:B------:R0:W5:Y:S04]  /*05f0*/  @P2 LDG.E.64 R18, desc[UR6][R10.64+0x2008] ;  /* 0x002008060a122981 */ /* 0x000168000c1e1b00 */
[----:B------:R0:W5:Y:S04]  /*0600*/  @P3 LDG.E.64 R20, desc[UR6][R10.64+0x3008] ;  /* 0x003008060a143981 */ /* 0x000168000c1e1b00 */
[----:B------:R0:W5:Y:S04]  /*0610*/  @P0 LDG.E R5, desc[UR6][R10.64] ;  /* 0x000000060a050981 */ /* 0x000168000c1e1900 */
[----:B------:R0:W5:Y:S04]  /*0620*/  @P0 LDG.E.64 R2, desc[UR6][R10.64+0x8] ;  /* 0x000008060a020981 */ /* 0x000168000c1e1b00 */
[----:B------:R0:W5:Y:S04]  /*0630*/  @!P1 LDG.E R12, desc[UR6][R8.64+0x1000] ;  /* 0x00100006080c9981 */ /* 0x000168000c1e1900 */
[----:B------:R0:W5:Y:S04]  /*0640*/  @!P1 LDG.E.64 R6, desc[UR6][R8.64+0x1008] ;  /* 0x0010080608069981 */ /* 0x000168000c1e1b00 */
[----:B------:R0:W5:Y:S04]  /*0650*/  @!P3 LDG.E R24, desc[UR6][R8.64+0x3000] ;  /* 0x003000060818b981 */ /* 0x000168000c1e1900 */
[----:B------:R0:W5:Y:S04]  /*0660*/  @!P2 LDG.E R15, desc[UR6][R8.64+0x2000] ;  /* 0x00200006080fa981 */ /* 0x000168000c1e1900 */
[----:B------:R0:W5:Y:S04]  /*0670*/  @!P2 LDG.E.64 R18, desc[UR6][R8.64+0x2008] ;  /* 0x002008060812a981 */ /* 0x000168000c1e1b00 */
[----:B------:R0:W5:Y:S01]  /*0680*/  @!P3 LDG.E.64 R20, desc[UR6][R8.64+0x3008] ;  /* 0x003008060814b981 */ /* 0x000162000c1e1b00 */
[----:B------:R-:W-:Y:S05]  /*0690*/  BRA `(.L_x_2) ;  /* 0x0000000000e87947 */ /* 0x000fea0003800000 */
.L_x_1:
[----:B------:R-:W-:Y:S01]  /*06a0*/  IADD3 R9, P1, P2, R10, R9, R8 ;  /* 0x000000090a097210 */ /* 0x000fe20007a3e008 */
[C---:B------:R-:W-:Y:S01]  /*06b0*/  VIADD R18, R14.reuse, 0x100 ;  /* 0x000001000e127836 */ /* 0x040fe20000000000 */
[C---:B------:R-:W-:Y:S01]  /*06c0*/  ISETP.GE.AND P0, PT, R14.reuse, R13, PT ;  /* 0x0000000d0e00720c */ /* 0x040fe20003f06270 */
[----:B------:R-:W-:Y:S01]  /*06d0*/  VIADD R20, R14, 0x200 ;  /* 0x000002000e147836 */ /* 0x000fe20000000000 */
[----:B------:R-:W-:Y:S01]  /*06e0*/  IADD3.X R19, PT, PT, R12, R7, R6, P1, P2 ;  /* 0x000000070c137210 */ /* 0x000fe20000fe4406 */
[----:B------:R-:W-:Y:S01]  /*06f0*/  VIADD R10, R14, 0x300 ;  /* 0x000003000e0a7836 */ /* 0x000fe20000000000 */
[-C--:B------:R-:W-:Y:S01]  /*0700*/  ISETP.GE.AND P5, PT, R18, R13.reuse, PT ;  /* 0x0000000d1200720c */ /* 0x080fe20003fa6270 */
[--C-:B------:R-:W-:Y:S01]  /*0710*/  IMAD.IADD R21, R14, 0x1, -R13.reuse ;  /* 0x000000010e157824 */ /* 0x100fe200078e0a0d */
[-C--:B------:R-:W-:Y:S01]  /*0720*/  ISETP.GE.AND P1, PT, R20, R13.reuse, PT ;  /* 0x0000000d1400720c */ /* 0x080fe20003f26270 */
[----:B------:R-:W-:Y:S01]  /*0730*/  IMAD.IADD R11, R18, 0x1, -R13 ;  /* 0x00000001120b7824 */ /* 0x000fe200078e0a0d */
[----:B------:R-:W-:Y:S01]  /*0740*/  ISETP.GE.AND P2, PT, R10, R13, PT ;  /* 0x0000000d0a00720c */ /* 0x000fe20003f46270 */
[----:B------:R-:W0:Y:S01]  /*0750*/  LDCU.64 UR4, c[0x0][0x3a0] ;  /* 0x00007400ff0477ac */ /* 0x000e220008000a00 */
[----:B------:R-:W-:-:S02]  /*0760*/  SEL R15, R14, R21, !P0 ;  /* 0x000000150e0f7207 */ /* 0x000fc40004000000 */
[CC--:B------:R-:W-:Y:S02]  /*0770*/  SEL R16, R2.reuse, R9.reuse, !P0 ;  /* 0x0000000902107207 */ /* 0x0c0fe40004000000 */
[CC--:B------:R-:W-:Y:S02]  /*0780*/  SEL R17, R2.reuse, R9.reuse, !P5 ;  /* 0x0000000902117207 */ /* 0x0c0fe40006800000 */
[CC--:B------:R-:W-:Y:S02]  /*0790*/  SEL R5, R2.reuse, R9.reuse, !P1 ;  /* 0x0000000902057207 */ /* 0x0c0fe40004800000 */
[----:B------:R-:W-:Y:S02]  /*07a0*/  SEL R12, R2, R9, !P2 ;  /* 0x00000009020c7207 */ /* 0x000fe40005000000 */
[----:B------:R-:W-:Y:S02]  /*07b0*/  SEL R2, R18, R11, !P5 ;  /* 0x0000000b12027207 */ /* 0x000fe40006800000 */
[----:B------:R-:W-:-:S02]  /*07c0*/  SEL R7, R3, R19, !P5 ;  /* 0x0000001303077207 */ /* 0x000fc40006800000 */
[CC--:B------:R-:W-:Y:S02]  /*07d0*/  SEL R6, R3.reuse, R19.reuse, !P1 ;  /* 0x0000001303067207 */ /* 0x0c0fe40004800000 */
[CC--:B------:R-:W-:Y:S02]  /*07e0*/  SEL R8, R3.reuse, R19.reuse, !P0 ;  /* 0x0000001303087207 */ /* 0x0c0fe40004000000 */
[----:B------:R-:W-:Y:S02]  /*07f0*/  SEL R9, R3, R19, !P2 ;  /* 0x0000001303097207 */ /* 0x000fe40005000000 */
[----:B------:R-:W-:Y:S01]  /*0800*/  IADD3 R3, P3, PT, R15, R16, RZ ;  /* 0x000000100f037210 */ /* 0x000fe20007f7e0ff */
[--C-:B------:R-:W-:Y:S01]  /*0810*/  IMAD.IADD R15, R20, 0x1, -R13.reuse ;  /* 0x00000001140f7824 */ /* 0x100fe200078e0a0d */
[----:B------:R-:W-:Y:S01]  /*0820*/  IADD3 R2, P4, PT, R2, R17, RZ ;  /* 0x0000001102027210 */ /* 0x000fe20007f9e0ff */
[----:B------:R-:W-:Y:S01]  /*0830*/  IMAD.IADD R17, R10, 0x1, -R13 ;  /* 0x000000010a117824 */ /* 0x000fe200078e0a0d */
[----:B------:R-:W-:-:S02]  /*0840*/  SHF.R.S32.HI R21, RZ, 0x1f, R21 ;  /* 0x0000001fff157819 */ /* 0x000fc40000011415 */
[----:B------:R-:W-:Y:S02]  /*0850*/  SEL R16, R20, R15, !P1 ;  /* 0x0000000f14107207 */ /* 0x000fe40004800000 */
[----:B------:R-:W-:Y:S02]  /*0860*/  SHF.R.S32.HI R11, RZ, 0x1f, R11 ;  /* 0x0000001fff0b7819 */ /* 0x000fe4000001140b */
[----:B------:R-:W-:Y:S02]  /*0870*/  SEL R19, R10, R17, !P2 ;  /* 0x000000110a137207 */ /* 0x000fe40005000000 */
[----:B------:R-:W-:Y:S02]  /*0880*/  SHF.R.S32.HI R15, RZ, 0x1f, R15 ;  /* 0x0000001fff0f7819 */ /* 0x000fe4000001140f */
[----:B------:R-:W-:Y:S02]  /*0890*/  SHF.R.S32.HI R17, RZ, 0x1f, R17 ;  /* 0x0000001fff117819 */ /* 0x000fe40000011411 */
[----:B------:R-:W-:-:S02]  /*08a0*/  SEL R21, R21, RZ, P0 ;  /* 0x000000ff15157207 */ /* 0x000fc40000000000 */
[----:B------:R-:W-:Y:S02]  /*08b0*/  IADD3 R5, P0, PT, R16, R5, RZ ;  /* 0x0000000510057210 */ /* 0x000fe40007f1e0ff */
[----:B------:R-:W-:Y:S01]  /*08c0*/  SEL R16, R11, RZ, P5 ;  /* 0x000000ff0b107207 */ /* 0x000fe20002800000 */
[----:B------:R-:W-:Y:S01]  /*08d0*/  IMAD.X R18, R21, 0x1, R8, P3 ;  /* 0x0000000115127824 */ /* 0x000fe200018e0608 */
[----:B------:R-:W-:Y:S02]  /*08e0*/  IADD3 R12, P5, PT, R19, R12, RZ ;  /* 0x0000000c130c7210 */ /* 0x000fe40007fbe0ff */
[----:B------:R-:W-:Y:S01]  /*08f0*/  SEL R15, R15, RZ, P1 ;  /* 0x000000ff0f0f7207 */ /* 0x000fe20000800000 */
[----:B------:R-:W-:Y:S01]  /*0900*/  IMAD.X R7, R16, 0x1, R7, P4 ;  /* 0x0000000110077824 */ /* 0x000fe200020e0607 */
[----:B------:R-:W-:Y:S02]  /*0910*/  SEL R10, R17, RZ, P2 ;  /* 0x000000ff110a7207 */ /* 0x000fe40001000000 */
[----:B0-----:R-:W-:Y:S01]  /*0920*/  LEA R16, P1, R2, UR4, 0x4 ;  /* 0x0000000402107c11 */ /* 0x001fe2000f8220ff */
[----:B------:R-:W-:Y:S01]  /*0930*/  IMAD.X R6, R15, 0x1, R6, P0 ;  /* 0x000000010f067824 */ /* 0x000fe200000e0606 */
[----:B------:R-:W-:Y:S01]  /*0940*/  LEA R22, P0, R3, UR4, 0x4 ;  /* 0x0000000403167c11 */ /* 0x000fe2000f8020ff */
[----:B------:R-:W-:Y:S01]  /*0950*/  IMAD.X R9, R10, 0x1, R9, P5 ;  /* 0x000000010a097824 */ /* 0x000fe200028e0609 */
[----:B------:R-:W-:-:S02]  /*0960*/  LEA R10, P2, R5, UR4, 0x4 ;  /* 0x00000004050a7c11 */ /* 0x000fc4000f8420ff */
[----:B------:R-:W-:Y:S02]  /*0970*/  LEA R8, P3, R12, UR4, 0x4 ;  /* 0x000000040c087c11 */ /* 0x000fe4000f8620ff */
[----:B------:R-:W-:Y:S02]  /*0980*/  LEA.HI.X R23, R3, UR5, R18, 0x4, P0 ;  /* 0x0000000503177c11 */ /* 0x000fe400080f2412 */
[----:B------:R-:W-:Y:S02]  /*0990*/  LEA.HI.X R17, R2, UR5, R7, 0x4, P1 ;  /* 0x0000000502117c11 */ /* 0x000fe400088f2407 */
[----:B------:R-:W-:Y:S01]  /*09a0*/  LEA.HI.X R11, R5, UR5, R6, 0x4, P2 ;  /* 0x00000005050b7c11 */ /* 0x000fe200090f2406 */
[----:B------:R1:W5:Y:S01]  /*09b0*/  LDG.E.64 R2, desc[UR6][R22.64+0x8] ;  /* 0x0000080616027981 */ /* 0x000362000c1e1b00 */
[----:B------:R-:W-:-:S03]  /*09c0*/  LEA.HI.X R9, R12, UR5, R9, 0x4, P3 ;  /* 0x000000050c097c11 */ /* 0x000fc600098f2409 */
[----:B------:R1:W5:Y:S04]  /*09d0*/  LDG.E R5, desc[UR6][R22.64] ;  /* 0x0000000616057981 */ /* 0x000368000c1e1900 */
[----:B------:R1:W5:Y:S04]  /*09e0*/  LDG.E R12, desc[UR6][R16.64] ;  /* 0x00000006100c7981 */ /* 0x000368000c1e1900 */
[----:B------:R1:W5:Y:S04]  /*09f0*/  LDG.E.64 R6, desc[UR6][R16.64+0x8] ;  /* 0x0000080610067981 */ /* 0x000368000c1e1b00 */
[----:B------:R1:W5:Y:S04]  /*0a00*/  LDG.E R15, desc[UR6][R10.64] ;  /* 0x000000060a0f7981 */ /* 0x000368000c1e1900 */
[----:B------:R1:W5:Y:S04]  /*0a10*/  LDG.E.64 R18, desc[UR6][R10.64+0x8] ;  /* 0x000008060a127981 */ /* 0x000368000c1e1b00 */
[----:B------:R1:W5:Y:S04]  /*0a20*/  LDG.E R24, desc[UR6][R8.64] ;  /* 0x0000000608187981 */ /* 0x000368000c1e1900 */
[----:B------:R1:W5:Y:S02]  /*0a30*/  LDG.E.64 R20, desc[UR6][R8.64+0x8] ;  /* 0x0000080608147981 */ /* 0x000364000c1e1b00 */
.L_x_2:
[----:B01----:R-:W0:Y:S01]  /*0a40*/  S2R R9, SR_CgaCtaId ;  /* 0x0000000000097919 */ /* 0x003e220000008800 */
[----:B------:R-:W-:-:S04]  /*0a50*/  MOV R10, 0x400 ;  /* 0x00000400000a7802 */ /* 0x000fc80000000f00 */
[----:B0-----:R-:W-:-:S05]  /*0a60*/  LEA R10, R9, R10, 0x18 ;  /* 0x0000000a090a7211 */ /* 0x001fca00078ec0ff */
[----:B------:R-:W-:-:S05]  /*0a70*/  IMAD R9, R14, 0x10, R10 ;  /* 0x000000100e097824 */ /* 0x000fca00078e020a */
[----:B-----5:R-:W-:Y:S04]  /*0a80*/  STS.64 [R9+0x8], R2 ;  /* 0x0000080209007388 */ /* 0x020fe80000000a00 */
[----:B------:R-:W-:Y:S04]  /*0a90*/  STS.64 [R9+0x1008], R6 ;  /* 0x0010080609007388 */ /* 0x000fe80000000a00 */
[----:B------:R-:W-:Y:S04]  /*0aa0*/  STS.64 [R9+0x2008], R18 ;  /* 0x0020081209007388 */ /* 0x000fe80000000a00 */
[----:B------:R-:W-:Y:S04]  /*0ab0*/  STS.64 [R9+0x3008], R20 ;  /* 0x0030081409007388 */ /* 0x000fe80000000a00 */
[----:B------:R-:W-:Y:S04]  /*0ac0*/  STS [R9], R5 ;  /* 0x0000000509007388 */ /* 0x000fe80000000800 */
[----:B------:R-:W-:Y:S04]  /*0ad0*/  STS [R9+0x1000], R12 ;  /* 0x0010000c09007388 */ /* 0x000fe80000000800 */
[----:B------:R0:W-:Y:S04]  /*0ae0*/  STS [R9+0x2000], R15 ;  /* 0x0020000f09007388 */ /* 0x0001e80000000800 */
[----:B------:R1:W-:Y:S01]  /*0af0*/  STS [R9+0x3000], R24 ;  /* 0x0030001809007388 */ /* 0x0003e20000000800 */
[----:B------:R-:W-:Y:S01]  /*0b00*/  BAR.SYNC.DEFER_BLOCKING 0x0 ;  /* 0x0000000000007b1d */ /* 0x000fe20000010000 */
[----:B0-----:R-:W-:-:S07]  /*0b10*/  IMAD.IADD R15, R13, 0x1, R4 ;  /* 0x000000010d0f7824 */ /* 0x001fce00078e0204 */
[----:B------:R-:W-:Y:S01]  /*0b20*/  PREEXIT ;  /* 0x000000000000782d */ /* 0x000fe20000000000 */
[----:B------:R-:W-:Y:S01]  /*0b30*/  IMAD.SHL.U32 R12, R14, 0x4, RZ ;  /* 0x000000040e0c7824 */ /* 0x000fe200078e00ff */
[----:B------:R-:W-:Y:S04]  /*0b40*/  BSSY.RECONVERGENT B0, `(.L_x_3) ;  /* 0x000006a000007945 */ /* 0x000fe80003800200 */
[----:B------:R-:W-:-:S04]  /*0b50*/  VIMNMX R3, PT, PT, R15, R12, PT ;  /* 0x0000000c0f037248 */ /* 0x000fc80003fe0100 */
[C---:B------:R-:W-:Y:S01]  /*0b60*/  ISETP.GE.AND P0, PT, R3.reuse, R4, PT ;  /* 0x000000040300720c */ /* 0x040fe20003f06270 */
[----:B------:R-:W-:Y:S01]  /*0b70*/  IMAD.IADD R2, R3, 0x1, -R4 ;  /* 0x0000000103027824 */ /* 0x000fe200078e0a04 */
[C---:B------:R-:W-:Y:S01]  /*0b80*/  VIMNMX R5, PT, PT, R13.reuse, R3, PT ;  /* 0x000000030d057248 */ /* 0x040fe20003fe0100 */
[----:B------:R-:W-:-:S03]  /*0b90*/  IMAD R4, R13, 0x10, R10 ;  /* 0x000000100d047824 */ /* 0x000fc600078e020a */
[----:B------:R-:W-:-:S04]  /*0ba0*/  SEL R2, R2, RZ, P0 ;  /* 0x000000ff02027207 */ /* 0x000fc80000000000 */
[----:B------:R-:W-:-:S13]  /*0bb0*/  ISETP.GE.AND P0, PT, R2, R5, PT ;  /* 0x000000050200720c */ /* 0x000fda0003f06270 */
[----:B-1----:R-:W-:Y:S05]  /*0bc0*/  @P0 BRA `(.L_x_4) ;  /* 0x0000000400840947 */ /* 0x002fea0003800000 */
.L_x_15:
[----:B------:R-:W-:Y:S01]  /*0bd0*/  IMAD.IADD R6, R5, 0x1, -R2 ;  /* 0x0000000105067824 */ /* 0x000fe200078e0a02 */
[----:B------:R-:W-:Y:S01]  /*0be0*/  BSSY.RECONVERGENT B1, `(.L_x_5) ;  /* 0x0000038000017945 */ /* 0x000fe20003800200 */
[----:B------:R-:W-:-:S03]  /*0bf0*/  IMAD.MOV.U32 R18, RZ, RZ, 0x3e055027 ;  /* 0x3e055027ff127424 */ /* 0x000fc600078e00ff */
[----:B------:R-:W-:-:S04]  /*0c00*/  LEA.HI R7, R6, R6, RZ, 0x1 ;  /* 0x0000000606077211 */ /* 0x000fc800078f08ff */
[----:B------:R-:W-:-:S04]  /*0c10*/  LEA.HI.SX32 R6, R7, R2, 0x1f ;  /* 0x0000000207067211 */ /* 0x000fc800078ffaff */
[----:B------:R-:W-:Y:S01]  /*0c20*/  LOP3.LUT R8, RZ, R6, RZ, 0x33, !PT ;  /* 0x00000006ff087212 */ /* 0x000fe200078e33ff */
[----:B------:R-:W-:-:S04]  /*0c30*/  IMAD R7, R6, 0x10, R10 ;  /* 0x0000001006077824 */ /* 0x000fc800078e020a */
[----:B------:R-:W-:Y:S02]  /*0c40*/  IMAD.IADD R9, R3, 0x1, R8 ;  /* 0x0000000103097824 */ /* 0x000fe400078e0208 */
[----:B------:R-:W0:Y:S02]  /*0c50*/  LDS R7, [R7] ;  /* 0x0000000007077984 */ /* 0x000e240000000800 */
[----:B------:R-:W-:-:S06]  /*0c60*/  IMAD R8, R9, 0x10, R4 ;  /* 0x0000001009087824 */ /* 0x000fcc00078e0204 */
[----:B------:R-:W1:Y:S01]  /*0c70*/  LDS R8, [R8] ;  /* 0x0000000008087984 */ /* 0x000e620000000800 */
[C---:B0-----:R-:W-:Y:S02]  /*0c80*/  ISETP.NE.AND P2, PT, R7.reuse, RZ, PT ;  /* 0x000000ff0700720c */ /* 0x041fe40003f45270 */
[----:B-1----:R-:W-:Y:S02]  /*0c90*/  VIMNMX R9, PT, PT, R7, R8, !PT ;  /* 0x0000000807097248 */ /* 0x002fe40007fe0100 */
[----:B------:R-:W-:Y:S02]  /*0ca0*/  ISETP.NE.AND P1, PT, R8, RZ, PT ;  /* 0x000000ff0800720c */ /* 0x000fe40003f25270 */
[----:B------:R-:W-:Y:S02]  /*0cb0*/  ISETP.GE.AND P0, PT, R9, 0x1, PT ;  /* 0x000000010900780c */ /* 0x000fe40003f06270 */
[----:B------:R-:W-:-:S11]  /*0cc0*/  I2FP.F32.S32 R9, R9 ;  /* 0x0000000900097245 */ /* 0x000fd60000201400 */
[----:B------:R-:W-:-:S04]  /*0cd0*/  @!P0 FMUL R9, R9, 8388608 ;  /* 0x4b00000009098820 */ /* 0x000fc80000400000 */
[----:B------:R-:W-:-:S05]  /*0ce0*/  VIADD R11, R9, 0xc0d55555 ;  /* 0xc0d55555090b7836 */ /* 0x000fca0000000000 */
[----:B------:R-:W-:-:S04]  /*0cf0*/  LOP3.LUT R16, R11, 0xff800000, RZ, 0xc0, !PT ;  /* 0xff8000000b107812 */ /* 0x000fc800078ec0ff */
[-C--:B------:R-:W-:Y:S02]  /*0d00*/  IADD3 R11, PT, PT, R9, -R16.reuse, RZ ;  /* 0x80000010090b7210 */ /* 0x080fe40007ffe0ff */
[----:B------:R-:W-:-:S03]  /*0d10*/  I2FP.F32.S32 R16, R16 ;  /* 0x0000001000107245 */ /* 0x000fc60000201400 */
[----:B------:R-:W-:Y:S01]  /*0d20*/  FADD R17, R11, -1 ;  /* 0xbf8000000b117421 */ /* 0x000fe20000000000 */
[----:B------:R-:W-:Y:S02]  /*0d30*/  FSEL R11, RZ, -23, P0 ;  /* 0xc1b80000ff0b7808 */ /* 0x000fe40000000000 */
[----:B------:R-:W-:Y:S01]  /*0d40*/  ISETP.GT.U32.AND P0, PT, R9, 0x7f7fffff, PT ;  /* 0x7f7fffff0900780c */ /* 0x000fe20003f04070 */
[C---:B------:R-:W-:Y:S02]  /*0d50*/  FFMA R18, R17.reuse, -R18, 0.14084610342979431152 ;  /* 0x3e1039f611127423 */ /* 0x040fe40000000812 */
[----:B------:R-:W-:Y:S01]  /*0d60*/  FFMA R11, R16, 1.1920928955078125e-07, R11 ;  /* 0x34000000100b7823 */ /* 0x000fe2000000000b */
[----:B------:R-:W-:Y:S02]  /*0d70*/  IMAD.MOV.U32 R16, RZ, RZ, 0x7f800000 ;  /* 0x7f800000ff107424 */ /* 0x000fe400078e00ff */
[----:B------:R-:W-:-:S04]  /*0d80*/  FFMA R18, R17, R18, -0.12148627638816833496 ;  /* 0xbdf8cdcc11127423 */ /* 0x000fc80000000012 */
[----:B------:R-:W-:-:S04]  /*0d90*/  FFMA R18, R17, R18, 0.13980610668659210205 ;  /* 0x3e0f295511127423 */ /* 0x000fc80000000012 */
[----:B------:R-:W-:-:S04]  /*0da0*/  FFMA R18, R17, R18, -0.16684235632419586182 ;  /* 0xbe2ad8b911127423 */ /* 0x000fc80000000012 */
[----:B------:R-:W-:-:S04]  /*0db0*/  FFMA R18, R17, R18, 0.20012299716472625732 ;  /* 0x3e4ced0b11127423 */ /* 0x000fc80000000012 */
[----:B------:R-:W-:-:S04]  /*0dc0*/  FFMA R18, R17, R18, -0.24999669194221496582 ;  /* 0xbe7fff2211127423 */ /* 0x000fc80000000012 */
[----:B------:R-:W-:-:S04]  /*0dd0*/  FFMA R18, R17, R18, 0.33333182334899902344 ;  /* 0x3eaaaa7811127423 */ /* 0x000fc80000000012 */
[----:B------:R-:W-:-:S04]  /*0de0*/  FFMA R18, R17, R18, -0.5 ;  /* 0xbf00000011127423 */ /* 0x000fc80000000012 */
[----:B------:R-:W-:-:S04]  /*0df0*/  FMUL R18, R17, R18 ;  /* 0x0000001211127220 */ /* 0x000fc80000400000 */
[----:B------:R-:W-:-:S04]  /*0e00*/  FFMA R18, R17, R18, R17 ;  /* 0x0000001211127223 */ /* 0x000fc80000000011 */
[----:B------:R-:W-:Y:S01]  /*0e10*/  FFMA R11, R11, 0.69314718246459960938, R18 ;  /* 0x3f3172180b0b7823 */ /* 0x000fe20000000012 */
[----:B------:R-:W-:Y:S02]  /*0e20*/  IMAD.MOV.U32 R18, RZ, RZ, 0x3ede5bd9 ;  /* 0x3ede5bd9ff127424 */ /* 0x000fe400078e00ff */
[C---:B------:R-:W-:Y:S01]  /*0e30*/  @P0 FFMA R11, R9.reuse, R16, +INF ;  /* 0x7f800000090b0423 */ /* 0x040fe20000000010 */
[----:B------:R-:W-:-:S03]  /*0e40*/  FSETP.NEU.AND P0, PT, R9, RZ, PT ;  /* 0x000000ff0900720b */ /* 0x000fc60003f0d000 */
[----:B------:R-:W-:-:S05]  /*0e50*/  FFMA R11, R11, R18, 1 ;  /* 0x3f8000000b0b7423 */ /* 0x000fca0000000012 */
[----:B------:R-:W-:Y:S01]  /*0e60*/  FSEL R9, R11, -INF , P0 ;  /* 0xff8000000b097808 */ /* 0x000fe20000000000 */
[----:B------:R-:W-:Y:S01]  /*0e70*/  IMAD.MOV.U32 R11, RZ, RZ, RZ ;  /* 0x000000ffff0b7224 */ /* 0x000fe200078e00ff */
[----:B------:R-:W-:-:S04]  /*0e80*/  PLOP3.LUT P0, PT, PT, PT, PT, 0x80, 0x8 ;  /* 0x000000000008781c */ /* 0x000fc80003f0f070 */
[----:B------:R-:W0:Y:S02]  /*0e90*/  F2I.U32.TRUNC.NTZ R9, R9 ;  /* 0x0000000900097305 */ /* 0x000e24000020f000 */
[----:B0-----:R-:W-:Y:S01]  /*0ea0*/  ISETP.NE.AND P3, PT, R9, RZ, PT ;  /* 0x000000ff0900720c */ /* 0x001fe20003f65270 */
[----:B------:R-:W-:-:S12]  /*0eb0*/  @!P1 BRA `(.L_x_6) ;  /* 0x0000000000289947 */ /* 0x000fd80003800000 */
[----:B------:R-:W-:-:S07]  /*0ec0*/  IMAD.MOV.U32 R11, RZ, RZ, RZ ;  /* 0x000000ffff0b7224 */ /* 0x000fce00078e00ff */
.L_x_7:
[C---:B------:R-:W-:Y:S02]  /*0ed0*/  VIADD R18, R8.reuse, 0x9 ;  /* 0x0000000908127836 */ /* 0x040fe40000000000 */
[----:B------:R-:W-:-:S03]  /*0ee0*/  IMAD.HI R16, R8, 0x66666667, RZ ;  /* 0x6666666708107827 */ /* 0x000fc600078e02ff */
[----:B------:R-:W-:Y:S02]  /*0ef0*/  ISETP.GE.U32.AND P1, PT, R18, 0x13, PT ;  /* 0x000000131200780c */ /* 0x000fe40003f26070 */
[----:B------:R-:W-:-:S04]  /*0f00*/  SHF.R.U32.HI R17, RZ, 0x1f, R16 ;  /* 0x0000001fff117819 */ /* 0x000fc80000011610 */
[----:B------:R-:W-:-:S05]  /*0f10*/  LEA.HI.SX32 R17, R16, R17, 0x1e ;  /* 0x0000001110117211 */ /* 0x000fca00078ff2ff */
[----:B------:R-:W-:-:S04]  /*0f20*/  IMAD R8, R17, -0xa, R8 ;  /* 0xfffffff611087824 */ /* 0x000fc800078e0208 */
[----:B------:R-:W-:Y:S02]  /*0f30*/  IMAD R11, R11, 0xa, R8 ;  /* 0x0000000a0b0b7824 */ /* 0x000fe400078e0208 */
[----:B------:R-:W-:Y:S01]  /*0f40*/  IMAD.MOV.U32 R8, RZ, RZ, R17 ;  /* 0x000000ffff087224 */ /* 0x000fe200078e0011 */
[----:B------:R-:W-:Y:S06]  /*0f50*/  @P1 BRA `(.L_x_7) ;  /* 0xfffffffc00dc1947 */ /* 0x000fec000383ffff */
.L_x_6:
[----:B------:R-:W-:Y:S05]  /*0f60*/  BSYNC.RECONVERGENT B1 ;  /* 0x0000000000017941 */ /* 0x000fea0003800200 */
.L_x_5:
[----:B------:R-:W-:Y:S01]  /*0f70*/  BSSY.RECONVERGENT B1, `(.L_x_8) ;  /* 0x000000d000017945 */ /* 0x000fe20003800200 */
[----:B------:R-:W-:-:S03]  /*0f80*/  IMAD.MOV.U32 R8, RZ, RZ, RZ ;  /* 0x000000ffff087224 */ /* 0x000fc600078e00ff */
[----:B------:R-:W-:Y:S05]  /*0f90*/  @!P2 BRA `(.L_x_9) ;  /* 0x000000000028a947 */ /* 0x000fea0003800000 */
[----:B------:R-:W-:-:S07]  /*0fa0*/  IMAD.MOV.U32 R8, RZ, RZ, RZ ;  /* 0x000000ffff087224 */ /* 0x000fce00078e00ff */
.L_x_10:
        /* <DEDUP_REMOVED lines=9> */
.L_x_9:
[----:B------:R-:W-:Y:S05]  /*1040*/  BSYNC.RECONVERGENT B1 ;  /* 0x0000000000017941 */ /* 0x000fea0003800200 */
.L_x_8:
[----:B------:R-:W-:Y:S04]  /*1050*/  BSSY.RECONVERGENT B1, `(.L_x_11) ;  /* 0x0000014000017945 */ /* 0x000fe80003800200 */
[----:B------:R-:W-:Y:S05]  /*1060*/  @!P3 BRA `(.L_x_12) ;  /* 0x000000000048b947 */ /* 0x000fea0003800000 */
[----:B------:R-:W-:-:S07]  /*1070*/  IMAD.MOV.U32 R16, RZ, RZ, RZ ;  /* 0x000000ffff107224 */ /* 0x000fce00078e00ff */
.L_x_14:
[----:B------:R-:W-:-:S04]  /*1080*/  IMAD.HI R7, R11, 0x66666667, RZ ;  /* 0x666666670b077827 */ /* 0x000fc800078e02ff */
[----:B------:R-:W-:Y:S01]  /*1090*/  IMAD.HI R17, R8, 0x66666667, RZ ;  /* 0x6666666708117827 */ /* 0x000fe200078e02ff */
[----:B------:R-:W-:-:S04]  /*10a0*/  SHF.R.U32.HI R18, RZ, 0x1f, R7 ;  /* 0x0000001fff127819 */ /* 0x000fc80000011607 */
[----:B------:R-:W-:Y:S02]  /*10b0*/  SHF.R.U32.HI R20, RZ, 0x1f, R17 ;  /* 0x0000001fff147819 */ /* 0x000fe40000011611 */
[----:B------:R-:W-:Y:S02]  /*10c0*/  LEA.HI.SX32 R18, R7, R18, 0x1e ;  /* 0x0000001207127211 */ /* 0x000fe400078ff2ff */
[----:B------:R-:W-:-:S03]  /*10d0*/  LEA.HI.SX32 R17, R17, R20, 0x1e ;  /* 0x0000001411117211 */ /* 0x000fc600078ff2ff */
[----:B------:R-:W-:Y:S02]  /*10e0*/  IMAD R7, R18, -0xa, R11 ;  /* 0xfffffff612077824 */ /* 0x000fe400078e020b */
[----:B------:R-:W-:-:S05]  /*10f0*/  IMAD R8, R17, -0xa, R8 ;  /* 0xfffffff611087824 */ /* 0x000fca00078e0208 */
[----:B------:R-:W-:-:S13]  /*1100*/  ISETP.NE.AND P1, PT, R7, R8, PT ;  /* 0x000000080700720c */ /* 0x000fda0003f25270 */
[----:B------:R-:W-:Y:S05]  /*1110*/  @P1 BRA `(.L_x_13) ;  /* 0x0000000000181947 */ /* 0x000fea0003800000 */
[----:B------:R-:W-:Y:S02]  /*1120*/  VIADD R16, R16, 0x1 ;  /* 0x0000000110107836 */ /* 0x000fe40000000000 */
[----:B------:R-:W-:Y:S02]  /*1130*/  IMAD.MOV.U32 R11, RZ, RZ, R18 ;  /* 0x000000ffff0b7224 */ /* 0x000fe400078e0012 */
[----:B------:R-:W-:Y:S01]  /*1140*/  IMAD.MOV.U32 R8, RZ, RZ, R17 ;  /* 0x000000ffff087224 */ /* 0x000fe200078e0011 */
[----:B------:R-:W-:-:S13]  /*1150*/  ISETP.NE.AND P1, PT, R16, R9, PT ;  /* 0x000000091000720c */ /* 0x000fda0003f25270 */
[----:B------:R-:W-:Y:S05]  /*1160*/  @P1 BRA `(.L_x_14) ;  /* 0xfffffffc00c41947 */ /* 0x000fea000383ffff */
[----:B------:R-:W-:Y:S05]  /*1170*/  BRA `(.L_x_12) ;  /* 0x0000000000047947 */ /* 0x000fea0003800000 */
.L_x_13:
[----:B------:R-:W-:-:S13]  /*1180*/  ISETP.GT.AND P0, PT, R7, R8, PT ;  /* 0x000000080700720c */ /* 0x000fda0003f04270 */
.L_x_12:
[----:B------:R-:W-:Y:S05]  /*1190*/  BSYNC.RECONVERGENT B1 ;  /* 0x0000000000017941 */ /* 0x000fea0003800200 */
.L_x_11:
[----:B------:R-:W-:Y:S01]  /*11a0*/  @P0 VIADD R2, R6, 0x1 ;  /* 0x0000000106020836 */ /* 0x000fe20000000000 */
[----:B------:R-:W-:-:S04]  /*11b0*/  SEL R5, R5, R6, P0 ;  /* 0x0000000605057207 */ /* 0x000fc80000000000 */
[----:B------:R-:W-:-:S13]  /*11c0*/  ISETP.GE.AND P0, PT, R2, R5, PT ;  /* 0x000000050200720c */ /* 0x000fda0003f06270 */
[----:B------:R-:W-:Y:S05]  /*11d0*/  @!P0 BRA `(.L_x_15) ;  /* 0xfffffff8007c8947 */ /* 0x000fea000383ffff */
.L_x_4:
[----:B------:R-:W-:Y:S05]  /*11e0*/  BSYNC.RECONVERGENT B0 ;  /* 0x0000000000007941 */ /* 0x000fea0003800200 */
.L_x_3:
[----:B------:R-:W-:Y:S01]  /*11f0*/  IMAD.IADD R18, R3, 0x1, -R2 ;  /* 0x0000000103127824 */ /* 0x000fe200078e0a02 */
[----:B------:R-:W-:Y:S01]  /*1200*/  BSSY.RECONVERGENT B0, `(.L_x_16) ;  /* 0x0000062000007945 */ /* 0x000fe20003800200 */
[----:B------:R-:W-:Y:S01]  /*1210*/  IMAD R3, R2, 0x10, R10 ;  /* 0x0000001002037824 */ /* 0x000fe200078e020a */
[----:B------:R-:W-:Y:S01]  /*1220*/  PLOP3.LUT P0, PT, PT, PT, PT, 0x8, 0x80 ;  /* 0x000000000080781c */ /* 0x000fe20003f0e170 */
[----:B------:R-:W-:Y:S02]  /*1230*/  IMAD R11, R18, 0x10, R4 ;  /* 0x00000010120b7824 */ /* 0x000fe400078e0204 */
[----:B------:R-:W-:Y:S01]  /*1240*/  IMAD.IADD R18, R13, 0x1, R18 ;  /* 0x000000010d127824 */ /* 0x000fe200078e0212 */
[----:B------:R0:W1:Y:S04]  /*1250*/  LDS R17, [R3] ;  /* 0x0000000003117984 */ /* 0x0000680000000800 */
[----:B------:R0:W2:Y:S01]  /*1260*/  LDS.64 R8, [R3+0x8] ;  /* 0x0000080003087984 */ /* 0x0000a20000000a00 */
[----:B------:R-:W-:-:S03]  /*1270*/  ISETP.GE.AND P1, PT, R18, R15, PT ;  /* 0x0000000f1200720c */ /* 0x000fc60003f26270 */
[----:B------:R0:W3:Y:S04]  /*1280*/  LDS R16, [R11] ;  /* 0x000000000b107984 */ /* 0x0000e80000000800 */
[----:B------:R0:W4:Y:S06]  /*1290*/  LDS.64 R6, [R11+0x8] ;  /* 0x000008000b067984 */ /* 0x00012c0000000a00 */
[----:B------:R-:W-:Y:S05]  /*12a0*/  @P1 BRA `(.L_x_17) ;  /* 0x00000004005c1947 */ /* 0x000fea0003800000 */
[----:B------:R-:W-:Y:S02]  /*12b0*/  ISETP.GE.AND P1, PT, R2, R13, PT ;  /* 0x0000000d0200720c */ /* 0x000fe40003f26270 */
[----:B------:R-:W-:-:S11]  /*12c0*/  PLOP3.LUT P0, PT, PT, PT, PT, 0x80, 0x8 ;  /* 0x000000000008781c */ /* 0x000fd60003f0f070 */
[----:B------:R-:W-:Y:S05]  /*12d0*/  @P1 BRA `(.L_x_17) ;  /* 0x0000000400501947 */ /* 0x000fea0003800000 */
[C---:B-1-3--:R-:W-:Y:S01]  /*12e0*/  VIMNMX R4, PT, PT, R17.reuse, R16, !PT ;  /* 0x0000001011047248 */ /* 0x04afe20007fe0100 */
[----:B------:R-:W-:Y:S01]  /*12f0*/  IMAD.MOV.U32 R20, RZ, RZ, 0x3e055027 ;  /* 0x3e055027ff147424 */ /* 0x000fe200078e00ff */
[----:B------:R-:W-:Y:S01]  /*1300*/  ISETP.NE.AND P1, PT, R16, RZ, PT ;  /* 0x000000ff1000720c */ /* 0x000fe20003f25270 */
[----:B------:R-:W-:Y:S01]  /*1310*/  BSSY.RECONVERGENT B1, `(.L_x_18) ;  /* 0x000002e000017945 */ /* 0x000fe20003800200 */
[----:B------:R-:W-:Y:S02]  /*1320*/  ISETP.GE.AND P0, PT, R4, 0x1, PT ;  /* 0x000000010400780c */ /* 0x000fe40003f06270 */
[----:B------:R-:W-:Y:S02]  /*1330*/  I2FP.F32.S32 R4, R4 ;  /* 0x0000000400047245 */ /* 0x000fe40000201400 */
[----:B------:R-:W-:-:S09]  /*1340*/  ISETP.NE.AND P2, PT, R17, RZ, PT ;  /* 0x000000ff1100720c */ /* 0x000fd20003f45270 */
[----:B------:R-:W-:-:S04]  /*1350*/  @!P0 FMUL R4, R4, 8388608 ;  /* 0x4b00000004048820 */ /* 0x000fc80000400000 */
[----:B------:R-:W-:-:S05]  /*1360*/  VIADD R19, R4, 0xc0d55555 ;  /* 0xc0d5555504137836 */ /* 0x000fca0000000000 */
[----:B------:R-:W-:-:S05]  /*1370*/  LOP3.LUT R19, R19, 0xff800000, RZ, 0xc0, !PT ;  /* 0xff80000013137812 */ /* 0x000fca00078ec0ff */
[----:B------:R-:W-:Y:S01]  /*1380*/  IMAD.IADD R5, R4, 0x1, -R19 ;  /* 0x0000000104057824 */ /* 0x000fe200078e0a13 */
[----:B------:R-:W-:-:S03]  /*1390*/  I2FP.F32.S32 R19, R19 ;  /* 0x0000001300137245 */ /* 0x000fc60000201400 */
[----:B------:R-:W-:-:S04]  /*13a0*/  FADD R5, R5, -1 ;  /* 0xbf80000005057421 */ /* 0x000fc80000000000 */
[----:B------:R-:W-:-:S04]  /*13b0*/  FFMA R20, R5, -R20, 0.14084610342979431152 ;  /* 0x3e1039f605147423 */ /* 0x000fc80000000814 */
[----:B------:R-:W-:-:S04]  /*13c0*/  FFMA R20, R5, R20, -0.12148627638816833496 ;  /* 0xbdf8cdcc05147423 */ /* 0x000fc80000000014 */
[----:B------:R-:W-:-:S04]  /*13d0*/  FFMA R20, R5, R20, 0.13980610668659210205 ;  /* 0x3e0f295505147423 */ /* 0x000fc80000000014 */
[----:B------:R-:W-:-:S04]  /*13e0*/  FFMA R20, R5, R20, -0.16684235632419586182 ;  /* 0xbe2ad8b905147423 */ /* 0x000fc80000000014 */
[----:B------:R-:W-:-:S04]  /*13f0*/  FFMA R20, R5, R20, 0.20012299716472625732 ;  /* 0x3e4ced0b05147423 */ /* 0x000fc80000000014 */
[----:B------:R-:W-:-:S04]  /*1400*/  FFMA R20, R5, R20, -0.24999669194221496582 ;  /* 0xbe7fff2205147423 */ /* 0x000fc80000000014 */
[----:B------:R-:W-:-:S04]  /*1410*/  FFMA R20, R5, R20, 0.33333182334899902344 ;  /* 0x3eaaaa7805147423 */ /* 0x000fc80000000014 */
[C---:B------:R-:W-:Y:S01]  /*1420*/  FFMA R22, R5.reuse, R20, -0.5 ;  /* 0xbf00000005167423 */ /* 0x040fe20000000014 */
[----:B------:R-:W-:Y:S02]  /*1430*/  FSEL R20, RZ, -23, P0 ;  /* 0xc1b80000ff147808 */ /* 0x000fe40000000000 */
[----:B------:R-:W-:Y:S01]  /*1440*/  ISETP.GT.U32.AND P0, PT, R4, 0x7f7fffff, PT ;  /* 0x7f7fffff0400780c */ /* 0x000fe20003f04070 */
[----:B------:R-:W-:Y:S02]  /*1450*/  FMUL R22, R5, R22 ;  /* 0x0000001605167220 */ /* 0x000fe40000400000 */
[----:B------:R-:W-:Y:S01]  /*1460*/  FFMA R19, R19, 1.1920928955078125e-07, R20 ;  /* 0x3400000013137823 */ /* 0x000fe20000000014 */
[----:B------:R-:W-:Y:S02]  /*1470*/  IMAD.MOV.U32 R20, RZ, RZ, 0x3ede5bd9 ;  /* 0x3ede5bd9ff147424 */ /* 0x000fe400078e00ff */
[----:B------:R-:W-:Y:S01]  /*1480*/  FFMA R22, R5, R22, R5 ;  /* 0x0000001605167223 */ /* 0x000fe20000000005 */
[----:B------:R-:W-:-:S03]  /*1490*/  IMAD.MOV.U32 R5, RZ, RZ, 0x7f800000 ;  /* 0x7f800000ff057424 */ /* 0x000fc600078e00ff */
[----:B------:R-:W-:-:S03]  /*14a0*/  FFMA R19, R19, 0.69314718246459960938, R22 ;  /* 0x3f31721813137823 */ /* 0x000fc60000000016 */
[C---:B------:R-:W-:Y:S01]  /*14b0*/  @P0 FFMA R19, R4.reuse, R5, +INF ;  /* 0x7f80000004130423 */ /* 0x040fe20000000005 */
[----:B------:R-:W-:Y:S02]  /*14c0*/  FSETP.NEU.AND P0, PT, R4, RZ, PT ;  /* 0x000000ff0400720b */ /* 0x000fe40003f0d000 */
[----:B------:R-:W-:Y:S01]  /*14d0*/  CS2R R4, SRZ ;  /* 0x0000000000047805 */ /* 0x000fe2000001ff00 */
[----:B------:R-:W-:-:S05]  /*14e0*/  FFMA R19, R19, R20, 1 ;  /* 0x3f80000013137423 */ /* 0x000fca0000000014 */
[----:B------:R-:W-:Y:S02]  /*14f0*/  FSEL R19, R19, -INF , P0 ;  /* 0xff80000013137808 */ /* 0x000fe40000000000 */
[----:B------:R-:W-:-:S04]  /*1500*/  PLOP3.LUT P0, PT, PT, PT, PT, 0x8, 0x80 ;  /* 0x000000000080781c */ /* 0x000fc80003f0e170 */
[----:B------:R-:W1:Y:S02]  /*1510*/  F2I.U32.TRUNC.NTZ R19, R19 ;  /* 0x0000001300137305 */ /* 0x000e64000020f000 */
[----:B-1----:R-:W-:Y:S01]  /*1520*/  ISETP.NE.AND P3, PT, R19, RZ, PT ;  /* 0x000000ff1300720c */ /* 0x002fe20003f65270 */
[----:B------:R-:W-:-:S12]  /*1530*/  @!P1 BRA `(.L_x_19) ;  /* 0x00000000002c9947 */ /* 0x000fd80003800000 */
[----:B------:R-:W-:Y:S02]  /*1540*/  IMAD.MOV.U32 R4, RZ, RZ, RZ ;  /* 0x000000ffff047224 */ /* 0x000fe400078e00ff */
[----:B------:R-:W-:-:S07]  /*1550*/  IMAD.MOV.U32 R20, RZ, RZ, R16 ;  /* 0x000000ffff147224 */ /* 0x000fce00078e0010 */
.L_x_20:
[C---:B------:R-:W-:Y:S02]  /*1560*/  VIADD R23, R20.reuse, 0x9 ;  /* 0x0000000914177836 */ /* 0x040fe40000000000 */
[----:B------:R-:W-:-:S03]  /*1570*/  IMAD.HI R21, R20, 0x66666667, RZ ;  /* 0x6666666714157827 */ /* 0x000fc600078e02ff */
[----:B------:R-:W-:Y:S02]  /*1580*/  ISETP.GE.U32.AND P1, PT, R23, 0x13, PT ;  /* 0x000000131700780c */ /* 0x000fe40003f26070 */
[----:B------:R-:W-:-:S04]  /*1590*/  SHF.R.U32.HI R22, RZ, 0x1f, R21 ;  /* 0x0000001fff167819 */ /* 0x000fc80000011615 */
[----:B------:R-:W-:-:S05]  /*15a0*/  LEA.HI.SX32 R21, R21, R22, 0x1e ;  /* 0x0000001615157211 */ /* 0x000fca00078ff2ff */
[----:B------:R-:W-:Y:S02]  /*15b0*/  IMAD R23, R21, -0xa, R20 ;  /* 0xfffffff615177824 */ /* 0x000fe400078e0214 */
[----:B------:R-:W-:Y:S02]  /*15c0*/  IMAD.MOV.U32 R20, RZ, RZ, R21 ;  /* 0x000000ffff147224 */ /* 0x000fe400078e0015 */
[----:B------:R-:W-:Y:S01]  /*15d0*/  IMAD R4, R4, 0xa, R23 ;  /* 0x0000000a04047824 */ /* 0x000fe200078e0217 */
[----:B------:R-:W-:Y:S06]  /*15e0*/  @P1 BRA `(.L_x_20) ;  /* 0xfffffffc00dc1947 */ /* 0x000fec000383ffff */
.L_x_19:
[----:B------:R-:W-:Y:S05]  /*15f0*/  BSYNC.RECONVERGENT B1 ;  /* 0x0000000000017941 */ /* 0x000fea0003800200 */
.L_x_18:
[----:B------:R-:W-:Y:S04]  /*1600*/  BSSY.RECONVERGENT B1, `(.L_x_21) ;  /* 0x000000d000017945 */ /* 0x000fe80003800200 */
[----:B------:R-:W-:Y:S05]  /*1610*/  @!P2 BRA `(.L_x_22) ;  /* 0x00000000002ca947 */ /* 0x000fea0003800000 */
[----:B------:R-:W-:Y:S02]  /*1620*/  IMAD.MOV.U32 R5, RZ, RZ, RZ ;  /* 0x000000ffff057224 */ /* 0x000fe400078e00ff */
[----:B------:R-:W-:-:S07]  /*1630*/  IMAD.MOV.U32 R20, RZ, RZ, R17 ;  /* 0x000000ffff147224 */ /* 0x000fce00078e0011 */
.L_x_23:
        /* <DEDUP_REMOVED lines=9> */
.L_x_22:
[----:B------:R-:W-:Y:S05]  /*16d0*/  BSYNC.RECONVERGENT B1 ;  /* 0x0000000000017941 */ /* 0x000fea0003800200 */
.L_x_21:
[----:B------:R-:W-:Y:S05]  /*16e0*/  @!P3 BRA `(.L_x_17) ;  /* 0x00000000004cb947 */ /* 0x000fea0003800000 */
[----:B------:R-:W-:-:S07]  /*16f0*/  IMAD.MOV.U32 R20, RZ, RZ, RZ ;  /* 0x000000ffff147224 */ /* 0x000fce00078e00ff */
.L_x_25:
        /* <DEDUP_REMOVED lines=10> */
[----:B------:R-:W-:Y:S01]  /*17a0*/  VIADD R20, R20, 0x1 ;  /* 0x0000000114147836 */ /* 0x000fe20000000000 */
[----:B------:R-:W-:Y:S01]  /*17b0*/  MOV R5, R22 ;  /* 0x0000001600057202 */ /* 0x000fe20000000f00 */
[----:B------:R-:W-:-:S03]  /*17c0*/  IMAD.MOV.U32 R4, RZ, RZ, R21 ;  /* 0x000000ffff047224 */ /* 0x000fc600078e0015 */
[----:B------:R-:W-:-:S13]  /*17d0*/  ISETP.NE.AND P0, PT, R20, R19, PT ;  /* 0x000000131400720c */ /* 0x000fda0003f05270 */
[----:B------:R-:W-:Y:S05]  /*17e0*/  @P0 BRA `(.L_x_25) ;  /* 0xfffffffc00c40947 */ /* 0x000fea000383ffff */
[----:B------:R-:W-:Y:S01]  /*17f0*/  PLOP3.LUT P0, PT, PT, PT, PT, 0x8, 0x80 ;  /* 0x000000000080781c */ /* 0x000fe20003f0e170 */
[----:B------:R-:W-:-:S12]  /*1800*/  BRA `(.L_x_17) ;  /* 0x0000000000047947 */ /* 0x000fd80003800000 */
.L_x_24:
[----:B------:R-:W-:-:S13]  /*1810*/  ISETP.LE.AND P0, PT, R4, R5, PT ;  /* 0x000000050400720c */ /* 0x000fda0003f03270 */
.L_x_17:
[----:B------:R-:W-:Y:S05]  /*1820*/  BSYNC.RECONVERGENT B0 ;  /* 0x0000000000007941 */ /* 0x000fea0003800200 */
.L_x_16:
[----:B-1-3--:R-:W-:Y:S01]  /*1830*/  SEL R24, R16, R17, P0 ;  /* 0x0000001110187207 */ /* 0x00afe20000000000 */
[----:B------:R-:W-:Y:S01]  /*1840*/  VIADD R20, R18, 0x1 ;  /* 0x0000000112147836 */ /* 0x000fe20000000000 */
[----:B--2-4-:R-:W-:Y:S01]  /*1850*/  SEL R4, R6, R8, P0 ;  /* 0x0000000806047207 */ /* 0x014fe20000000000 */
[----:B------:R1:W2:Y:S01]  /*1860*/  @P0 LDS R16, [R11+0x10] ;  /* 0x000010000b100984 */ /* 0x0002a20000000800 */
[----:B------:R-:W-:Y:S01]  /*1870*/  SEL R5, R7, R9, P0 ;  /* 0x0000000907057207 */ /* 0x000fe20000000000 */
[----:B------:R-:W-:Y:S01]  /*1880*/  @!P0 IMAD.MOV R20, RZ, RZ, R18 ;  /* 0x000000ffff148224 */ /* 0x000fe200078e0212 */
[----:B------:R-:W-:Y:S01]  /*1890*/  BSSY.RECONVERGENT B0, `(.L_x_26) ;  /* 0x0000061000007945 */ /* 0x000fe20003800200 */
[----:B------:R1:W3:Y:S01]  /*18a0*/  @P0 LDS.64 R6, [R11+0x18] ;  /* 0x000018000b060984 */ /* 0x0002e20000000a00 */
[----:B------:R-:W-:Y:S01]  /*18b0*/  VIADD R18, R2, 0x1 ;  /* 0x0000000102127836 */ /* 0x000fe20000000000 */
[----:B------:R-:W-:Y:S01]  /*18c0*/  PLOP3.LUT P1, PT, PT, PT, PT, 0x8, 0x80 ;  /* 0x000000000080781c */ /* 0x000fe20003f2e170 */
[----:B------:R-:W-:Y:S01]  /*18d0*/  @P0 IMAD.MOV R18, RZ, RZ, R2 ;  /* 0x000000ffff120224 */ /* 0x000fe200078e0202 */
[----:B------:R1:W4:Y:S01]  /*18e0*/  @!P0 LDS R17, [R3+0x10] ;  /* 0x0000100003118984 */ /* 0x0003220000000800 */
[----:B------:R-:W-:-:S03]  /*18f0*/  ISETP.GE.AND P2, PT, R20, R15, PT ;  /* 0x0000000f1400720c */ /* 0x000fc60003f46270 */
[----:B------:R1:W0:Y:S10]  /*1900*/  @!P0 LDS.64 R8, [R3+0x18] ;  /* 0x0000180003088984 */ /* 0x0002340000000a00 */
[----:B-1----:R-:W-:Y:S05]  /*1910*/  @P2 BRA `(.L_x_27) ;  /* 0x0000000400602947 */ /* 0x002fea0003800000 */
[----:B------:R-:W-:Y:S02]  /*1920*/  ISETP.GE.AND P0, PT, R18, R13, PT ;  /* 0x0000000d1200720c */ /* 0x000fe40003f06270 */
[----:B------:R-:W-:-:S11]  /*1930*/  PLOP3.LUT P1, PT, PT, PT, PT, 0x80, 0x8 ;  /* 0x000000000008781c */ /* 0x000fd60003f2f070 */
[----:B------:R-:W-:Y:S05]  /*1940*/  @P0 BRA `(.L_x_27) ;  /* 0x0000000400540947 */ /* 0x000fea0003800000 */
[C---:B--2-4-:R-:W-:Y:S01]  /*1950*/  VIMNMX R2, PT, PT, R17.reuse, R16, !PT ;  /* 0x0000001011027248 */ /* 0x054fe20007fe0100 */
[----:B------:R-:W-:Y:S01]  /*1960*/  IMAD.MOV.U32 R22, RZ, RZ, 0x3e055027 ;  /* 0x3e055027ff167424 */ /* 0x000fe200078e00ff */
[----:B------:R-:W-:Y:S01]  /*1970*/  BSSY.RECONVERGENT B1, `(.L_x_28) ;  /* 0x0000030000017945 */ /* 0x000fe20003800200 */
[----:B------:R-:W-:Y:S02]  /*1980*/  ISETP.NE.AND P3, PT, R17, RZ, PT ;  /* 0x000000ff1100720c */ /* 0x000fe40003f65270 */
[----:B------:R-:W-:Y:S02]  /*1990*/  ISETP.GE.AND P0, PT, R2, 0x1, PT ;  /* 0x000000010200780c */ /* 0x000fe40003f06270 */
[----:B------:R-:W-:Y:S02]  /*19a0*/  I2FP.F32.S32 R2, R2 ;  /* 0x0000000200027245 */ /* 0x000fe40000201400 */
[----:B------:R-:W-:Y:S02]  /*19b0*/  FSEL R19, RZ, -23, P0 ;  /* 0xc1b80000ff137808 */ /* 0x000fe40000000000 */
[----:B------:R-:W-:-:S07]  /*19c0*/  PLOP3.LUT P1, PT, PT, PT, PT, 0x8, 0x80 ;  /* 0x000000000080781c */ /* 0x000fce0003f2e170 */
[----:B------:R-:W-:-:S04]  /*19d0*/  @!P0 FMUL R2, R2, 8388608 ;  /* 0x4b00000002028820 */ /* 0x000fc80000400000 */
[C---:B0-----:R-:W-:Y:S01]  /*19e0*/  VIADD R11, R2.reuse, 0xc0d55555 ;  /* 0xc0d55555020b7836 */ /* 0x041fe20000000000 */
[----:B------:R-:W-:-:S04]  /*19f0*/  ISETP.GT.U32.AND P0, PT, R2, 0x7f7fffff, PT ;  /* 0x7f7fffff0200780c */ /* 0x000fc80003f04070 */
[----:B------:R-:W-:-:S05]  /*1a00*/  LOP3.LUT R11, R11, 0xff800000, RZ, 0xc0, !PT ;  /* 0xff8000000b0b7812 */ /* 0x000fca00078ec0ff */
[----:B------:R-:W-:-:S04]  /*1a10*/  IMAD.IADD R3, R2, 0x1, -R11 ;  /* 0x0000000102037824 */ /* 0x000fc800078e0a0b */
        /* <DEDUP_REMOVED lines=9> */
[----:B------:R-:W-:Y:S01]  /*1ab0*/  I2FP.F32.S32 R22, R11 ;  /* 0x0000000b00167245 */ /* 0x000fe20000201400 */
[----:B------:R-:W-:Y:S02]  /*1ac0*/  IMAD.MOV.U32 R11, RZ, RZ, RZ ;  /* 0x000000ffff0b7224 */ /* 0x000fe400078e00ff */
[C---:B------:R-:W-:Y:S02]  /*1ad0*/  FMUL R26, R3.reuse, R26 ;  /* 0x0000001a031a7220 */ /* 0x040fe40000400000 */
[----:B------:R-:W-:Y:S01]  /*1ae0*/  FFMA R19, R22, 1.1920928955078125e-07, R19 ;  /* 0x3400000016137823 */ /* 0x000fe20000000013 */
[----:B------:R-:W-:Y:S02]  /*1af0*/  IMAD.MOV.U32 R22, RZ, RZ, 0x3ede5bd9 ;  /* 0x3ede5bd9ff167424 */ /* 0x000fe400078e00ff */
[----:B------:R-:W-:Y:S01]  /*1b00*/  FFMA R26, R3, R26, R3 ;  /* 0x0000001a031a7223 */ /* 0x000fe20000000003 */
[----:B------:R-:W-:-:S03]  /*1b10*/  IMAD.MOV.U32 R3, RZ, RZ, 0x7f800000 ;  /* 0x7f800000ff037424 */ /* 0x000fc600078e00ff */
[----:B------:R-:W-:Y:S01]  /*1b20*/  FFMA R19, R19, 0.69314718246459960938, R26 ;  /* 0x3f31721813137823 */ /* 0x000fe2000000001a */
[C---:B------:R-:W-:Y:S01]  /*1b30*/  @P0 FFMA R19, R2.reuse, R3, +INF ;  /* 0x7f80000002130423 */ /* 0x040fe20000000003 */
[----:B------:R-:W-:Y:S01]  /*1b40*/  FSETP.NEU.AND P0, PT, R2, RZ, PT ;  /* 0x000000ff0200720b */ /* 0x000fe20003f0d000 */
[----:B------:R-:W-:Y:S02]  /*1b50*/  IMAD.MOV.U32 R3, RZ, RZ, RZ ;  /* 0x000000ffff037224 */ /* 0x000fe400078e00ff */
[----:B------:R-:W-:-:S05]  /*1b60*/  FFMA R19, R19, R22, 1 ;  /* 0x3f80000013137423 */ /* 0x000fca0000000016 */
[----:B------:R-:W-:Y:S02]  /*1b70*/  FSEL R2, R19, -INF , P0 ;  /* 0xff80000013027808 */ /* 0x000fe40000000000 */
[----:B------:R-:W-:-:S04]  /*1b80*/  ISETP.NE.AND P0, PT, R16, RZ, PT ;  /* 0x000000ff1000720c */ /* 0x000fc80003f05270 */
[----:B------:R-:W0:Y:S02]  /*1b90*/  F2I.U32.TRUNC.NTZ R2, R2 ;  /* 0x0000000200027305 */ /* 0x000e24000020f000 */
[----:B0-----:R-:W-:-:S07]  /*1ba0*/  ISETP.NE.AND P2, PT, R2, RZ, PT ;  /* 0x000000ff0200720c */ /* 0x001fce0003f45270 */
[----:B------:R-:W-:Y:S06]  /*1bb0*/  @!P0 BRA `(.L_x_29) ;  /* 0x00000000002c8947 */ /* 0x000fec0003800000 */
[----:B------:R-:W-:Y:S02]  /*1bc0*/  IMAD.MOV.U32 R3, RZ, RZ, RZ ;  /* 0x000000ffff037224 */ /* 0x000fe400078e00ff */
[----:B------:R-:W-:-:S07]  /*1bd0*/  IMAD.MOV.U32 R19, RZ, RZ, R16 ;  /* 0x000000ffff137224 */ /* 0x000fce00078e0010 */
.L_x_30:
[C---:B------:R-:W-:Y:S02]  /*1be0*/  VIADD R23, R19.reuse, 0x9 ;  /* 0x0000000913177836 */ /* 0x040fe40000000000 */
[----:B------:R-:W-:-:S03]  /*1bf0*/  IMAD.HI R21, R19, 0x66666667, RZ ;  /* 0x6666666713157827 */ /* 0x000fc600078e02ff */
[----:B------:R-:W-:Y:S02]  /*1c00*/  ISETP.GT.U32.AND P0, PT, R23, 0x12, PT ;  /* 0x000000121700780c */ /* 0x000fe40003f04070 */
[----:B------:R-:W-:-:S04]  /*1c10*/  SHF.R.U32.HI R22, RZ, 0x1f, R21 ;  /* 0x0000001fff167819 */ /* 0x000fc80000011615 */
[----:B------:R-:W-:-:S05]  /*1c20*/  LEA.HI.SX32 R22, R21, R22, 0x1e ;  /* 0x0000001615167211 */ /* 0x000fca00078ff2ff */
[----:B------:R-:W-:Y:S02]  /*1c30*/  IMAD R26, R22, -0xa, R19 ;  /* 0xfffffff6161a7824 */ /* 0x000fe400078e0213 */
[----:B------:R-:W-:Y:S02]  /*1c40*/  IMAD.MOV.U32 R19, RZ, RZ, R22 ;  /* 0x000000ffff137224 */ /* 0x000fe400078e0016 */
[----:B------:R-:W-:Y:S01]  /*1c50*/  IMAD R3, R3, 0xa, R26 ;  /* 0x0000000a03037824 */ /* 0x000fe200078e021a */
[----:B------:R-:W-:Y:S06]  /*1c60*/  @P0 BRA `(.L_x_30) ;  /* 0xfffffffc00dc0947 */ /* 0x000fec000383ffff */
.L_x_29:
[----:B------:R-:W-:Y:S05]  /*1c70*/  BSYNC.RECONVERGENT B1 ;  /* 0x0000000000017941 */ /* 0x000fea0003800200 */
.L_x_28:
[----:B------:R-:W-:Y:S04]  /*1c80*/  BSSY.RECONVERGENT B1, `(.L_x_31) ;  /* 0x000000d000017945 */ /* 0x000fe80003800200 */
[----:B------:R-:W-:Y:S05]  /*1c90*/  @!P3 BRA `(.L_x_32) ;  /* 0x00000000002cb947 */ /* 0x000fea0003800000 */
[----:B------:R-:W-:Y:S02]  /*1ca0*/  IMAD.MOV.U32 R11, RZ, RZ, RZ ;  /* 0x000000ffff0b7224 */ /* 0x000fe400078e00ff */
[----:B------:R-:W-:-:S07]  /*1cb0*/  IMAD.MOV.U32 R19, RZ, RZ, R17 ;  /* 0x000000ffff137224 */ /* 0x000fce00078e0011 */
.L_x_33:
        /* <DEDUP_REMOVED lines=9> */
.L_x_32:
[----:B------:R-:W-:Y:S05]  /*1d50*/  BSYNC.RECONVERGENT B1 ;  /* 0x0000000000017941 */ /* 0x000fea0003800200 */
.L_x_31:
[----:B------:R-:W-:Y:S05]  /*1d60*/  @!P2 BRA `(.L_x_27) ;  /* 0x00000000004ca947 */ /* 0x000fea0003800000 */
[----:B------:R-:W-:-:S07]  /*1d70*/  IMAD.MOV.U32 R19, RZ, RZ, RZ ;  /* 0x000000ffff137224 */ /* 0x000fce00078e00ff */
.L_x_35:
        /* <DEDUP_REMOVED lines=15> */
[----:B------:R-:W-:Y:S01]  /*1e70*/  PLOP3.LUT P1, PT, PT, PT, PT, 0x8, 0x80 ;  /* 0x000000000080781c */ /* 0x000fe20003f2e170 */
[----:B------:R-:W-:-:S12]  /*1e80*/  BRA `(.L_x_27) ;  /* 0x0000000000047947 */ /* 0x000fd80003800000 */
.L_x_34:
[----:B------:R-:W-:-:S13]  /*1e90*/  ISETP.LE.AND P1, PT, R3, R28, PT ;  /* 0x0000001c0300720c */ /* 0x000fda0003f23270 */
.L_x_27:
[----:B------:R-:W-:Y:S05]  /*1ea0*/  BSYNC.RECONVERGENT B0 ;  /* 0x0000000000007941 */ /* 0x000fea0003800200 */
.L_x_26:
[----:B0-----:R-:W-:Y:S01]  /*1eb0*/  VIADD R11, R18, 0x1 ;  /* 0x00000001120b7836 */ /* 0x001fe20000000000 */
[----:B---3--:R-:W-:Y:S01]  /*1ec0*/  SEL R2, R6, R8, P1 ;  /* 0x0000000806027207 */ /* 0x008fe20000800000 */
[----:B------:R-:W-:Y:S01]  /*1ed0*/  VIADD R19, R20, 0x1 ;  /* 0x0000000114137836 */ /* 0x000fe20000000000 */
[----:B------:R-:W-:Y:S01]  /*1ee0*/  SEL R3, R7, R9, P1 ;  /* 0x0000000907037207 */ /* 0x000fe20000800000 */
[----:B------:R-:W-:Y:S01]  /*1ef0*/  @P1 IMAD.MOV R11, RZ, RZ, R18 ;  /* 0x000000ffff0b1224 */ /* 0x000fe200078e0212 */
[----:B--2-4-:R-:W-:Y:S01]  /*1f00*/  SEL R25, R16, R17, P1 ;  /* 0x0000001110197207 */ /* 0x014fe20000800000 */
[----:B------:R-:W-:Y:S01]  /*1f10*/  @!P1 IMAD.MOV R19, RZ, RZ, R20 ;  /* 0x000000ffff139224 */ /* 0x000fe200078e0214 */
[----:B------:R-:W-:Y:S01]  /*1f20*/  BSSY.RECONVERGENT B0, `(.L_x_36) ;  /* 0x0000062000007945 */ /* 0x000fe20003800200 */
[--C-:B------:R-:W-:Y:S01]  /*1f30*/  @!P1 IMAD R18, R11, 0x10, R10.reuse ;  /* 0x000000100b129824 */ /* 0x100fe200078e020a */
[----:B------:R-:W-:Y:S01]  /*1f40*/  PLOP3.LUT P0, PT, PT, PT, PT, 0x8, 0x80 ;  /* 0x000000000080781c */ /* 0x000fe20003f0e170 */
[----:B------:R-:W-:-:S03]  /*1f50*/  @P1 IMAD R10, R19, 0x10, R10 ;  /* 0x00000010130a1824 */ /* 0x000fc600078e020a */
[----:B------:R0:W1:Y:S04]  /*1f60*/  @!P1 LDS R17, [R18] ;  /* 0x0000000012119984 */ /* 0x0000680000000800 */
[----:B------:R0:W2:Y:S04]  /*1f70*/  @!P1 LDS.64 R8, [R18+0x8] ;  /* 0x0000080012089984 */ /* 0x0000a80000000a00 */
[----:B------:R0:W3:Y:S04]  /*1f80*/  @P1 LDS R16, [R10] ;  /* 0x000000000a101984 */ /* 0x0000e80000000800 */
[----:B------:R0:W4:Y:S01]  /*1f90*/  @P1 LDS.64 R6, [R10+0x8] ;  /* 0x000008000a061984 */ /* 0x0001220000000a00 */
[----:B------:R-:W-:-:S13]  /*1fa0*/  ISETP.GE.AND P1, PT, R19, R15, PT ;  /* 0x0000000f1300720c */ /* 0x000fda0003f26270 */
[----:B0-----:R-:W-:Y:S05]  /*1fb0*/  @P1 BRA `(.L_x_37) ;  /* 0x0000000400601947 */ /* 0x001fea0003800000 */
        /* <DEDUP_REMOVED lines=9> */
[----:B------:R-:W-:Y:S02]  /*2050*/  FSEL R20, RZ, -23, P0 ;  /* 0xc1b80000ff147808 */ /* 0x000fe40000000000 */
[----:B------:R-:W-:-:S07]  /*2060*/  ISETP.NE.AND P3, PT, R17, RZ, PT ;  /* 0x000000ff1100720c */ /* 0x000fce0003f65270 */
[----:B------:R-:W-:-:S04]  /*2070*/  @!P0 FMUL R10, R10, 8388608 ;  /* 0x4b0000000a0a8820 */ /* 0x000fc80000400000 */
[C---:B------:R-:W-:Y:S01]  /*2080*/  VIADD R21, R10.reuse, 0xc0d55555 ;  /* 0xc0d555550a157836 */ /* 0x040fe20000000000 */
[----:B------:R-:W-:-:S04]  /*2090*/  ISETP.GT.U32.AND P0, PT, R10, 0x7f7fffff, PT ;  /* 0x7f7fffff0a00780c */ /* 0x000fc80003f04070 */
[----:B------:R-:W-:-:S05]  /*20a0*/  LOP3.LUT R21, R21, 0xff800000, RZ, 0xc0, !PT ;  /* 0xff80000015157812 */ /* 0x000fca00078ec0ff */
[----:B------:R-:W-:Y:S01]  /*20b0*/  IMAD.IADD R18, R10, 0x1, -R21 ;  /* 0x000000010a127824 */ /* 0x000fe200078e0a15 */
[----:B------:R-:W-:-:S03]  /*20c0*/  I2FP.F32.S32 R21, R21 ;  /* 0x0000001500157245 */ /* 0x000fc60000201400 */
[----:B------:R-:W-:Y:S02]  /*20d0*/  FADD R18, R18, -1 ;  /* 0xbf80000012127421 */ /* 0x000fe40000000000 */
[----:B------:R-:W-:Y:S01]  /*20e0*/  FFMA R20, R21, 1.1920928955078125e-07, R20 ;  /* 0x3400000015147823 */ /* 0x000fe20000000014 */
[----:B------:R-:W-:Y:S02]  /*20f0*/  IMAD.MOV.U32 R21, RZ, RZ, 0x7f800000 ;  /* 0x7f800000ff157424 */ /* 0x000fe400078e00ff */
[----:B------:R-:W-:-:S04]  /*2100*/  FFMA R23, R18, -R23, 0.14084610342979431152 ;  /* 0x3e1039f612177423 */ /* 0x000fc80000000817 */
        /* <DEDUP_REMOVED lines=8> */
[----:B------:R-:W-:Y:S01]  /*2190*/  FFMA R23, R18, R23, R18 ;  /* 0x0000001712177223 */ /* 0x000fe20000000012 */
[----:B------:R-:W-:-:S03]  /*21a0*/  IMAD.MOV.U32 R18, RZ, RZ, RZ ;  /* 0x000000ffff127224 */ /* 0x000fc600078e00ff */
[----:B------:R-:W-:Y:S01]  /*21b0*/  FFMA R20, R20, 0.69314718246459960938, R23 ;  /* 0x3f31721814147823 */ /* 0x000fe20000000017 */
[----:B------:R-:W-:Y:S02]  /*21c0*/  IMAD.MOV.U32 R23, RZ, RZ, 0x3ede5bd9 ;  /* 0x3ede5bd9ff177424 */ /* 0x000fe400078e00ff */
[C---:B------:R-:W-:Y:S01]  /*21d0*/  @P0 FFMA R20, R10.reuse, R21, +INF ;  /* 0x7f8000000a140423 */ /* 0x040fe20000000015 */
[----:B------:R-:W-:-:S03]  /*21e0*/  FSETP.NEU.AND P0, PT, R10, RZ, PT ;  /* 0x000000ff0a00720b */ /* 0x000fc60003f0d000 */
[----:B------:R-:W-:-:S05]  /*21f0*/  FFMA R20, R20, R23, 1 ;  /* 0x3f80000014147423 */ /* 0x000fca0000000017 */
[----:B------:R-:W-:Y:S01]  /*2200*/  FSEL R10, R20, -INF , P0 ;  /* 0xff800000140a7808 */ /* 0x000fe20000000000 */
[----:B------:R-:W-:Y:S01]  /*2210*/  HFMA2 R20, -RZ, RZ, 0, 0 ;  /* 0x00000000ff147431 */ /* 0x000fe200000001ff */
[----:B------:R-:W-:-:S04]  /*2220*/  PLOP3.LUT P0, PT, PT, PT, PT, 0x8, 0x80 ;  /* 0x000000000080781c */ /* 0x000fc80003f0e170 */
[----:B------:R-:W0:Y:S02]  /*2230*/  F2I.U32.TRUNC.NTZ R10, R10 ;  /* 0x0000000a000a7305 */ /* 0x000e24000020f000 */
[----:B0-----:R-:W-:Y:S01]  /*2240*/  ISETP.NE.AND P2, PT, R10, RZ, PT ;  /* 0x000000ff0a00720c */ /* 0x001fe20003f45270 */
[----:B------:R-:W-:-:S12]  /*2250*/  @!P1 BRA `(.L_x_39) ;  /* 0x00000000002c9947 */ /* 0x000fd80003800000 */
[----:B------:R-:W-:Y:S02]  /*2260*/  IMAD.MOV.U32 R18, RZ, RZ, RZ ;  /* 0x000000ffff127224 */ /* 0x000fe400078e00ff */
[----:B------:R-:W-:-:S07]  /*2270*/  IMAD.MOV.U32 R21, RZ, RZ, R16 ;  /* 0x000000ffff157224 */ /* 0x000fce00078e0010 */
.L_x_40:
[----:B------:R-:W-:-:S05]  /*2280*/  IMAD.HI R22, R21, 0x66666667, RZ ;  /* 0x6666666715167827 */ /* 0x000fca00078e02ff */
[----:B------:R-:W-:-:S04]  /*2290*/  SHF.R.U32.HI R23, RZ, 0x1f, R22 ;  /* 0x0000001fff177819 */ /* 0x000fc80000011616 */
[----:B------:R-:W-:Y:S01]  /*22a0*/  LEA.HI.SX32 R22, R22, R23, 0x1e ;  /* 0x0000001716167211 */ /* 0x000fe200078ff2ff */
[----:B------:R-:W-:-:S04]  /*22b0*/  VIADD R23, R21, 0x9 ;  /* 0x0000000915177836 */ /* 0x000fc80000000000 */
[----:B------:R-:W-:Y:S01]  /*22c0*/  IMAD R21, R22, -0xa, R21 ;  /* 0xfffffff616157824 */ /* 0x000fe200078e0215 */
[----:B------:R-:W-:-:S03]  /*22d0*/  ISETP.GT.U32.AND P1, PT, R23, 0x12, PT ;  /* 0x000000121700780c */ /* 0x000fc60003f24070 */
[----:B------:R-:W-:Y:S02]  /*22e0*/  IMAD R18, R18, 0xa, R21 ;  /* 0x0000000a12127824 */ /* 0x000fe400078e0215 */
[----:B------:R-:W-:-:S08]  /*22f0*/  IMAD.MOV.U32 R21, RZ, RZ, R22 ;  /* 0x000000ffff157224 */ /* 0x000fd000078e0016 */
[----:B------:R-:W-:Y:S05]  /*2300*/  @P1 BRA `(.L_x_40) ;  /* 0xfffffffc00dc1947 */ /* 0x000fea000383ffff */
.L_x_39:
[----:B------:R-:W-:Y:S05]  /*2310*/  BSYNC.RECONVERGENT B1 ;  /* 0x0000000000017941 */ /* 0x000fea0003800200 */
.L_x_38:
[----:B------:R-:W-:Y:S04]  /*2320*/  BSSY.RECONVERGENT B1, `(.L_x_41) ;  /* 0x000000d000017945 */ /* 0x000fe80003800200 */
[----:B------:R-:W-:Y:S05]  /*2330*/  @!P3 BRA `(.L_x_42) ;  /* 0x00000000002cb947 */ /* 0x000fea0003800000 */
[----:B------:R-:W-:Y:S02]  /*2340*/  IMAD.MOV.U32 R20, RZ, RZ, RZ ;  /* 0x000000ffff147224 */ /* 0x000fe400078e00ff */
[----:B------:R-:W-:-:S07]  /*2350*/  IMAD.MOV.U32 R21, RZ, RZ, R17 ;  /* 0x000000ffff157224 */ /* 0x000fce00078e0011 */
.L_x_43:
        /* <DEDUP_REMOVED lines=9> */
.L_x_42:
[----:B------:R-:W-:Y:S05]  /*23f0*/  BSYNC.RECONVERGENT B1 ;  /* 0x0000000000017941 */ /* 0x000fea0003800200 */
.L_x_41:
[----:B------:R-:W-:Y:S05]  /*2400*/  @!P2 BRA `(.L_x_37) ;  /* 0x00000000004ca947 */ /* 0x000fea0003800000 */
[----:B------:R-:W-:-:S07]  /*2410*/  IMAD.MOV.U32 R21, RZ, RZ, RZ ;  /* 0x000000ffff157224 */ /* 0x000fce00078e00ff */
.L_x_45:
        /* <DEDUP_REMOVED lines=17> */
.L_x_44:
[----:B------:R-:W-:-:S13]  /*2530*/  ISETP.LE.AND P0, PT, R18, R29, PT ;  /* 0x0000001d1200720c */ /* 0x000fda0003f03270 */
.L_x_37:
[----:B------:R-:W-:Y:S05]  /*2540*/  BSYNC.RECONVERGENT B0 ;  /* 0x0000000000007941 */ /* 0x000fea0003800200 */
.L_x_36:
[----:B------:R-:W0:Y:S01]  /*2550*/  S2UR UR5, SR_CgaCtaId ;  /* 0x00000000000579c3 */ /* 0x000e220000008800 */
[----:B------:R-:W-:Y:S01]  /*2560*/  VIADD R18, R19, 0x1 ;  /* 0x0000000113127836 */ /* 0x000fe20000000000 */
[----:B------:R-:W-:Y:S01]  /*2570*/  UMOV UR4, 0x400 ;  /* 0x0000040000047882 */ /* 0x000fe20000000000 */
[----:B------:R-:W-:Y:S01]  /*2580*/  @!P0 IMAD.MOV R18, RZ, RZ, R19 ;  /* 0x000000ffff128224 */ /* 0x000fe200078e0213 */
[----:B------:R-:W-:Y:S01]  /*2590*/  BSSY.RECONVERGENT B0, `(.L_x_46) ;  /* 0x0000068000007945 */ /* 0x000fe20003800200 */
[----:B------:R-:W-:Y:S01]  /*25a0*/  VIADD R20, R11, 0x1 ;  /* 0x000000010b147836 */ /* 0x000fe20000000000 */
[----:B--2-4-:R-:W-:Y:S01]  /*25b0*/  SEL R10, R6, R8, P0 ;  /* 0x00000008060a7207 */ /* 0x014fe20000000000 */
[----:B------:R-:W-:Y:S01]  /*25c0*/  @P0 IMAD.MOV R20, RZ, RZ, R11 ;  /* 0x000000ffff140224 */ /* 0x000fe200078e020b */
[----:B------:R-:W-:Y:S02]  /*25d0*/  ISETP.GE.AND P1, PT, R18, R15, PT ;  /* 0x0000000f1200720c */ /* 0x000fe40003f26270 */
[----:B------:R-:W-:-:S02]  /*25e0*/  SEL R11, R7, R9, P0 ;  /* 0x00000009070b7207 */ /* 0x000fc40000000000 */
[----:B-1-3--:R-:W-:Y:S01]  /*25f0*/  SEL R26, R16, R17, P0 ;  /* 0x00000011101a7207 */ /* 0x00afe20000000000 */
[----:B0-----:R-:W-:-:S06]  /*2600*/  ULEA UR4, UR5, UR4, 0x18 ;  /* 0x0000000405047291 */ /* 0x001fcc000f8ec0ff */
[----:B------:R-:W-:Y:S02]  /*2610*/  @!P0 LEA R19, R20, UR4, 0x4 ;  /* 0x0000000414138c11 */ /* 0x000fe4000f8e20ff */
[----:B------:R-:W-:-:S03]  /*2620*/  @P0 LEA R21, R18, UR4, 0x4 ;  /* 0x0000000412150c11 */ /* 0x000fc6000f8e20ff */
[----:B------:R0:W1:Y:S04]  /*2630*/  @!P0 LDS R17, [R19] ;  /* 0x0000000013118984 */ /* 0x0000680000000800 */
[----:B------:R0:W2:Y:S04]  /*2640*/  @!P0 LDS.64 R8, [R19+0x8] ;  /* 0x0000080013088984 */ /* 0x0000a80000000a00 */
[----:B------:R0:W3:Y:S04]  /*2650*/  @P0 LDS R16, [R21] ;  /* 0x0000000015100984 */ /* 0x0000e80000000800 */
[----:B------:R0:W4:Y:S01]  /*2660*/  @P0 LDS.64 R6, [R21+0x8] ;  /* 0x0000080015060984 */ /* 0x0001220000000a00 */
[----:B------:R-:W-:Y:S01]  /*2670*/  PLOP3.LUT P0, PT, PT, PT, PT, 0x8, 0x80 ;  /* 0x000000000080781c */ /* 0x000fe20003f0e170 */
[----:B------:R-:W-:-:S12]  /*2680*/  @P1 BRA `(.L_x_47) ;  /* 0x0000000400601947 */ /* 0x000fd80003800000 */
        /* <DEDUP_REMOVED lines=9> */
[----:B0-----:R-:W-:Y:S02]  /*2720*/  FSEL R19, RZ, -23, P0 ;  /* 0xc1b80000ff137808 */ /* 0x001fe40000000000 */
        /* <DEDUP_REMOVED lines=8> */
[----:B------:R-:W-:Y:S02]  /*27b0*/  FFMA R18, R18, 1.1920928955078125e-07, R19 ;  /* 0x3400000012127823 */ /* 0x000fe40000000013 */
        /* <DEDUP_REMOVED lines=10> */
[----:B------:R-:W-:-:S03]  /*2860*/  IMAD.MOV.U32 R20, RZ, RZ, 0x7f800000 ;  /* 0x7f800000ff147424 */ /* 0x000fc600078e00ff */
[----:B------:R-:W-:Y:S01]  /*2870*/  FFMA R15, R18, 0.69314718246459960938, R15 ;  /* 0x3f317218120f7823 */ /* 0x000fe2000000000f */
[----:B------:R-:W-:Y:S02]  /*2880*/  IMAD.MOV.U32 R18, RZ, RZ, 0x3ede5bd9 ;  /* 0x3ede5bd9ff127424 */ /* 0x000fe400078e00ff */
[C---:B------:R-:W-:Y:S01]  /*2890*/  @P0 FFMA R15, R13.reuse, R20, +INF ;  /* 0x7f8000000d0f0423 */ /* 0x040fe20000000014 */
[----:B------:R-:W-:-:S03]  /*28a0*/  FSETP.NEU.AND P0, PT, R13, RZ, PT ;  /* 0x000000ff0d00720b */ /* 0x000fc60003f0d000 */
[----:B------:R-:W-:Y:S01]  /*28b0*/  FFMA R15, R15, R18, 1 ;  /* 0x3f8000000f0f7423 */ /* 0x000fe20000000012 */
[----:B------:R-:W-:-:S04]  /*28c0*/  IMAD.MOV.U32 R18, RZ, RZ, RZ ;  /* 0x000000ffff127224 */ /* 0x000fc800078e00ff */
[----:B------:R-:W-:Y:S01]  /*28d0*/  FSEL R13, R15, -INF , P0 ;  /* 0xff8000000f0d7808 */ /* 0x000fe20000000000 */
[----:B------:R-:W-:Y:S01]  /*28e0*/  IMAD.MOV.U32 R15, RZ, RZ, RZ ;  /* 0x000000ffff0f7224 */ /* 0x000fe200078e00ff */
[----:B------:R-:W-:-:S04]  /*28f0*/  PLOP3.LUT P0, PT, PT, PT, PT, 0x8, 0x80 ;  /* 0x000000000080781c */ /* 0x000fc80003f0e170 */
[----:B------:R-:W0:Y:S02]  /*2900*/  F2I.U32.TRUNC.NTZ R13, R13 ;  /* 0x0000000d000d7305 */ /* 0x000e24000020f000 */
[----:B0-----:R-:W-:Y:S01]  /*2910*/  ISETP.NE.AND P3, PT, R13, RZ, PT ;  /* 0x000000ff0d00720c */ /* 0x001fe20003f65270 */
[----:B------:R-:W-:-:S12]  /*2920*/  @!P1 BRA `(.L_x_49) ;  /* 0x00000000002c9947 */ /* 0x000fd80003800000 */
[----:B------:R-:W-:Y:S02]  /*2930*/  IMAD.MOV.U32 R15, RZ, RZ, RZ ;  /* 0x000000ffff0f7224 */ /* 0x000fe400078e00ff */
[----:B------:R-:W-:-:S07]  /*2940*/  IMAD.MOV.U32 R19, RZ, RZ, R16 ;  /* 0x000000ffff137224 */ /* 0x000fce00078e0010 */
.L_x_50:
[----:B------:R-:W-:-:S05]  /*2950*/  IMAD.HI R20, R19, 0x66666667, RZ ;  /* 0x6666666713147827 */ /* 0x000fca00078e02ff */
[----:B------:R-:W-:-:S04]  /*2960*/  SHF.R.U32.HI R21, RZ, 0x1f, R20 ;  /* 0x0000001fff157819 */ /* 0x000fc80000011614 */
[----:B------:R-:W-:Y:S01]  /*2970*/  LEA.HI.SX32 R20, R20, R21, 0x1e ;  /* 0x0000001514147211 */ /* 0x000fe200078ff2ff */
[----:B------:R-:W-:-:S04]  /*2980*/  VIADD R21, R19, 0x9 ;  /* 0x0000000913157836 */ /* 0x000fc80000000000 */
[----:B------:R-:W-:Y:S01]  /*2990*/  IMAD R22, R20, -0xa, R19 ;  /* 0xfffffff614167824 */ /* 0x000fe200078e0213 */
[----:B------:R-:W-:Y:S01]  /*29a0*/  ISETP.GT.U32.AND P1, PT, R21, 0x12, PT ;  /* 0x000000121500780c */ /* 0x000fe20003f24070 */
[----:B------:R-:W-:Y:S02]  /*29b0*/  IMAD.MOV.U32 R19, RZ, RZ, R20 ;  /* 0x000000ffff137224 */ /* 0x000fe400078e0014 */
[----:B------:R-:W-:-:S10]  /*29c0*/  IMAD R15, R15, 0xa, R22 ;  /* 0x0000000a0f0f7824 */ /* 0x000fd400078e0216 */
[----:B------:R-:W-:Y:S05]  /*29d0*/  @P1 BRA `(.L_x_50) ;  /* 0xfffffffc00dc1947 */ /* 0x000fea000383ffff */
.L_x_49:
[----:B------:R-:W-:Y:S05]  /*29e0*/  BSYNC.RECONVERGENT B1 ;  /* 0x0000000000017941 */ /* 0x000fea0003800200 */
.L_x_48:
[----:B------:R-:W-:Y:S04]  /*29f0*/  BSSY.RECONVERGENT B1, `(.L_x_51) ;  /* 0x000000d000017945 */ /* 0x000fe80003800200 */
[----:B------:R-:W-:Y:S05]  /*2a00*/  @!P2 BRA `(.L_x_52) ;  /* 0x00000000002ca947 */ /* 0x000fea0003800000 */
[----:B------:R-:W-:Y:S02]  /*2a10*/  IMAD.MOV.U32 R18, RZ, RZ, RZ ;  /* 0x000000ffff127224 */ /* 0x000fe400078e00ff */
[----:B------:R-:W-:-:S07]  /*2a20*/  IMAD.MOV.U32 R19, RZ, RZ, R17 ;  /* 0x000000ffff137224 */ /* 0x000fce00078e0011 */
.L_x_53:
        /* <DEDUP_REMOVED lines=9> */
.L_x_52:
[----:B------:R-:W-:Y:S05]  /*2ac0*/  BSYNC.RECONVERGENT B1 ;  /* 0x0000000000017941 */ /* 0x000fea0003800200 */
.L_x_51:
[----:B------:R-:W-:Y:S05]  /*2ad0*/  @!P3 BRA `(.L_x_47) ;  /* 0x00000000004cb947 */ /* 0x000fea0003800000 */
[----:B------:R-:W-:-:S07]  /*2ae0*/  IMAD.MOV.U32 R20, RZ, RZ, RZ ;  /* 0x000000ffff147224 */ /* 0x000fce00078e00ff */
.L_x_55:
        /* <DEDUP_REMOVED lines=17> */
.L_x_54:
[----:B------:R-:W-:-:S13]  /*2c00*/  ISETP.LE.AND P0, PT, R15, R18, PT ;  /* 0x000000120f00720c */ /* 0x000fda0003f03270 */
.L_x_47:
[----:B------:R-:W-:Y:S05]  /*2c10*/  BSYNC.RECONVERGENT B0 ;  /* 0x0000000000007941 */ /* 0x000fea0003800200 */
.L_x_46:
[----:B------:R-:W5:Y:S01]  /*2c20*/  LDCU.U8 UR4, c[0x0][0x380] ;  /* 0x00007000ff0477ac */ /* 0x000f620008000000 */
[----:B--2-4-:R-:W-:Y:S02]  /*2c30*/  SEL R28, R6, R8, P0 ;  /* 0x00000008061c7207 */ /* 0x014fe40000000000 */
[----:B------:R-:W-:Y:S02]  /*2c40*/  SEL R29, R7, R9, P0 ;  /* 0x00000009071d7207 */ /* 0x000fe40000000000 */
[----:B-1-3--:R-:W-:Y:S01]  /*2c50*/  SEL R27, R16, R17, P0 ;  /* 0x00000011101b7207 */ /* 0x00afe20000000000 */
[----:B-----5:R-:W-:-:S04]  /*2c60*/  UPRMT UR4, UR4, 0x8880, URZ ;  /* 0x0000888004047896 */ /* 0x020fc800080000ff */
[----:B------:R-:W-:Y:S01]  /*2c70*/  UISETP.NE.AND UP0, UPT, UR4, URZ, UPT ;  /* 0x000000ff0400728c */ /* 0x000fe2000bf05270 */
[----:B------:R-:W-:Y:S08]  /*2c80*/  BAR.SYNC.DEFER_BLOCKING 0x0 ;  /* 0x0000000000007b1d */ /* 0x000ff00000010000 */
[----:B------:R-:W-:Y:S05]  /*2c90*/  BRA.U !UP0, `(.L_x_56) ;  /* 0x0000000108a07547 */ /* 0x000fea000b800000 */
[----:B------:R-:W1:Y:S01]  /*2ca0*/  S2R R8, SR_LANEID ;  /* 0x0000000000087919 */ /* 0x000e620000000000 */
[----:B------:R-:W2:Y:S01]  /*2cb0*/  S2UR UR5, SR_CgaCtaId ;  /* 0x00000000000579c3 */ /* 0x000ea20000008800 */
[----:B------:R-:W-:Y:S01]  /*2cc0*/  LOP3.LUT R9, R12, 0xf80, RZ, 0xc0, !PT ;  /* 0x00000f800c097812 */ /* 0x000fe200078ec0ff */
[----:B------:R-:W-:Y:S01]  /*2cd0*/  UMOV UR4, 0x400 ;  /* 0x0000040000047882 */ /* 0x000fe20000000000 */
[----:B------:R-:W-:Y:S02]  /*2ce0*/  IMAD.MOV.U32 R15, RZ, RZ, RZ ;  /* 0x000000ffff0f7224 */ /* 0x000fe400078e00ff */
[----:B------:R-:W-:-:S05]  /*2cf0*/  LOP3.LUT R14, R9, 0x1f, R14, 0xf8, !PT ;  /* 0x0000001f090e7812 */ /* 0x000fca00078ef80e */
[----:B------:R-:W-:Y:S01]  /*2d00*/  IMAD.WIDE.U32 R14, R0, 0x400, R14 ;  /* 0x00000400000e7825 */ /* 0x000fe200078e000e */
[----:B--2---:R-:W-:-:S03]  /*2d10*/  ULEA UR4, UR5, UR4, 0x18 ;  /* 0x0000000405047291 */ /* 0x004fc6000f8ec0ff */
[----:B-1----:R-:W-:-:S05]  /*2d20*/  IMAD R6, R8, 0x4, R9 ;  /* 0x0000000408067824 */ /* 0x002fca00078e0209 */
[----:B------:R-:W-:-:S03]  /*2d30*/  LEA R13, R6, UR4, 0x4 ;  /* 0x00000004060d7c11 */ /* 0x000fc6000f8e20ff */
[----:B------:R-:W1:Y:S02]  /*2d40*/  LDCU.64 UR4, c[0x0][0x3a0] ;  /* 0x00007400ff0477ac */ /* 0x000e640008000a00 */
[----:B------:R-:W-:Y:S01]  /*2d50*/  IMAD R12, R8, -0x30, R13 ;  /* 0xffffffd0080c7824 */ /* 0x000fe200078e020d */
[----:B------:R-:W-:Y:S04]  /*2d60*/  STS.64 [R13+0x8], R4 ;  /* 0x000008040d007388 */ /* 0x000fe80000000a00 */
[----:B------:R-:W-:Y:S04]  /*2d70*/  STS.64 [R13+0x18], R2 ;  /* 0x000018020d007388 */ /* 0x000fe80000000a00 */
[----:B------:R-:W-:Y:S04]  /*2d80*/  STS.64 [R13+0x28], R10 ;  /* 0x0000280a0d007388 */ /* 0x000fe80000000a00 */
[----:B------:R-:W-:Y:S01]  /*2d90*/  STS.64 [R13+0x38], R28 ;  /* 0x0000381c0d007388 */ /* 0x000fe20000000a00 */
[----:B-1----:R-:W-:-:S03]  /*2da0*/  LEA R8, P0, R14, UR4, 0x4 ;  /* 0x000000040e087c11 */ /* 0x002fc6000f8020ff */
[----:B------:R-:W-:Y:S01]  /*2db0*/  STS [R13], R24 ;  /* 0x000000180d007388 */ /* 0x000fe20000000800 */
[----:B------:R-:W-:-:S03]  /*2dc0*/  LEA.HI.X R9, R14, UR5, R15, 0x4, P0 ;  /* 0x000000050e097c11 */ /* 0x000fc600080f240f */
[----:B------:R-:W-:Y:S04]  /*2dd0*/  STS [R13+0x10], R25 ;  /* 0x000010190d007388 */ /* 0x000fe80000000800 */
[----:B------:R-:W-:Y:S04]  /*2de0*/  STS [R13+0x20], R26 ;  /* 0x0000201a0d007388 */ /* 0x000fe80000000800 */
[----:B------:R-:W-:Y:S01]  /*2df0*/  STS [R13+0x30], R27 ;  /* 0x0000301b0d007388 */ /* 0x000fe20000000800 */
[----:B------:R-:W-:-:S03]  /*2e00*/  NOP ;  /* 0x0000000000007918 */ /* 0x000fc60000000000 */
[----:B------:R-:W1:Y:S04]  /*2e10*/  LDS.64 R6, [R12+0x8] ;  /* 0x000008000c067984 */ /* 0x000e680000000a00 */
[----:B------:R-:W2:Y:S04]  /*2e20*/  LDS.64 R4, [R12+0x208] ;  /* 0x000208000c047984 */ /* 0x000ea80000000a00 */
[----:B------:R-:W3:Y:S04]  /*2e30*/  LDS.64 R2, [R12+0x408] ;  /* 0x000408000c027984 */ /* 0x000ee80000000a00 */
[----:B------:R-:W4:Y:S04]  /*2e40*/  LDS R17, [R12] ;  /* 0x000000000c117984 */ /* 0x000f280000000800 */
[----:B0-----:R-:W0:Y:S04]  /*2e50*/  LDS R19, [R12+0x200] ;  /* 0x000200000c137984 */ /* 0x001e280000000800 */
[----:B------:R-:W5:Y:S04]  /*2e60*/  LDS R21, [R12+0x400] ;  /* 0x000400000c157984 */ /* 0x000f680000000800 */
[----:B------:R-:W5:Y:S04]  /*2e70*/  LDS R23, [R12+0x600] ;  /* 0x000600000c177984 */ /* 0x000f680000000800 */
[----:B------:R-:W5:Y:S04]  /*2e80*/  LDS.64 R10, [R12+0x608] ;  /* 0x000608000c0a7984 */ /* 0x000f680000000a00 */
[----:B-1----:R-:W-:Y:S04]  /*2e90*/  STG.E.64 desc[UR6][R8.64+0x8], R6 ;  /* 0x0000080608007986 */ /* 0x002fe8000c101b06 */
[----:B--2---:R-:W-:Y:S04]  /*2ea0*/  STG.E.64 desc[UR6][R8.64+0x208], R4 ;  /* 0x0002080408007986 */ /* 0x004fe8000c101b06 */
[----:B---3--:R-:W-:Y:S04]  /*2eb0*/  STG.E.64 desc[UR6][R8.64+0x408], R2 ;  /* 0x0004080208007986 */ /* 0x008fe8000c101b06 */
[----:B----4-:R-:W-:Y:S04]  /*2ec0*/  STG.E desc[UR6][R8.64], R17 ;  /* 0x0000001108007986 */ /* 0x010fe8000c101906 */
[----:B0-----:R-:W-:Y:S04]  /*2ed0*/  STG.E desc[UR6][R8.64+0x200], R19 ;  /* 0x0002001308007986 */ /* 0x001fe8000c101906 */
[----:B-----5:R-:W-:Y:S04]  /*2ee0*/  STG.E desc[UR6][R8.64+0x400], R21 ;  /* 0x0004001508007986 */ /* 0x020fe8000c101906 */
[----:B------:R-:W-:Y:S04]  /*2ef0*/  STG.E desc[UR6][R8.64+0x600], R23 ;  /* 0x0006001708007986 */ /* 0x000fe8000c101906 */
[----:B------:R-:W-:Y:S01]  /*2f00*/  STG.E.64 desc[UR6][R8.64+0x608], R10 ;  /* 0x0006080a08007986 */ /* 0x000fe2000c101b06 */
[----:B------:R-:W-:Y:S05]  /*2f10*/  EXIT ;  /* 0x000000000000794d */ /* 0x000fea0003800000 */
.L_x_56:
[----:B------:R-:W1:Y:S01]  /*2f20*/  S2R R7, SR_LANEID ;  /* 0x0000000000077919 */ /* 0x000e620000000000 */
[----:B------:R-:W2:Y:S01]  /*2f30*/  S2UR UR5, SR_CgaCtaId ;  /* 0x00000000000579c3 */ /* 0x000ea20000008800 */
[----:B------:R-:W-:Y:S01]  /*2f40*/  LOP3.LUT R12, R12, 0xf80, RZ, 0xc0, !PT ;  /* 0x00000f800c0c7812 */ /* 0x000fe200078ec0ff */
[----:B------:R-:W-:Y:S01]  /*2f50*/  UMOV UR4, 0x400 ;  /* 0x0000040000047882 */ /* 0x000fe20000000000 */
[----:B------:R-:W-:Y:S01]  /*2f60*/  LOP3.LUT R14, R14, 0x1f, RZ, 0xc0, !PT ;  /* 0x0000001f0e0e7812 */ /* 0x000fe200078ec0ff */
[----:B------:R-:W-:-:S04]  /*2f70*/  IMAD.MOV.U32 R15, RZ, RZ, RZ ;  /* 0x000000ffff0f7224 */ /* 0x000fc800078e00ff */
[----:B------:R-:W-:Y:S01]  /*2f80*/  IMAD.WIDE.U32 R14, R0, 0x400, R14 ;  /* 0x00000400000e7825 */ /* 0x000fe200078e000e */
[----:B--2---:R-:W-:-:S03]  /*2f90*/  ULEA UR4, UR5, UR4, 0x18 ;  /* 0x0000000405047291 */ /* 0x004fc6000f8ec0ff */
[----:B-1----:R-:W-:Y:S01]  /*2fa0*/  IMAD R6, R7, 0x4, R12 ;  /* 0x0000000407067824 */ /* 0x002fe200078e020c */
[----:B------:R-:W-:-:S04]  /*2fb0*/  IADD3 R12, P0, PT, R12, R14, RZ ;  /* 0x0000000e0c0c7210 */ /* 0x000fc80007f1e0ff */
[----:B------:R-:W-:-:S03]  /*2fc0*/  LEA R13, R6, UR4, 0x4 ;  /* 0x00000004060d7c11 */ /* 0x000fc6000f8e20ff */
[----:B------:R-:W1:Y:S01]  /*2fd0*/  LDCU.64 UR4, c[0x0][0x388] ;  /* 0x00007100ff0477ac */ /* 0x000e620008000a00 */
[----:B------:R-:W-:Y:S01]  /*2fe0*/  IMAD.X R15, RZ, RZ, R15, P0 ;  /* 0x000000ffff0f7224 */ /* 0x000fe200000e060f */
[----:B------:R2:W-:Y:S04]  /*2ff0*/  STS [R13], R24 ;  /* 0x000000180d007388 */ /* 0x0005e80000000800 */
[----:B------:R-:W-:Y:S04]  /*3000*/  STS.64 [R13+0x8], R4 ;  /* 0x000008040d007388 */ /* 0x000fe80000000a00 */
[----:B------:R1:W-:Y:S01]  /*3010*/  STS.64 [R13+0x18], R2 ;  /* 0x000018020d007388 */ /* 0x0003e20000000a00 */
[----:B--2---:R-:W-:-:S03]  /*3020*/  IMAD R24, R7, -0x30, R13 ;  /* 0xffffffd007187824 */ /* 0x004fc600078e020d */
[----:B------:R-:W-:Y:S04]  /*3030*/  STS.64 [R13+0x28], R10 ;  /* 0x0000280a0d007388 */ /* 0x000fe80000000a00 */
[----:B------:R-:W-:Y:S04]  /*3040*/  STS.64 [R13+0x38], R28 ;  /* 0x0000381c0d007388 */ /* 0x000fe80000000a00 */
[----:B------:R-:W-:Y:S01]  /*3050*/  STS [R13+0x10], R25 ;  /* 0x000010190d007388 */ /* 0x000fe20000000800 */
[----:B-1----:R-:W-:-:S03]  /*3060*/  LEA R2, P0, R12, UR4, 0x4 ;  /* 0x000000040c027c11 */ /* 0x002fc6000f8020ff */
[----:B------:R-:W-:Y:S01]  /*3070*/  STS [R13+0x20], R26 ;  /* 0x0000201a0d007388 */ /* 0x000fe20000000800 */
[----:B------:R-:W-:-:S03]  /*3080*/  LEA.HI.X R3, R12, UR5, R15, 0x4, P0 ;  /* 0x000000050c037c11 */ /* 0x000fc600080f240f */
[----:B------:R-:W-:Y:S01]  /*3090*/  STS [R13+0x30], R27 ;  /* 0x0000301b0d007388 */ /* 0x000fe20000000800 */
[----:B------:R-:W-:-:S03]  /*30a0*/  NOP ;  /* 0x0000000000007918 */ /* 0x000fc60000000000 */
[----:B0-----:R-:W0:Y:S04]  /*30b0*/  LDS.128 R16, [R24] ;  /* 0x0000000018107984 */ /* 0x001e280000000c00 */
[----:B------:R-:W1:Y:S04]  /*30c0*/  LDS.128 R4, [R24+0x200] ;  /* 0x0002000018047984 */ /* 0x000e680000000c00 */
[----:B------:R-:W2:Y:S04]  /*30d0*/  LDS.128 R20, [R24+0x400] ;  /* 0x0004000018147984 */ /* 0x000ea80000000c00 */
[----:B------:R-:W3:Y:S04]  /*30e0*/  LDS.128 R8, [R24+0x600] ;  /* 0x0006000018087984 */ /* 0x000ee80000000c00 */
[----:B0-----:R-:W-:Y:S04]  /*30f0*/  STG.E.64 desc[UR6][R2.64], R16 ;  /* 0x0000001002007986 */ /* 0x001fe8000c101b06 */
[----:B------:R-:W-:Y:S04]  /*3100*/  STG.E.64 desc[UR6][R2.64+0x8], R18 ;  /* 0x0000081202007986 */ /* 0x000fe8000c101b06 */
[----:B-1----:R-:W-:Y:S04]  /*3110*/  STG.E.64 desc[UR6][R2.64+0x200], R4 ;  /* 0x0002000402007986 */ /* 0x002fe8000c101b06 */
[----:B------:R-:W-:Y:S04]  /*3120*/  STG.E.64 desc[UR6][R2.64+0x208], R6 ;  /* 0x0002080602007986 */ /* 0x000fe8000c101b06 */
[----:B--2---:R-:W-:Y:S04]  /*3130*/  STG.E.64 desc[UR6][R2.64+0x400], R20 ;  /* 0x0004001402007986 */ /* 0x004fe8000c101b06 */
[----:B------:R-:W-:Y:S04]  /*3140*/  STG.E.64 desc[UR6][R2.64+0x408], R22 ;  /* 0x0004081602007986 */ /* 0x000fe8000c101b06 */
[----:B---3--:R-:W-:Y:S04]  /*3150*/  STG.E.64 desc[UR6][R2.64+0x600], R8 ;  /* 0x0006000802007986 */ /* 0x008fe8000c101b06 */
[----:B------:R-:W-:Y:S01]  /*3160*/  STG.E.64 desc[UR6][R2.64+0x608], R10 ;  /* 0x0006080a02007986 */ /* 0x000fe2000c101b06 */
[----:B------:R-:W-:Y:S05]  /*3170*/  EXIT ;  /* 0x000000000000794d */ /* 0x000fea0003800000 */
.L_x_0:
[----:B------:R-:W0:Y:S01]  /*3180*/  LDC.64 R16, c[0x0][0x3b8] ;  /* 0x0000ee00ff107b82 */ /* 0x000e220000000a00 */
[----:B--2---:R-:W-:Y:S01]  /*3190*/  IADD3 R9, P2, PT, RZ, -R4, RZ ;  /* 0x80000004ff097210 */ /* 0x004fe20007f5e0ff */
[----:B------:R-:W1:Y:S06]  /*31a0*/  LDCU.U8 UR4, c[0x0][0x380] ;  /* 0x00007000ff0477ac */ /* 0x000e6c0008000000 */
[----:B------:R-:W2:Y:S01]  /*31b0*/  LDC.64 R10, c[0x0][0x398] ;  /* 0x0000e600ff0a7b82 */ /* 0x000ea20000000a00 */
[----:B0-----:R-:W-:-:S04]  /*31c0*/  LEA R16, P0, R0, R16, 0x3 ;  /* 0x0000001000107211 */ /* 0x001fc800078018ff */
[----:B------:R-:W-:-:S05]  /*31d0*/  LEA.HI.X R17, R0, R17, RZ, 0x3, P0 ;  /* 0x0000001100117211 */ /* 0x000fca00000f1cff */
[----:B------:R-:W3:Y:S04]  /*31e0*/  LDG.E.64 R12, desc[UR6][R16.64+0x8] ;  /* 0x00000806100c7981 */ /* 0x000ee8000c1e1b00 */
[----:B------:R0:W4:Y:S01]  /*31f0*/  LDG.E.64 R2, desc[UR6][R16.64] ;  /* 0x0000000610027981 */ /* 0x000122000c1e1b00 */
[CC--:B------:R-:W-:Y:S01]  /*3200*/  LOP3.LUT R19, R9.reuse, R0.reuse, RZ, 0xc0, !PT ;  /* 0x0000000009137212 */ /* 0x0c0fe200078ec0ff */
[----:B-1----:R-:W-:Y:S01]  /*3210*/  UPRMT UR4, UR4, 0x8880, URZ ;  /* 0x0000888004047896 */ /* 0x002fe200080000ff */
[----:B------:R-:W-:Y:S01]  /*3220*/  LOP3.LUT R9, R9, R0, RZ, 0xfc, !PT ;  /* 0x0000000009097212 */ /* 0x000fe200078efcff */
[----:B------:R-:W-:Y:S01]  /*3230*/  BSSY.RECONVERGENT B0, `(.L_x_57) ;  /* 0x00000b7000007945 */ /* 0x000fe20003800200 */
[C---:B------:R-:W-:Y:S01]  /*3240*/  SHF.L.U64.HI R6, R19.reuse, 0xa, RZ ;  /* 0x0000000a13067819 */ /* 0x040fe200000102ff */
[----:B------:R-:W-:Y:S01]  /*3250*/  IMAD.SHL.U32 R7, R19, 0x400, RZ ;  /* 0x0000040013077824 */ /* 0x000fe200078e00ff */
[----:B------:R-:W-:Y:S01]  /*3260*/  ISETP.NE.U32.AND P0, PT, R9, -0x1, PT ;  /* 0xffffffff0900780c */ /* 0x000fe20003f05070 */
[----:B------:R-:W-:Y:S01]  /*3270*/  UISETP.NE.AND UP0, UPT, UR4, URZ, UPT ;  /* 0x000000ff0400728c */ /* 0x000fe2000bf05270 */
[----:B------:R-:W-:Y:S01]  /*3280*/  IADD3 R19, P3, PT, R0, -R19, RZ ;  /* 0x8000001300137210 */ /* 0x000fe20007f7e0ff */
[--C-:B0-----:R-:W-:Y:S01]  /*3290*/  IMAD.X R16, RZ, RZ, ~R5.reuse, P2 ;  /* 0x000000ffff107224 */ /* 0x101fe200010e0e05 */
[C---:B------:R-:W-:Y:S01]  /*32a0*/  SHF.L.U64.HI R9, R4.reuse, 0x9, R5 ;  /* 0x0000000904097819 */ /* 0x040fe20000010205 */
[----:B------:R-:W-:Y:S01]  /*32b0*/  IMAD.SHL.U32 R4, R4, 0x200, RZ ;  /* 0x0000020004047824 */ /* 0x000fe200078e00ff */
[----:B--2---:R-:W-:Y:S01]  /*32c0*/  IADD3 R5, P2, PT, -R7, R10, RZ ;  /* 0x0000000a07057210 */ /* 0x004fe20007f5e1ff */
[----:B------:R-:W-:Y:S01]  /*32d0*/  IMAD.X R10, RZ, RZ, -0x1, P3 ;  /* 0xffffffffff0a7424 */ /* 0x000fe200018e06ff */
[----:B------:R-:W-:Y:S01]  /*32e0*/  ISETP.NE.AND.EX P0, PT, R16, -0x1, PT, P0 ;  /* 0xffffffff1000780c */ /* 0x000fe20003f05300 */
[----:B------:R-:W-:Y:S01]  /*32f0*/  ACQBULK ;  /* 0x000000000000782e */ /* 0x000fe20000000000 */
[----:B------:R-:W-:Y:S01]  /*3300*/  LOP3.LUT R4, R4, 0xfffffc00, RZ, 0xc0, !PT ;  /* 0xfffffc0004047812 */ /* 0x000fe200078ec0ff */
[----:B------:R-:W-:Y:S01]  /*3310*/  IMAD.X R8, R11, 0x1, ~R6, P2 ;  /* 0x000000010b087824 */ /* 0x000fe200010e0e06 */
[C---:B------:R-:W-:Y:S01]  /*3320*/  SHF.L.U64.HI R18, R19.reuse, 0xa, R10 ;  /* 0x0000000a13127819 */ /* 0x040fe2000001020a */
[----:B------:R-:W-:Y:S01]  /*3330*/  IMAD.SHL.U32 R11, R19, 0x400, RZ ;  /* 0x00000400130b7824 */ /* 0x000fe200078e00ff */
[----:B---3--:R-:W-:-:S05]  /*3340*/  IADD3 R15, P1, PT, R12, -R7, RZ ;  /* 0x800000070c0f7210 */ /* 0x008fca0007f3e0ff */
[----:B------:R-:W-:Y:S01]  /*3350*/  IMAD.X R12, R13, 0x1, ~R6, P1 ;  /* 0x000000010d0c7824 */ /* 0x000fe200008e0e06 */
[----:B------:R-:W-:Y:S01]  /*3360*/  ISETP.NE.U32.AND P1, PT, R19, -0x1, PT ;  /* 0xffffffff1300780c */ /* 0x000fe20003f25070 */
[----:B------:R-:W-:-:S03]  /*3370*/  IMAD.MOV.U32 R13, RZ, RZ, 0x3ff ;  /* 0x000003ffff0d7424 */ /* 0x000fc600078e00ff */
[----:B------:R-:W-:Y:S02]  /*3380*/  ISETP.NE.AND.EX P2, PT, R10, -0x1, PT, P1 ;  /* 0xffffffff0a00780c */ /* 0x000fe40003f45310 */
[----:B------:R-:W-:Y:S02]  /*3390*/  ISETP.GT.U32.AND P1, PT, R5, R4, PT ;  /* 0x000000040500720c */ /* 0x000fe40003f24070 */
[----:B----4-:R-:W-:Y:S02]  /*33a0*/  IADD3 R10, P3, PT, R2, -R7, RZ ;  /* 0x80000007020a7210 */ /* 0x010fe40007f7e0ff */
[----:B------:R-:W-:Y:S02]  /*33b0*/  SEL R20, R13, 0x400, !P2 ;  /* 0x000004000d147807 */ /* 0x000fe40005000000 */
[----:B------:R-:W-:Y:S01]  /*33c0*/  ISETP.GT.U32.AND.EX P1, PT, R8, R9, PT, P1 ;  /* 0x000000090800720c */ /* 0x000fe20003f24110 */
[----:B------:R-:W-:Y:S01]  /*33d0*/  IMAD.X R17, R3, 0x1, ~R6, P3 ;  /* 0x0000000103117824 */ /* 0x000fe200018e0e06 */
[----:B------:R-:W-:-:S02]  /*33e0*/  IADD3 R13, P2, PT, -R10, R11, RZ ;  /* 0x0000000b0a0d7210 */ /* 0x000fc40007f5e1ff */
[----:B------:R-:W-:Y:S02]  /*33f0*/  IADD3 R11, P3, P4, -R15, R20, R11 ;  /* 0x000000140f0b7210 */ /* 0x000fe40007c7e10b */
[-C--:B------:R-:W-:Y:S01]  /*3400*/  SEL R19, R5, R4.reuse, P1 ;  /* 0x0000000405137207 */ /* 0x080fe20000800000 */
[----:B------:R-:W-:Y:S01]  /*3410*/  IMAD.X R17, R18, 0x1, ~R17, P2 ;  /* 0x0000000112117824 */ /* 0x000fe200010e0e11 */
[----:B------:R-:W-:Y:S02]  /*3420*/  IADD3.X R12, PT, PT, ~R12, RZ, R18, P3, P4 ;  /* 0x000000ff0c0c7210 */ /* 0x000fe40001fe8512 */
[----:B------:R-:W-:Y:S02]  /*3430*/  SEL R20, R8, R9, P1 ;  /* 0x0000000908147207 */ /* 0x000fe40000800000 */
[----:B------:R-:W-:Y:S02]  /*3440*/  IADD3 R18, P1, PT, R19, -R4, RZ ;  /* 0x8000000413127210 */ /* 0x000fe40007f3e0ff */
[----:B------:R-:W-:-:S02]  /*3450*/  SEL R16, R4, R11, !P0 ;  /* 0x0000000b04107207 */ /* 0x000fc40004000000 */
[----:B------:R-:W-:Y:S01]  /*3460*/  SEL R11, R9, R12, !P0 ;  /* 0x0000000c090b7207 */ /* 0x000fe20004000000 */
[----:B------:R-:W-:Y:S01]  /*3470*/  IMAD.X R12, R20, 0x1, ~R9, P1 ;  /* 0x00000001140c7824 */ /* 0x000fe200008e0e09 */
[----:B------:R-:W-:Y:S02]  /*3480*/  ISETP.LT.U32.AND P2, PT, R4, R5, PT ;  /* 0x000000050400720c */ /* 0x000fe40003f41070 */
[-C--:B------:R-:W-:Y:S02]  /*3490*/  ISETP.LT.U32.AND P1, PT, R13, R18.reuse, PT ;  /* 0x000000120d00720c */ /* 0x080fe40003f21070 */
[----:B------:R-:W-:Y:S02]  /*34a0*/  ISETP.LT.U32.AND P3, PT, R16, R18, PT ;  /* 0x000000121000720c */ /* 0x000fe40003f61070 */
[----:B------:R-:W-:Y:S02]  /*34b0*/  ISETP.LT.U32.AND.EX P2, PT, R9, R8, PT, P2 ;  /* 0x000000080900720c */ /* 0x000fe40003f41120 */
[----:B------:R-:W-:-:S02]  /*34c0*/  ISETP.LT.U32.AND.EX P1, PT, R17, R12, PT, P1 ;  /* 0x0000000c1100720c */ /* 0x000fc40003f21110 */
[----:B------:R-:W-:Y:S02]  /*34d0*/  ISETP.LT.U32.AND.EX P3, PT, R11, R12, PT, P3 ;  /* 0x0000000c0b00720c */ /* 0x000fe40003f61130 */
[----:B------:R-:W-:Y:S02]  /*34e0*/  @!P0 SEL R15, R4, R5, P2 ;  /* 0x00000005040f8207 */ /* 0x000fe40001000000 */
[-C--:B------:R-:W-:Y:S02]  /*34f0*/  SEL R11, R13, R18.reuse, P1 ;  /* 0x000000120d0b7207 */ /* 0x080fe40000800000 */
[----:B------:R-:W-:Y:S01]  /*3500*/  SEL R16, R16, R18, P3 ;  /* 0x0000001210107207 */ /* 0x000fe20001800000 */
[----:B------:R-:W-:Y:S01]  /*3510*/  IMAD.IADD R15, R15, 0x1, -R10 ;  /* 0x000000010f0f7824 */ /* 0x000fe200078e0a0a */
[----:B------:R-:W-:-:S03]  /*3520*/  SEL R10, R17, R12, P1 ;  /* 0x0000000c110a7207 */ /* 0x000fc60000800000 */
[----:B------:R-:W-:Y:S01]  /*3530*/  IMAD.IADD R16, R16, 0x1, -R11 ;  /* 0x0000000110107824 */ /* 0x000fe200078e0a0b */
[----:B------:R-:W-:Y:S06]  /*3540*/  BRA.U !UP0, `(.L_x_58) ;  /* 0x0000000108ec7547 */ /* 0x000fec000b800000 */
[----:B------:R-:W0:Y:S01]  /*3550*/  LDCU.64 UR4, c[0x0][0x388] ;  /* 0x00007100ff0477ac */ /* 0x000e220008000a00 */
[----:B------:R-:W-:Y:S01]  /*3560*/  IADD3 R7, P0, P1, R11, R7, R4 ;  /* 0x000000070b077210 */ /* 0x000fe2000791e004 */
[----:B------:R-:W-:Y:S01]  /*3570*/  IMAD.IADD R17, R15, 0x1, R16 ;  /* 0x000000010f117824 */ /* 0x000fe200078e0210 */
[----:B------:R-:W-:Y:S01]  /*3580*/  IADD3 R5, P2, PT, R2, R14, RZ ;  /* 0x0000000e02057210 */ /* 0x000fe20007f5e0ff */
[----:B------:R-:W-:Y:S01]  /*3590*/  IMAD.IADD R2, R14, 0x1, -R15 ;  /* 0x000000010e027824 */ /* 0x000fe200078e0a0f */
[----:B------:R-:W-:Y:S01]  /*35a0*/  IADD3.X R9, PT, PT, R10, R6, R9, P0, P1 ;  /* 0x000000060a097210 */ /* 0x000fe200007e2409 */
[C---:B------:R-:W-:Y:S01]  /*35b0*/  VIADD R18, R14.reuse, 0x200 ;  /* 0x000002000e127836 */ /* 0x040fe20000000000 */
[----:B------:R-:W-:Y:S01]  /*35c0*/  ISETP.GE.AND P1, PT, R14, R17, PT ;  /* 0x000000110e00720c */ /* 0x000fe20003f26270 */
[----:B------:R-:W-:Y:S01]  /*35d0*/  IMAD.X R8, RZ, RZ, R3, P2 ;  /* 0x000000ffff087224 */ /* 0x000fe200010e0603 */
[----:B------:R-:W-:Y:S01]  /*35e0*/  IADD3 R3, P0, PT, R2, R7, RZ ;  /* 0x0000000702037210 */ /* 0x000fe20007f1e0ff */
[----:B------:R-:W-:Y:S01]  /*35f0*/  VIADD R20, R14, 0x300 ;  /* 0x000003000e147836 */ /* 0x000fe20000000000 */
[----:B------:R-:W-:Y:S01]  /*3600*/  BSSY.RECONVERGENT B1, `(.L_x_59) ;  /* 0x0000014000017945 */ /* 0x000fe20003800200 */
[----:B------:R-:W-:Y:S01]  /*3610*/  ISETP.GE.AND P3, PT, R18, R17, PT ;  /* 0x000000111200720c */ /* 0x000fe20003f66270 */
[----:B------:R-:W-:Y:S01]  /*3620*/  IMAD.MOV.U32 R22, RZ, RZ, RZ ;  /* 0x000000ffff167224 */ /* 0x000fe200078e00ff */
[----:B------:R-:W-:Y:S01]  /*3630*/  LEA.HI.X.SX32 R2, R2, R9, 0x1, P0 ;  /* 0x0000000902027211 */ /* 0x000fe200000f0eff */
[----:B------:R-:W-:Y:S01]  /*3640*/  IMAD.MOV.U32 R21, RZ, RZ, RZ ;  /* 0x000000ffff157224 */ /* 0x000fe200078e00ff */
[----:B------:R-:W-:-:S02]  /*3650*/  ISETP.GE.AND P0, PT, R20, R17, PT ;  /* 0x000000111400720c */ /* 0x000fc40003f06270 */
[----:B------:R-:W-:Y:S02]  /*3660*/  CS2R R12, SRZ ;  /* 0x00000000000c7805 */ /* 0x000fe4000001ff00 */
[----:B0-----:R-:W-:Y:S02]  /*3670*/  LEA R4, P2, R5, UR4, 0x4 ;  /* 0x0000000405047c11 */ /* 0x001fe4000f8420ff */
[----:B------:R-:W-:Y:S02]  /*3680*/  LEA R6, P4, R3, UR4, 0x4 ;  /* 0x0000000403067c11 */ /* 0x000fe4000f8820ff */
[----:B------:R-:W-:Y:S01]  /*3690*/  LEA.HI.X R5, R5, UR5, R8, 0x4, P2 ;  /* 0x0000000505057c11 */ /* 0x000fe200090f2408 */
[----:B------:R-:W-:Y:S01]  /*36a0*/  VIADD R8, R14, 0x100 ;  /* 0x000001000e087836 */ /* 0x000fe20000000000 */
[----:B------:R-:W-:Y:S02]  /*36b0*/  LEA.HI.X R7, R3, UR5, R2, 0x4, P4 ;  /* 0x0000000503077c11 */ /* 0x000fe4000a0f2402 */
[----:B------:R-:W-:-:S02]  /*36c0*/  CS2R R2, SRZ ;  /* 0x0000000000027805 */ /* 0x000fc4000001ff00 */
[----:B------:R-:W-:Y:S01]  /*36d0*/  ISETP.GE.AND P2, PT, R8, R17, PT ;  /* 0x000000110800720c */ /* 0x000fe20003f46270 */
[----:B------:R-:W-:-:S12]  /*36e0*/  @P1 BRA `(.L_x_60) ;  /* 0x0000000000141947 */ /* 0x000fd80003800000 */
[----:B------:R-:W-:-:S13]  /*36f0*/  ISETP.GE.AND P1, PT, R14, R15, PT ;  /* 0x0000000f0e00720c */ /* 0x000fda0003f26270 */
[----:B------:R0:W5:Y:S04]  /*3700*/  @!P1 LDG.E R22, desc[UR6][R4.64] ;  /* 0x0000000604169981 */ /* 0x000168000c1e1900 */
[----:B------:R0:W5:Y:S04]  /*3710*/  @!P1 LDG.E.64 R12, desc[UR6][R4.64+0x8] ;  /* 0x00000806040c9981 */ /* 0x000168000c1e1b00 */
[----:B------:R0:W5:Y:S04]  /*3720*/  @P1 LDG.E R22, desc[UR6][R6.64] ;  /* 0x0000000606161981 */ /* 0x000168000c1e1900 */
[----:B------:R0:W5:Y:S02]  /*3730*/  @P1 LDG.E.64 R12, desc[UR6][R6.64+0x8] ;  /* 0x00000806060c1981 */ /* 0x000164000c1e1b00 */
.L_x_60:
[----:B------:R-:W-:Y:S05]  /*3740*/  BSYNC.RECONVERGENT B1 ;  /* 0x0000000000017941 */ /* 0x000fea0003800200 */
.L_x_59:
[----:B------:R-:W-:Y:S04]  /*3750*/  BSSY.RECONVERGENT B1, `(.L_x_61) ;  /* 0x0000007000017945 */ /* 0x000fe80003800200 */
[----:B------:R-:W-:Y:S05]  /*3760*/  @P2 BRA `(.L_x_62) ;  /* 0x0000000000142947 */ /* 0x000fea0003800000 */
[----:B------:R-:W-:-:S13]  /*3770*/  ISETP.GE.AND P1, PT, R8, R15, PT ;  /* 0x0000000f0800720c */ /* 0x000fda0003f26270 */
[----:B------:R1:W5:Y:S04]  /*3780*/  @P1 LDG.E R21, desc[UR6][R6.64+0x1000] ;  /* 0x0010000606151981 */ /* 0x000368000c1e1900 */
[----:B------:R1:W5:Y:S04]  /*3790*/  @P1 LDG.E.64 R2, desc[UR6][R6.64+0x1008] ;  /* 0x0010080606021981 */ /* 0x000368000c1e1b00 */
[----:B------:R1:W5:Y:S04]  /*37a0*/  @!P1 LDG.E R21, desc[UR6][R4.64+0x1000] ;  /* 0x0010000604159981 */ /* 0x000368000c1e1900 */
[----:B------:R1:W5:Y:S02]  /*37b0*/  @!P1 LDG.E.64 R2, desc[UR6][R4.64+0x1008] ;  /* 0x0010080604029981 */ /* 0x000364000c1e1b00 */
.L_x_62:
[----:B------:R-:W-:Y:S05]  /*37c0*/  BSYNC.RECONVERGENT B1 ;  /* 0x0000000000017941 */ /* 0x000fea0003800200 */
.L_x_61:
[----:B------:R-:W-:Y:S01]  /*37d0*/  BSSY.RECONVERGENT B1, `(.L_x_63) ;  /* 0x0000009000017945 */ /* 0x000fe20003800200 */
[----:B------:R-:W-:Y:S01]  /*37e0*/  IMAD.MOV.U32 R23, RZ, RZ, RZ ;  /* 0x000000ffff177224 */ /* 0x000fe200078e00ff */
[----:B------:R-:W-:Y:S02]  /*37f0*/  CS2R R10, SRZ ;  /* 0x00000000000a7805 */ /* 0x000fe4000001ff00 */
[----:B------:R-:W-:Y:S05]  /*3800*/  @P3 BRA `(.L_x_64) ;  /* 0x0000000000143947 */ /* 0x000fea0003800000 */
[----:B------:R-:W-:-:S13]  /*3810*/  ISETP.GE.AND P1, PT, R18, R15, PT ;  /* 0x0000000f1200720c */ /* 0x000fda0003f26270 */
[----:B------:R2:W5:Y:S04]  /*3820*/  @P1 LDG.E R23, desc[UR6][R6.64+0x2000] ;  /* 0x0020000606171981 */ /* 0x000568000c1e1900 */
[----:B------:R2:W5:Y:S04]  /*3830*/  @P1 LDG.E.64 R10, desc[UR6][R6.64+0x2008] ;  /* 0x00200806060a1981 */ /* 0x000568000c1e1b00 */
[----:B------:R2:W5:Y:S04]  /*3840*/  @!P1 LDG.E R23, desc[UR6][R4.64+0x2000] ;  /* 0x0020000604179981 */ /* 0x000568000c1e1900 */
[----:B------:R2:W5:Y:S02]  /*3850*/  @!P1 LDG.E.64 R10, desc[UR6][R4.64+0x2008] ;  /* 0x00200806040a9981 */ /* 0x000564000c1e1b00 */
.L_x_64:
[----:B------:R-:W-:Y:S05]  /*3860*/  BSYNC.RECONVERGENT B1 ;  /* 0x0000000000017941 */ /* 0x000fea0003800200 */
.L_x_63:
[----:B------:R-:W-:Y:S01]  /*3870*/  IMAD.MOV.U32 R24, RZ, RZ, RZ ;  /* 0x000000ffff187224 */ /* 0x000fe200078e00ff */
[----:B------:R-:W-:Y:S01]  /*3880*/  CS2R R18, SRZ ;  /* 0x0000000000127805 */ /* 0x000fe2000001ff00 */
[----:B------:R-:W-:Y:S06]  /*3890*/  @P0 BRA `(.L_x_65) ;  /* 0x0000000400400947 */ /* 0x000fec0003800000 */
[----:B------:R-:W-:-:S13]  /*38a0*/  ISETP.GE.AND P0, PT, R20, R15, PT ;  /* 0x0000000f1400720c */ /* 0x000fda0003f06270 */
[----:B------:R3:W5:Y:S04]  /*38b0*/  @P0 LDG.E R24, desc[UR6][R6.64+0x3000] ;  /* 0x0030000606180981 */ /* 0x000768000c1e1900 */
[----:B------:R3:W5:Y:S04]  /*38c0*/  @P0 LDG.E.64 R18, desc[UR6][R6.64+0x3008] ;  /* 0x0030080606120981 */ /* 0x000768000c1e1b00 */
[----:B------:R3:W5:Y:S04]  /*38d0*/  @!P0 LDG.E R24, desc[UR6][R4.64+0x3000] ;  /* 0x0030000604188981 */ /* 0x000768000c1e1900 */
[----:B------:R3:W5:Y:S01]  /*38e0*/  @!P0 LDG.E.64 R18, desc[UR6][R4.64+0x3008] ;  /* 0x0030080604128981 */ /* 0x000762000c1e1b00 */
[----:B------:R-:W-:Y:S05]  /*38f0*/  BRA `(.L_x_65) ;  /* 0x0000000400287947 */ /* 0x000fea0003800000 */
.L_x_58:
[----:B------:R-:W-:Y:S01]  /*3900*/  IMAD.IADD R17, R15, 0x1, R16 ;  /* 0x000000010f117824 */ /* 0x000fe200078e0210 */
[----:B------:R-:W-:Y:S01]  /*3910*/  IADD3 R7, P0, P5, R11, R7, R4 ;  /* 0x000000070b077210 */ /* 0x000fe20007d1e004 */
[C---:B------:R-:W-:Y:S02]  /*3920*/  VIADD R12, R14.reuse, 0x100 ;  /* 0x000001000e0c7836 */ /* 0x040fe40000000000 */
[----:B------:R-:W-:Y:S01]  /*3930*/  VIADD R18, R14, 0x200 ;  /* 0x000002000e127836 */ /* 0x000fe20000000000 */
[----:B------:R-:W-:Y:S01]  /*3940*/  IADD3.X R5, PT, PT, R10, R6, R9, P0, P5 ;  /* 0x000000060a057210 */ /* 0x000fe200007ea409 */
[----:B------:R-:W-:Y:S01]  /*3950*/  VIADD R26, R14, 0x300 ;  /* 0x000003000e1a7836 */ /* 0x000fe20000000000 */
[-C--:B------:R-:W-:Y:S02]  /*3960*/  ISETP.GE.AND P3, PT, R12, R17.reuse, PT ;  /* 0x000000110c00720c */ /* 0x080fe40003f66270 */
[-C--:B------:R-:W-:Y:S02]  /*3970*/  ISETP.GE.AND P2, PT, R18, R17.reuse, PT ;  /* 0x000000111200720c */ /* 0x080fe40003f46270 */
[----:B------:R-:W-:-:S02]  /*3980*/  ISETP.GE.AND P1, PT, R14, R17, PT ;  /* 0x000000110e00720c */ /* 0x000fc40003f26270 */
[----:B------:R-:W-:-:S07]  /*3990*/  ISETP.GE.AND P0, PT, R26, R17, PT ;  /* 0x000000111a00720c */ /* 0x000fce0003f06270 */
[C-C-:B------:R-:W-:Y:S01]  /*39a0*/  @!P3 IMAD.IADD R8, R12.reuse, 0x1, -R15.reuse ;  /* 0x000000010c08b824 */ /* 0x140fe200078e0a0f */
[-C--:B------:R-:W-:Y:S02]  /*39b0*/  @!P3 ISETP.GE.AND P4, PT, R12, R15.reuse, PT ;  /* 0x0000000f0c00b20c */ /* 0x080fe40003f86270 */
[----:B------:R-:W-:Y:S02]  /*39c0*/  @!P2 ISETP.GE.AND P5, PT, R18, R15, PT ;  /* 0x0000000f1200a20c */ /* 0x000fe40003fa6270 */
[----:B------:R-:W-:Y:S02]  /*39d0*/  @!P3 SEL R21, R12, R8, !P4 ;  /* 0x000000080c15b207 */ /* 0x000fe40006000000 */
[----:B------:R-:W-:Y:S01]  /*39e0*/  @!P3 SEL R4, R2, R7, !P4 ;  /* 0x000000070204b207 */ /* 0x000fe20006000000 */
[----:B------:R-:W0:Y:S01]  /*39f0*/  @!P3 LDC.64 R12, c[0x0][0x3a0] ;  /* 0x0000e800ff0cbb82 */ /* 0x000e220000000a00 */
[----:B------:R-:W-:Y:S02]  /*3a00*/  @!P3 SHF.R.S32.HI R8, RZ, 0x1f, R8 ;  /* 0x0000001fff08b819 */ /* 0x000fe40000011408 */
[----:B------:R-:W-:Y:S01]  /*3a10*/  @!P3 IADD3 R21, P6, PT, R21, R4, RZ ;  /* 0x000000041515b210 */ /* 0x000fe20007fde0ff */
[----:B------:R-:W-:Y:S01]  /*3a20*/  @!P2 IMAD.IADD R4, R18, 0x1, -R15 ;  /* 0x000000011204a824 */ /* 0x000fe200078e0a0f */
[----:B------:R-:W-:-:S02]  /*3a30*/  @!P3 SEL R9, R3, R5, !P4 ;  /* 0x000000050309b207 */ /* 0x000fc40006000000 */
[----:B------:R-:W-:Y:S02]  /*3a40*/  @!P3 SEL R8, R8, RZ, P4 ;  /* 0x000000ff0808b207 */ /* 0x000fe40002000000 */
[----:B------:R-:W-:Y:S02]  /*3a50*/  @!P2 SEL R10, R18, R4, !P5 ;  /* 0x00000004120aa207 */ /* 0x000fe40006800000 */
[----:B------:R-:W-:Y:S01]  /*3a60*/  @!P2 SHF.R.S32.HI R4, RZ, 0x1f, R4 ;  /* 0x0000001fff04a819 */ /* 0x000fe20000011404 */
[----:B------:R-:W-:Y:S01]  /*3a70*/  @!P3 IMAD.X R24, R8, 0x1, R9, P6 ;  /* 0x000000010818b824 */ /* 0x000fe200030e0609 */
[----:B------:R-:W-:Y:S02]  /*3a80*/  @!P2 SEL R9, R2, R7, !P5 ;  /* 0x000000070209a207 */ /* 0x000fe40006800000 */
[----:B------:R-:W-:Y:S02]  /*3a90*/  @!P2 SEL R11, R3, R5, !P5 ;  /* 0x00000005030ba207 */ /* 0x000fe40006800000 */
[----:B------:R-:W-:-:S02]  /*3aa0*/  @!P2 SEL R4, R4, RZ, P5 ;  /* 0x000000ff0404a207 */ /* 0x000fc40002800000 */
[----:B------:R-:W-:Y:S02]  /*3ab0*/  @!P2 IADD3 R10, P5, PT, R10, R9, RZ ;  /* 0x000000090a0aa210 */ /* 0x000fe40007fbe0ff */
[-C--:B------:R-:W-:Y:S01]  /*3ac0*/  @!P1 ISETP.GE.AND P6, PT, R14, R15.reuse, PT ;  /* 0x0000000f0e00920c */ /* 0x080fe20003fc6270 */
[----:B------:R-:W1:Y:S01]  /*3ad0*/  @!P2 LDC.64 R8, c[0x0][0x3a0] ;  /* 0x0000e800ff08ab82 */ /* 0x000e620000000a00 */
[----:B------:R-:W-:Y:S01]  /*3ae0*/  @!P0 ISETP.GE.AND P4, PT, R26, R15, PT ;  /* 0x0000000f1a00820c */ /* 0x000fe20003f86270 */
[----:B------:R-:W-:Y:S01]  /*3af0*/  @!P2 IMAD.X R11, R4, 0x1, R11, P5 ;  /* 0x00000001040ba824 */ /* 0x000fe200028e060b */
[CC--:B------:R-:W-:Y:S02]  /*3b00*/  @!P1 SEL R18, R2.reuse, R7.reuse, !P6 ;  /* 0x0000000702129207 */ /* 0x0c0fe40007000000 */
[----:B------:R-:W-:Y:S02]  /*3b10*/  @!P0 SEL R20, R2, R7, !P4 ;  /* 0x0000000702148207 */ /* 0x000fe40006000000 */
[CC--:B------:R-:W-:Y:S01]  /*3b20*/  @!P1 SEL R19, R3.reuse, R5.reuse, !P6 ;  /* 0x0000000503139207 */ /* 0x0c0fe20007000000 */
[----:B------:R-:W2:Y:S01]  /*3b30*/  @!P1 LDC.64 R6, c[0x0][0x3a0] ;  /* 0x0000e800ff069b82 */ /* 0x000ea20000000a00 */
[----:B------:R-:W-:Y:S01]  /*3b40*/  @!P0 SEL R22, R3, R5, !P4 ;  /* 0x0000000503168207 */ /* 0x000fe20006000000 */
[----:B------:R-:W-:Y:S01]  /*3b50*/  @!P0 IMAD.IADD R3, R26, 0x1, -R15 ;  /* 0x000000011a038824 */ /* 0x000fe200078e0a0f */
[----:B------:R-:W-:-:S02]  /*3b60*/  @!P1 IADD3 R23, PT, PT, -R15, R14, RZ ;  /* 0x0000000e0f179210 */ /* 0x000fc40007ffe1ff */
[----:B0-----:R-:W-:Y:S02]  /*3b70*/  @!P3 LEA R12, P5, R21, R12, 0x4 ;  /* 0x0000000c150cb211 */ /* 0x001fe400078a20ff */
[----:B------:R-:W-:Y:S01]  /*3b80*/  @!P1 SHF.R.S32.HI R2, RZ, 0x1f, R23 ;  /* 0x0000001fff029819 */ /* 0x000fe20000011417 */
[----:B------:R-:W0:Y:S01]  /*3b90*/  @!P0 LDC.64 R4, c[0x0][0x3a0] ;  /* 0x0000e800ff048b82 */ /* 0x000e220000000a00 */
[----:B------:R-:W-:Y:S02]  /*3ba0*/  @!P1 SEL R23, R14, R23, !P6 ;  /* 0x000000170e179207 */ /* 0x000fe40007000000 */
[----:B------:R-:W-:Y:S02]  /*3bb0*/  @!P1 SEL R2, R2, RZ, P6 ;  /* 0x000000ff02029207 */ /* 0x000fe40003000000 */
[----:B------:R-:W-:Y:S02]  /*3bc0*/  @!P1 IADD3 R18, P6, PT, R23, R18, RZ ;  /* 0x0000001217129210 */ /* 0x000fe40007fde0ff */
[----:B------:R-:W-:-:S02]  /*3bd0*/  @!P0 SEL R23, R26, R3, !P4 ;  /* 0x000000031a178207 */ /* 0x000fc40006000000 */
[----:B------:R-:W-:Y:S01]  /*3be0*/  @!P0 SHF.R.S32.HI R3, RZ, 0x1f, R3 ;  /* 0x0000001fff038819 */ /* 0x000fe20000011403 */
[----:B------:R-:W-:Y:S01]  /*3bf0*/  @!P1 IMAD.X R19, R2, 0x1, R19, P6 ;  /* 0x0000000102139824 */ /* 0x000fe200030e0613 */
[----:B------:R-:W-:Y:S02]  /*3c00*/  @!P0 IADD3 R20, P6, PT, R23, R20, RZ ;  /* 0x0000001417148210 */ /* 0x000fe40007fde0ff */
[----:B------:R-:W-:Y:S02]  /*3c10*/  @!P0 SEL R23, R3, RZ, P4 ;  /* 0x000000ff03178207 */ /* 0x000fe40002000000 */
[----:B------:R-:W-:Y:S02]  /*3c20*/  CS2R R2, SRZ ;  /* 0x0000000000027805 */ /* 0x000fe4000001ff00 */
[----:B------:R-:W-:Y:S01]  /*3c30*/  @!P3 LEA.HI.X R13, R21, R13, R24, 0x4, P5 ;  /* 0x0000000d150db211 */ /* 0x000fe200028f2418 */
[----:B------:R-:W-:Y:S01]  /*3c40*/  IMAD.MOV.U32 R21, RZ, RZ, RZ ;  /* 0x000000ffff157224 */ /* 0x000fe200078e00ff */
[----:B-1----:R-:W-:Y:S01]  /*3c50*/  @!P2 LEA R8, P4, R10, R8, 0x4 ;  /* 0x000000080a08a211 */ /* 0x002fe200078820ff */
[----:B------:R-:W-:-:S02]  /*3c60*/  @!P0 IMAD.X R22, R23, 0x1, R22, P6 ;  /* 0x0000000117168824 */ /* 0x000fc400030e0616 */
[----:B------:R-:W5:Y:S01]  /*3c70*/  @!P3 LDG.E.64 R2, desc[UR6][R12.64+0x8] ;  /* 0x000008060c02b981 */ /* 0x000f62000c1e1b00 */
[----:B------:R-:W-:-:S03]  /*3c80*/  @!P2 LEA.HI.X R9, R10, R9, R11, 0x4, P4 ;  /* 0x000000090a09a211 */ /* 0x000fc600020f240b */
[----:B------:R1:W5:Y:S01]  /*3c90*/  @!P3 LDG.E R21, desc[UR6][R12.64] ;  /* 0x000000060c15b981 */ /* 0x000362000c1e1900 */
[----:B--2---:R-:W-:Y:S02]  /*3ca0*/  @!P1 LEA R6, P3, R18, R6, 0x4 ;  /* 0x0000000612069211 */ /* 0x004fe400078620ff */
[----:B0-----:R-:W-:Y:S01]  /*3cb0*/  @!P0 LEA R4, P4, R20, R4, 0x4 ;  /* 0x0000000414048211 */ /* 0x001fe200078820ff */
[----:B------:R-:W-:Y:S01]  /*3cc0*/  IMAD.MOV.U32 R23, RZ, RZ, RZ ;  /* 0x000000ffff177224 */ /* 0x000fe200078e00ff */
[----:B------:R-:W-:Y:S02]  /*3cd0*/  @!P1 LEA.HI.X R7, R18, R7, R19, 0x4, P3 ;  /* 0x0000000712079211 */ /* 0x000fe400018f2413 */
[----:B------:R-:W-:Y:S02]  /*3ce0*/  CS2R R10, SRZ ;  /* 0x00000000000a7805 */ /* 0x000fe4000001ff00 */
[----:B------:R-:W-:Y:S01]  /*3cf0*/  @!P0 LEA.HI.X R5, R20, R5, R22, 0x4, P4 ;  /* 0x0000000514058211 */ /* 0x000fe200020f2416 */
[----:B------:R-:W-:Y:S01]  /*3d00*/  IMAD.MOV.U32 R22, RZ, RZ, RZ ;  /* 0x000000ffff167224 */ /* 0x000fe200078e00ff */
[----:B------:R-:W-:-:S02]  /*3d10*/  CS2R R18, SRZ ;  /* 0x0000000000127805 */ /* 0x000fc4000001ff00 */
[----:B-1----:R-:W-:Y:S01]  /*3d20*/  CS2R R12, SRZ ;  /* 0x00000000000c7805 */ /* 0x002fe2000001ff00 */
[----:B------:R-:W-:Y:S01]  /*3d30*/  IMAD.MOV.U32 R24, RZ, RZ, RZ ;  /* 0x000000ffff187224 */ /* 0x000fe200078e00ff */
[----:B------:R0:W5:Y:S04]  /*3d40*/  @!P2 LDG.E R23, desc[UR6][R8.64] ;  /* 0x000000060817a981 */ /* 0x000168000c1e1900 */
[----:B------:R0:W5:Y:S04]  /*3d50*/  @!P2 LDG.E.64 R10, desc[UR6][R8.64+0x8] ;  /* 0x00000806080aa981 */ /* 0x000168000c1e1b00 */
[----:B------:R0:W5:Y:S04]  /*3d60*/  @!P1 LDG.E R22, desc[UR6][R6.64] ;  /* 0x0000000606169981 */ /* 0x000168000c1e1900 */
[----:B------:R0:W5:Y:S04]  /*3d70*/  @!P1 LDG.E.64 R12, desc[UR6][R6.64+0x8] ;  /* 0x00000806060c9981 */ /* 0x000168000c1e1b00 */
[----:B------:R0:W5:Y:S04]  /*3d80*/  @!P0 LDG.E R24, desc[UR6][R4.64] ;  /* 0x0000000604188981 */ /* 0x000168000c1e1900 */
[----:B------:R0:W5:Y:S02]  /*3d90*/  @!P0 LDG.E.64 R18, desc[UR6][R4.64+0x8] ;  /* 0x0000080604128981 */ /* 0x000164000c1e1b00 */
.L_x_65:
[----:B------:R-:W-:Y:S05]  /*3da0*/  BSYNC.RECONVERGENT B0 ;  /* 0x0000000000007941 */ /* 0x000fea0003800200 */
.L_x_57:
[----:B0123--:R-:W0:Y:S01]  /*3db0*/  S2R R5, SR_CgaCtaId ;  /* 0x0000000000057919 */ /* 0x00fe220000008800 */
[----:B------:R-:W-:-:S04]  /*3dc0*/  MOV R20, 0x400 ;  /* 0x0000040000147802 */ /* 0x000fc80000000f00 */
[----:B0-----:R-:W-:-:S05]  /*3dd0*/  LEA R20, R5, R20, 0x18 ;  /* 0x0000001405147211 */ /* 0x001fca00078ec0ff */
[----:B------:R-:W-:-:S05]  /*3de0*/  IMAD R5, R14, 0x10, R20 ;  /* 0x000000100e057824 */ /* 0x000fca00078e0214 */
[----:B-----5:R0:W-:Y:S04]  /*3df0*/  STS.64 [R5+0x8], R12 ;  /* 0x0000080c05007388 */ /* 0x0201e80000000a00 */
[----:B------:R1:W-:Y:S04]  /*3e00*/  STS.64 [R5+0x1008], R2 ;  /* 0x0010080205007388 */ /* 0x0003e80000000a00 */
[----:B------:R-:W-:Y:S04]  /*3e10*/  STS.64 [R5+0x2008], R10 ;  /* 0x0020080a05007388 */ /* 0x000fe80000000a00 */
[----:B------:R-:W-:Y:S04]  /*3e20*/  STS.64 [R5+0x3008], R18 ;  /* 0x0030081205007388 */ /* 0x000fe80000000a00 */
[----:B------:R-:W-:Y:S04]  /*3e30*/  STS [R5], R22 ;  /* 0x0000001605007388 */ /* 0x000fe80000000800 */
[----:B------:R-:W-:Y:S04]  /*3e40*/  STS [R5+0x1000], R21 ;  /* 0x0010001505007388 */ /* 0x000fe80000000800 */
[----:B------:R-:W-:Y:S04]  /*3e50*/  STS [R5+0x2000], R23 ;  /* 0x0020001705007388 */ /* 0x000fe80000000800 */
[----:B------:R2:W-:Y:S01]  /*3e60*/  STS [R5+0x3000], R24 ;  /* 0x0030001805007388 */ /* 0x0005e20000000800 */
[----:B------:R-:W-:Y:S01]  /*3e70*/  BAR.SYNC.DEFER_BLOCKING 0x0 ;  /* 0x0000000000007b1d */ /* 0x000fe20000010000 */
[----:B0-----:R-:W-:-:S07]  /*3e80*/  IMAD.SHL.U32 R12, R14, 0x4, RZ ;  /* 0x000000040e0c7824 */ /* 0x001fce00078e00ff */
[----:B------:R-:W-:Y:S01]  /*3e90*/  PREEXIT ;  /* 0x000000000000782d */ /* 0x000fe20000000000 */
[----:B------:R-:W-:Y:S01]  /*3ea0*/  BSSY.RECONVERGENT B0, `(.L_x_66) ;  /* 0x000006a000007945 */ /* 0x000fe20003800200 */
[----:B------:R-:W-:Y:S01]  /*3eb0*/  IMAD R4, R15, 0x10, R20 ;  /* 0x000000100f047824 */ /* 0x000fe200078e0214 */
[----:B-1----:R-:W-:-:S04]  /*3ec0*/  VIMNMX R3, PT, PT, R12, R17, PT ;  /* 0x000000110c037248 */ /* 0x002fc80003fe0100 */
[C---:B------:R-:W-:Y:S01]  /*3ed0*/  ISETP.GE.AND P0, PT, R3.reuse, R16, PT ;  /* 0x000000100300720c */ /* 0x040fe20003f06270 */
[----:B------:R-:W-:Y:S01]  /*3ee0*/  IMAD.IADD R2, R3, 0x1, -R16 ;  /* 0x0000000103027824 */ /* 0x000fe200078e0a10 */
[----:B--2---:R-:W-:-:S04]  /*3ef0*/  VIMNMX R5, PT, PT, R15, R3, PT ;  /* 0x000000030f057248 */ /* 0x004fc80003fe0100 */
[----:B------:R-:W-:-:S04]  /*3f00*/  SEL R2, R2, RZ, P0 ;  /* 0x000000ff02027207 */ /* 0x000fc80000000000 */
[----:B------:R-:W-:-:S13]  /*3f10*/  ISETP.GE.AND P0, PT, R2, R5, PT ;  /* 0x000000050200720c */ /* 0x000fda0003f06270 */
[----:B------:R-:W-:Y:S05]  /*3f20*/  @P0 BRA `(.L_x_67) ;  /* 0x0000000400840947 */ /* 0x000fea0003800000 */
.L_x_78:
        /* <DEDUP_REMOVED lines=19> */
[----:B------:R-:W-:Y:S01]  /*4060*/  I2FP.F32.S32 R11, R16 ;  /* 0x00000010000b7245 */ /* 0x000fe20000201400 */
[----:B------:R-:W-:Y:S02]  /*4070*/  IMAD.IADD R10, R9, 0x1, -R16 ;  /* 0x00000001090a7824 */ /* 0x000fe400078e0a10 */
[----:B------:R-:W-:Y:S02]  /*4080*/  IMAD.MOV.U32 R16, RZ, RZ, 0x7f800000 ;  /* 0x7f800000ff107424 */ /* 0x000fe400078e00ff */
        /* <DEDUP_REMOVED lines=8> */
[----:B------:R-:W-:Y:S01]  /*4110*/  FFMA R18, R13, R10, -0.5 ;  /* 0xbf0000000d127423 */ /* 0x000fe2000000000a */
[----:B------:R-:W-:Y:S02]  /*4120*/  FSEL R10, RZ, -23, P0 ;  /* 0xc1b80000ff0a7808 */ /* 0x000fe40000000000 */
[----:B------:R-:W-:Y:S01]  /*4130*/  ISETP.GT.U32.AND P0, PT, R9, 0x7f7fffff, PT ;  /* 0x7f7fffff0900780c */ /* 0x000fe20003f04070 */
[----:B------:R-:W-:Y:S02]  /*4140*/  FMUL R18, R13, R18 ;  /* 0x000000120d127220 */ /* 0x000fe40000400000 */
[----:B------:R-:W-:Y:S01]  /*4150*/  FFMA R10, R11, 1.1920928955078125e-07, R10 ;  /* 0x340000000b0a7823 */ /* 0x000fe2000000000a */
[----:B------:R-:W-:Y:S02]  /*4160*/  IMAD.MOV.U32 R11, RZ, RZ, 0x3ede5bd9 ;  /* 0x3ede5bd9ff0b7424 */ /* 0x000fe400078e00ff */
[----:B------:R-:W-:-:S04]  /*4170*/  FFMA R13, R13, R18, R13 ;  /* 0x000000120d0d7223 */ /* 0x000fc8000000000d */
[----:B------:R-:W-:-:S03]  /*4180*/  FFMA R10, R10, 0.69314718246459960938, R13 ;  /* 0x3f3172180a0a7823 */ /* 0x000fc6000000000d */
        /* <DEDUP_REMOVED lines=10> */
.L_x_70:
        /* <DEDUP_REMOVED lines=9> */
.L_x_69:
[----:B------:R-:W-:Y:S05]  /*42c0*/  BSYNC.RECONVERGENT B1 ;  /* 0x0000000000017941 */ /* 0x000fea0003800200 */
.L_x_68:
[----:B------:R-:W-:Y:S01]  /*42d0*/  BSSY.RECONVERGENT B1, `(.L_x_71) ;  /* 0x000000d000017945 */ /* 0x000fe20003800200 */
[----:B------:R-:W-:-:S03]  /*42e0*/  IMAD.MOV.U32 R8, RZ, RZ, RZ ;  /* 0x000000ffff087224 */ /* 0x000fc600078e00ff */
[----:B------:R-:W-:Y:S05]  /*42f0*/  @!P2 BRA `(.L_x_72) ;  /* 0x000000000028a947 */ /* 0x000fea0003800000 */
[----:B------:R-:W-:-:S07]  /*4300*/  IMAD.MOV.U32 R8, RZ, RZ, RZ ;  /* 0x000000ffff087224 */ /* 0x000fce00078e00ff */
.L_x_73:
        /* <DEDUP_REMOVED lines=9> */
.L_x_72:
[----:B------:R-:W-:Y:S05]  /*43a0*/  BSYNC.RECONVERGENT B1 ;  /* 0x0000000000017941 */ /* 0x000fea0003800200 */
.L_x_71:
[----:B------:R-:W-:Y:S04]  /*43b0*/  BSSY.RECONVERGENT B1, `(.L_x_74) ;  /* 0x0000014000017945 */ /* 0x000fe80003800200 */
[----:B------:R-:W-:Y:S05]  /*43c0*/  @!P3 BRA `(.L_x_75) ;  /* 0x000000000048b947 */ /* 0x000fea0003800000 */
[----:B------:R-:W-:-:S07]  /*43d0*/  IMAD.MOV.U32 R16, RZ, RZ, RZ ;  /* 0x000000ffff107224 */ /* 0x000fce00078e00ff */
.L_x_77:
        /* <DEDUP_REMOVED lines=16> */
.L_x_76:
[----:B------:R-:W-:-:S13]  /*44e0*/  ISETP.GT.AND P0, PT, R10, R13, PT ;  /* 0x0000000d0a00720c */ /* 0x000fda0003f04270 */
.L_x_75:
[----:B------:R-:W-:Y:S05]  /*44f0*/  BSYNC.RECONVERGENT B1 ;  /* 0x0000000000017941 */ /* 0x000fea0003800200 */
.L_x_74:
[----:B------:R-:W-:Y:S01]  /*4500*/  @P0 VIADD R2, R6, 0x1 ;  /* 0x0000000106020836 */ /* 0x000fe20000000000 */
[----:B------:R-:W-:-:S04]  /*4510*/  SEL R5, R5, R6, P0 ;  /* 0x0000000605057207 */ /* 0x000fc80000000000 */
[----:B------:R-:W-:-:S13]  /*4520*/  ISETP.GE.AND P0, PT, R2, R5, PT ;  /* 0x000000050200720c */ /* 0x000fda0003f06270 */
[----:B------:R-:W-:Y:S05]  /*4530*/  @!P0 BRA `(.L_x_78) ;  /* 0xfffffff8007c8947 */ /* 0x000fea000383ffff */
.L_x_67:
[----:B------:R-:W-:Y:S05]  /*4540*/  BSYNC.RECONVERGENT B0 ;  /* 0x0000000000007941 */ /* 0x000fea0003800200 */
.L_x_66:
[----:B------:R-:W-:Y:S01]  /*4550*/  IMAD.IADD R22, R3, 0x1, -R2 ;  /* 0x0000000103167824 */ /* 0x000fe200078e0a02 */
[----:B------:R-:W-:Y:S01]  /*4560*/  LEA R3, R2, R20, 0x4 ;  /* 0x0000001402037211 */ /* 0x000fe200078e20ff */
[----:B------:R-:W-:Y:S01]  /*4570*/  BSSY.RECONVERGENT B0, `(.L_x_79) ;  /* 0x0000061000007945 */ /* 0x000fe20003800200 */
[----:B------:R-:W-:Y:S01]  /*4580*/  PLOP3.LUT P0, PT, PT, PT, PT, 0x8, 0x80 ;  /* 0x000000000080781c */ /* 0x000fe20003f0e170 */
[----:B------:R-:W-:Y:S02]  /*4590*/  IMAD R10, R22, 0x10, R4 ;  /* 0x00000010160a7824 */ /* 0x000fe400078e0204 */
[----:B------:R0:W1:Y:S01]  /*45a0*/  LDS R16, [R3] ;  /* 0x0000000003107984 */ /* 0x0000620000000800 */
[----:B------:R-:W-:-:S03]  /*45b0*/  IMAD.IADD R22, R15, 0x1, R22 ;  /* 0x000000010f167824 */ /* 0x000fc600078e0216 */
[----:B------:R0:W2:Y:S02]  /*45c0*/  LDS.64 R8, [R3+0x8] ;  /* 0x0000080003087984 */ /* 0x0000a40000000a00 */
[----:B------:R-:W-:Y:S02]  /*45d0*/  ISETP.GE.AND P1, PT, R22, R17, PT ;  /* 0x000000111600720c */ /* 0x000fe40003f26270 */
[----:B------:R0:W3:Y:S04]  /*45e0*/  LDS R13, [R10] ;  /* 0x000000000a0d7984 */ /* 0x0000e80000000800 */
[----:B------:R0:W4:Y:S07]  /*45f0*/  LDS.64 R6, [R10+0x8] ;  /* 0x000008000a067984 */ /* 0x00012e0000000a00 */
[----:B------:R-:W-:Y:S05]  /*4600*/  @P1 BRA `(.L_x_80) ;  /* 0x00000004005c1947 */ /* 0x000fea0003800000 */
[----:B------:R-:W-:Y:S02]  /*4610*/  ISETP.GE.AND P1, PT, R2, R15, PT ;  /* 0x0000000f0200720c */ /* 0x000fe40003f26270 */
[----:B------:R-:W-:-:S11]  /*4620*/  PLOP3.LUT P0, PT, PT, PT, PT, 0x80, 0x8 ;  /* 0x000000000008781c */ /* 0x000fd60003f0f070 */
[----:B------:R-:W-:Y:S05]  /*4630*/  @P1 BRA `(.L_x_80) ;  /* 0x0000000400501947 */ /* 0x000fea0003800000 */
[----:B-1-3--:R-:W-:Y:S01]  /*4640*/  VIMNMX R4, PT, PT, R16, R13, !PT ;  /* 0x0000000d10047248 */ /* 0x00afe20007fe0100 */
        /* <DEDUP_REMOVED lines=39> */
.L_x_83:
        /* <DEDUP_REMOVED lines=9> */
.L_x_82:
[----:B------:R-:W-:Y:S05]  /*4950*/  BSYNC.RECONVERGENT B1 ;  /* 0x0000000000017941 */ /* 0x000fea0003800200 */
.L_x_81:
[----:B------:R-:W-:Y:S04]  /*4960*/  BSSY.RECONVERGENT B1, `(.L_x_84) ;  /* 0x000000d000017945 */ /* 0x000fe80003800200 */
[----:B------:R-:W-:Y:S05]  /*4970*/  @!P2 BRA `(.L_x_85) ;  /* 0x00000000002ca947 */ /* 0x000fea0003800000 */
[----:B------:R-:W-:Y:S02]  /*4980*/  IMAD.MOV.U32 R5, RZ, RZ, RZ ;  /* 0x000000ffff057224 */ /* 0x000fe400078e00ff */
[----:B------:R-:W-:-:S07]  /*4990*/  IMAD.MOV.U32 R18, RZ, RZ, R16 ;  /* 0x000000ffff127224 */ /* 0x000fce00078e0010 */
.L_x_86:
        /* <DEDUP_REMOVED lines=9> */
.L_x_85:
[----:B------:R-:W-:Y:S05]  /*4a30*/  BSYNC.RECONVERGENT B1 ;  /* 0x0000000000017941 */ /* 0x000fea0003800200 */
.L_x_84:
[----:B------:R-:W-:Y:S05]  /*4a40*/  @!P3 BRA `(.L_x_80) ;  /* 0x00000000004cb947 */ /* 0x000fea0003800000 */
[----:B------:R-:W-:-:S07]  /*4a50*/  IMAD.MOV.U32 R18, RZ, RZ, RZ ;  /* 0x000000ffff127224 */ /* 0x000fce00078e00ff */
.L_x_88:
        /* <DEDUP_REMOVED lines=17> */
.L_x_87:
[----:B------:R-:W-:-:S13]  /*4b70*/  ISETP.LE.AND P0, PT, R4, R5, PT ;  /* 0x000000050400720c */ /* 0x000fda0003f03270 */
.L_x_80:
[----:B------:R-:W-:Y:S05]  /*4b80*/  BSYNC.RECONVERGENT B0 ;  /* 0x0000000000007941 */ /* 0x000fea0003800200 */
.L_x_79:
        /* <DEDUP_REMOVED lines=19> */
[----:B0-----:R-:W-:Y:S01]  /*4cc0*/  IMAD.MOV.U32 R10, RZ, RZ, 0x3e055027 ;  /* 0x3e055027ff0a7424 */ /* 0x001fe200078e00ff */
[----:B------:R-:W-:Y:S01]  /*4cd0*/  BSSY.RECONVERGENT B1, `(.L_x_91) ;  /* 0x0000030000017945 */ /* 0x000fe20003800200 */
[----:B------:R-:W-:Y:S02]  /*4ce0*/  ISETP.NE.AND P3, PT, R16, RZ, PT ;  /* 0x000000ff1000720c */ /* 0x000fe40003f65270 */
[----:B------:R-:W-:Y:S02]  /*4cf0*/  ISETP.GE.AND P0, PT, R2, 0x1, PT ;  /* 0x000000010200780c */ /* 0x000fe40003f06270 */
[----:B------:R-:W-:Y:S02]  /*4d00*/  I2FP.F32.S32 R2, R2 ;  /* 0x0000000200027245 */ /* 0x000fe40000201400 */
[----:B------:R-:W-:-:S09]  /*4d10*/  PLOP3.LUT P1, PT, PT, PT, PT, 0x8, 0x80 ;  /* 0x000000000080781c */ /* 0x000fd20003f2e170 */
        /* <DEDUP_REMOVED lines=19> */
[----:B------:R-:W-:-:S04]  /*4e50*/  FFMA R3, R3, R26, R3 ;  /* 0x0000001a03037223 */ /* 0x000fc80000000003 */
        /* <DEDUP_REMOVED lines=8> */
[----:B------:R-:W-:-:S04]  /*4ee0*/  ISETP.NE.AND P0, PT, R13, RZ, PT ;  /* 0x000000ff0d00720c */ /* 0x000fc80003f05270 */
[----:B------:R-:W0:Y:S02]  /*4ef0*/  F2I.U32.TRUNC.NTZ R2, R2 ;  /* 0x0000000200027305 */ /* 0x000e24000020f000 */
[----:B0-----:R-:W-:-:S07]  /*4f00*/  ISETP.NE.AND P2, PT, R2, RZ, PT ;  /* 0x000000ff0200720c */ /* 0x001fce0003f45270 */
[----:B------:R-:W-:Y:S06]  /*4f10*/  @!P0 BRA `(.L_x_92) ;  /* 0x00000000002c8947 */ /* 0x000fec0003800000 */
[----:B------:R-:W-:Y:S02]  /*4f20*/  IMAD.MOV.U32 R3, RZ, RZ, RZ ;  /* 0x000000ffff037224 */ /* 0x000fe400078e00ff */
[----:B------:R-:W-:-:S07]  /*4f30*/  IMAD.MOV.U32 R11, RZ, RZ, R13 ;  /* 0x000000ffff0b7224 */ /* 0x000fce00078e000d */
.L_x_93:
        /* <DEDUP_REMOVED lines=9> */
.L_x_92:
[----:B------:R-:W-:Y:S05]  /*4fd0*/  BSYNC.RECONVERGENT B1 ;  /* 0x0000000000017941 */ /* 0x000fea0003800200 */
.L_x_91:
[----:B------:R-:W-:Y:S04]  /*4fe0*/  BSSY.RECONVERGENT B1, `(.L_x_94) ;  /* 0x000000d000017945 */ /* 0x000fe80003800200 */
[----:B------:R-:W-:Y:S05]  /*4ff0*/  @!P3 BRA `(.L_x_95) ;  /* 0x00000000002cb947 */ /* 0x000fea0003800000 */
[----:B------:R-:W-:Y:S02]  /*5000*/  HFMA2 R10, -RZ, RZ, 0, 0 ;  /* 0x00000000ff0a7431 */ /* 0x000fe400000001ff */
[----:B------:R-:W-:-:S07]  /*5010*/  IMAD.MOV.U32 R11, RZ, RZ, R16 ;  /* 0x000000ffff0b7224 */ /* 0x000fce00078e0010 */
.L_x_96:
[C---:B------:R-:W-:Y:S02]  /*5020*/  VIADD R21, R11.reuse, 0x9 ;  /* 0x000000090b157836 */ /* 0x040fe40000000000 */
[----:B------:R-:W-:-:S03]  /*5030*/  IMAD.HI R19, R11, 0x66666667, RZ ;  /* 0x666666670b137827 */ /* 0x000fc600078e02ff */
[----:B------:R-:W-:Y:S02]  /*5040*/  ISETP.GT.U32.AND P0, PT, R21, 0x12, PT ;  /* 0x000000121500780c */ /* 0x000fe40003f04070 */
[----:B------:R-:W-:-:S04]  /*5050*/  SHF.R.U32.HI R26, RZ, 0x1f, R19 ;  /* 0x0000001fff1a7819 */ /* 0x000fc80000011613 */
[----:B------:R-:W-:-:S05]  /*5060*/  LEA.HI.SX32 R26, R19, R26, 0x1e ;  /* 0x0000001a131a7211 */ /* 0x000fca00078ff2ff */
[----:B------:R-:W-:-:S04]  /*5070*/  IMAD R11, R26, -0xa, R11 ;  /* 0xfffffff61a0b7824 */ /* 0x000fc800078e020b */
[----:B------:R-:W-:Y:S02]  /*5080*/  IMAD R10, R10, 0xa, R11 ;  /* 0x0000000a0a0a7824 */ /* 0x000fe400078e020b */
[----:B------:R-:W-:Y:S01]  /*5090*/  IMAD.MOV.U32 R11, RZ, RZ, R26 ;  /* 0x000000ffff0b7224 */ /* 0x000fe200078e001a */
[----:B------:R-:W-:Y:S06]  /*50a0*/  @P0 BRA `(.L_x_96) ;  /* 0xfffffffc00dc0947 */ /* 0x000fec000383ffff */
.L_x_95:
[----:B------:R-:W-:Y:S05]  /*50b0*/  BSYNC.RECONVERGENT B1 ;  /* 0x0000000000017941 */ /* 0x000fea0003800200 */
.L_x_94:
[----:B------:R-:W-:Y:S05]  /*50c0*/  @!P2 BRA `(.L_x_90) ;  /* 0x00000000004ca947 */ /* 0x000fea0003800000 */
[----:B------:R-:W-:-:S07]  /*50d0*/  IMAD.MOV.U32 R11, RZ, RZ, RZ ;  /* 0x000000ffff0b7224 */ /* 0x000fce00078e00ff */
.L_x_98:
        /* <DEDUP_REMOVED lines=17> */
.L_x_97:
[----:B------:R-:W-:-:S13]  /*51f0*/  ISETP.LE.AND P1, PT, R3, R10, PT ;  /* 0x0000000a0300720c */ /* 0x000fda0003f23270 */
.L_x_90:
[----:B------:R-:W-:Y:S05]  /*5200*/  BSYNC.RECONVERGENT B0 ;  /* 0x0000000000007941 */ /* 0x000fea0003800200 */
.L_x_89:
        /* <DEDUP_REMOVED lines=61> */
.L_x_103:
        /* <DEDUP_REMOVED lines=9> */
.L_x_102:
[----:B------:R-:W-:Y:S05]  /*5670*/  BSYNC.RECONVERGENT B1 ;  /* 0x0000000000017941 */ /* 0x000fea0003800200 */
.L_x_101:
[----:B------:R-:W-:Y:S04]  /*5680*/  BSSY.RECONVERGENT B1, `(.L_x_104) ;  /* 0x000000d000017945 */ /* 0x000fe80003800200 */
[----:B------:R-:W-:Y:S05]  /*5690*/  @!P3 BRA `(.L_x_105) ;  /* 0x00000000002cb947 */ /* 0x000fea0003800000 */
[----:B------:R-:W-:Y:S02]  /*56a0*/  IMAD.MOV.U32 R22, RZ, RZ, RZ ;  /* 0x000000ffff167224 */ /* 0x000fe400078e00ff */
[----:B------:R-:W-:-:S07]  /*56b0*/  IMAD.MOV.U32 R23, RZ, RZ, R16 ;  /* 0x000000ffff177224 */ /* 0x000fce00078e0010 */
.L_x_106:
        /* <DEDUP_REMOVED lines=9> */
.L_x_105:
[----:B------:R-:W-:Y:S05]  /*5750*/  BSYNC.RECONVERGENT B1 ;  /* 0x0000000000017941 */ /* 0x000fea0003800200 */
.L_x_104:
[----:B------:R-:W-:Y:S05]  /*5760*/  @!P2 BRA `(.L_x_100) ;  /* 0x00000000004ca947 */ /* 0x000fea0003800000 */
[----:B------:R-:W-:-:S07]  /*5770*/  IMAD.MOV.U32 R23, RZ, RZ, RZ ;  /* 0x000000ffff177224 */ /* 0x000fce00078e00ff */
.L_x_108:
        /* <DEDUP_REMOVED lines=17> */
.L_x_107:
[----:B------:R-:W-:-:S13]  /*5890*/  ISETP.LE.AND P0, PT, R21, R22, PT ;  /* 0x000000161500720c */ /* 0x000fda0003f03270 */
.L_x_100:
[----:B------:R-:W-:Y:S05]  /*58a0*/  BSYNC.RECONVERGENT B0 ;  /* 0x0000000000007941 */ /* 0x000fea0003800200 */
.L_x_99:
[----:B------:R-:W0:Y:S01]  /*58b0*/  S2UR UR5, SR_CgaCtaId ;  /* 0x00000000000579c3 */ /* 0x000e220000008800 */
[----:B------:R-:W-:Y:S01]  /*58c0*/  VIADD R22, R11, 0x1 ;  /* 0x000000010b167836 */ /* 0x000fe20000000000 */
[----:B------:R-:W-:Y:S01]  /*58d0*/  UMOV UR4, 0x400 ;  /* 0x0000040000047882 */ /* 0x000fe20000000000 */
[----:B------:R-:W-:Y:S01]  /*58e0*/  @!P0 IMAD.MOV R22, RZ, RZ, R11 ;  /* 0x000000ffff168224 */ /* 0x000fe200078e020b */
[----:B------:R-:W-:Y:S01]  /*58f0*/  BSSY.RECONVERGENT B0, `(.L_x_109) ;  /* 0x0000068000007945 */ /* 0x000fe20003800200 */
[C---:B------:R-:W-:Y:S01]  /*5900*/  VIADD R24, R10.reuse, 0x1 ;  /* 0x000000010a187836 */ /* 0x040fe20000000000 */
[----:B------:R-:W-:Y:S02]  /*5910*/  @P0 IADD3 R24, PT, PT, R10, RZ, RZ ;  /* 0x000000ff0a180210 */ /* 0x000fe40007ffe0ff */
[----:B------:R-:W-:Y:S02]  /*5920*/  ISETP.GE.AND P1, PT, R22, R17, PT ;  /* 0x000000111600720c */ /* 0x000fe40003f26270 */
[----:B--2-4-:R-:W-:-:S02]  /*5930*/  SEL R10, R6, R8, P0 ;  /* 0x00000008060a7207 */ /* 0x014fc40000000000 */
[----:B------:R-:W-:Y:S02]  /*5940*/  SEL R11, R7, R9, P0 ;  /* 0x00000009070b7207 */ /* 0x000fe40000000000 */
        /* <DEDUP_REMOVED lines=54> */
.L_x_113:
        /* <DEDUP_REMOVED lines=9> */
.L_x_112:
[----:B------:R-:W-:Y:S05]  /*5d40*/  BSYNC.RECONVERGENT B1 ;  /* 0x0000000000017941 */ /* 0x000fea0003800200 */
.L_x_111:
[----:B------:R-:W-:Y:S04]  /*5d50*/  BSSY.RECONVERGENT B1, `(.L_x_114) ;  /* 0x000000d000017945 */ /* 0x000fe80003800200 */
[----:B------:R-:W-:Y:S05]  /*5d60*/  @!P2 BRA `(.L_x_115) ;  /* 0x00000000002ca947 */ /* 0x000fea0003800000 */
[----:B------:R-:W-:Y:S02]  /*5d70*/  IMAD.MOV.U32 R22, RZ, RZ, RZ ;  /* 0x000000ffff167224 */ /* 0x000fe400078e00ff */
[----:B------:R-:W-:-:S07]  /*5d80*/  IMAD.MOV.U32 R23, RZ, RZ, R16 ;  /* 0x000000ffff177224 */ /* 0x000fce00078e0010 */
.L_x_116:
        /* <DEDUP_REMOVED lines=9> */
.L_x_115:
[----:B------:R-:W-:Y:S05]  /*5e20*/  BSYNC.RECONVERGENT B1 ;  /* 0x0000000000017941 */ /* 0x000fea0003800200 */
.L_x_114:
[----:B------:R-:W-:Y:S05]  /*5e30*/  @!P3 BRA `(.L_x_110) ;  /* 0x00000000004cb947 */ /* 0x000fea0003800000 */
[----:B------:R-:W-:-:S07]  /*5e40*/  IMAD.MOV.U32 R24, RZ, RZ, RZ ;  /* 0x000000ffff187224 */ /* 0x000fce00078e00ff */
.L_x_118:
        /* <DEDUP_REMOVED lines=17> */
.L_x_117:
[----:B------:R-:W-:-:S13]  /*5f60*/  ISETP.LE.AND P0, PT, R21, R22, PT ;  /* 0x000000161500720c */ /* 0x000fda0003f03270 */
.L_x_110:
[----:B------:R-:W-:Y:S05]  /*5f70*/  BSYNC.RECONVERGENT B0 ;  /* 0x0000000000007941 */ /* 0x000fea0003800200 */
.L_x_109:
        /* <DEDUP_REMOVED lines=12> */
[----:B------:R-:W-:Y:S01]  /*6040*/  ISETP.NE.AND P0, PT, R14, RZ, PT ;  /* 0x000000ff0e00720c */ /* 0x000fe20003f05270 */
[----:B--2---:R-:W-:Y:S02]  /*6050*/  ULEA UR4, UR5, UR4, 0x18 ;  /* 0x0000000405047291 */ /* 0x004fe4000f8ec0ff */
[----:B-1----:R-:W-:-:S05]  /*6060*/  IMAD R8, R9, 0x4, R12 ;  /* 0x0000000409087824 */ /* 0x002fca00078e020c */
[----:B------:R-:W-:-:S05]  /*6070*/  LEA R13, R8, UR4, 0x4 ;  /* 0x00000004080d7c11 */ /* 0x000fca000f8e20ff */
[----:B------:R-:W-:Y:S01]  /*6080*/  IMAD R15, R9, -0x30, R13 ;  /* 0xffffffd0090f7824 */ /* 0x000fe200078e020d */
[----:B------:R-:W-:Y:S04]  /*6090*/  STS.64 [R13+0x8], R4 ;  /* 0x000008040d007388 */ /* 0x000fe80000000a00 */
[----:B------:R-:W-:Y:S04]  /*60a0*/  STS.64 [R13+0x18], R2 ;  /* 0x000018020d007388 */ /* 0x000fe80000000a00 */
[----:B------:R1:W-:Y:S04]  /*60b0*/  STS.64 [R13+0x28], R10 ;  /* 0x0000280a0d007388 */ /* 0x0003e80000000a00 */
[----:B------:R-:W-:Y:S04]  /*60c0*/  STS.64 [R13+0x38], R6 ;  /* 0x000038060d007388 */ /* 0x000fe80000000a00 */
[----:B------:R-:W-:Y:S04]  /*60d0*/  STS [R13], R18 ;  /* 0x000000120d007388 */ /* 0x000fe80000000800 */
[----:B------:R-:W-:Y:S01]  /*60e0*/  STS [R13+0x10], R19 ;  /* 0x000010130d007388 */ /* 0x000fe20000000800 */
[----:B-1----:R-:W-:-:S03]  /*60f0*/  LOP3.LUT R11, R14, 0x1f, RZ, 0xc0, !PT ;  /* 0x0000001f0e0b7812 */ /* 0x002fc600078ec0ff */
[----:B------:R-:W-:Y:S02]  /*6100*/  STS [R13+0x20], R20 ;  /* 0x000020140d007388 */ /* 0x000fe40000000800 */
[----:B------:R-:W-:Y:S02]  /*6110*/  IMAD.IADD R10, R12, 0x1, R11 ;  /* 0x000000010c0a7824 */ /* 0x000fe400078e020b */
[----:B------:R1:W-:Y:S01]  /*6120*/  STS [R13+0x30], R22 ;  /* 0x000030160d007388 */ /* 0x0003e20000000800 */
[----:B------:R-:W-:-:S03]  /*6130*/  NOP ;  /* 0x0000000000007918 */ /* 0x000fc60000000000 */
[----:B0-----:R-:W-:Y:S01]  /*6140*/  LDS R21, [R15] ;  /* 0x000000000f157984 */ /* 0x001fe20000000800 */
[----:B------:R-:W-:Y:S02]  /*6150*/  IMAD.MOV.U32 R11, RZ, RZ, RZ ;  /* 0x000000ffff0b7224 */ /* 0x000fe400078e00ff */
[----:B------:R-:W-:Y:S01]  /*6160*/  VIADD R14, R10, 0x40 ;  /* 0x000000400a0e7836 */ /* 0x000fe20000000000 */
[----:B------:R-:W-:Y:S01]  /*6170*/  LDS R23, [R15+0x200] ;  /* 0x000200000f177984 */ /* 0x000fe20000000800 */
[----:B-1----:R-:W-:-:S03]  /*6180*/  IMAD.WIDE.U32 R12, R0, 0x400, R10 ;  /* 0x00000400000c7825 */ /* 0x002fc600078e000a */
[----:B------:R-:W-:Y:S01]  /*6190*/  LDS R25, [R15+0x400] ;  /* 0x000400000f197984 */ /* 0x000fe20000000800 */
[----:B------:R-:W-:-:S03]  /*61a0*/  VIADD R0, R10, 0x20 ;  /* 0x000000200a007836 */ /* 0x000fc60000000000 */
[----:B------:R-:W-:Y:S04]  /*61b0*/  LDS R27, [R15+0x600] ;  /* 0x000600000f1b7984 */ /* 0x000fe80000000800 */
[----:B------:R-:W-:Y:S04]  /*61c0*/  LDS.64 R4, [R15+0x8] ;  /* 0x000008000f047984 */ /* 0x000fe80000000a00 */
[----:B------:R-:W-:Y:S04]  /*61d0*/  LDS.64 R6, [R15+0x208] ;  /* 0x000208000f067984 */ /* 0x000fe80000000a00 */
[----:B------:R-:W-:Y:S04]  /*61e0*/  LDS.64 R8, [R15+0x408] ;  /* 0x000408000f087984 */ /* 0x000fe80000000a00 */
[----:B------:R-:W-:Y:S04]  /*61f0*/  LDS.64 R2, [R15+0x608] ;  /* 0x000608000f027984 */ /* 0x000fe80000000a00 */
[----:B------:R-:W-:Y:S01]  /*6200*/  @!P0 STS [UR4+0x4000], R17 ;  /* 0x00400011ff008988 */ /* 0x000fe20008000804 */
[----:B------:R-:W-:Y:S06]  /*6210*/  BAR.SYNC.DEFER_BLOCKING 0x0 ;  /* 0x0000000000007b1d */ /* 0x000fec0000010000 */
[----:B------:R-:W0:Y:S01]  /*6220*/  LDS R19, [UR4+0x4000] ;  /* 0x00400004ff137984 */ /* 0x000e220008000800 */
[----:B------:R-:W1:Y:S01]  /*6230*/  LDCU.64 UR4, c[0x0][0x3a0] ;  /* 0x00007400ff0477ac */ /* 0x000e620008000a00 */
[CC--:B0-----:R-:W-:Y:S01]  /*6240*/  ISETP.GE.AND P0, PT, R10.reuse, R19.reuse, PT ;  /* 0x000000130a00720c */ /* 0x0c1fe20003f06270 */
[----:B------:R-:W-:Y:S01]  /*6250*/  VIADD R10, R10, 0x60 ;  /* 0x000000600a0a7836 */ /* 0x000fe20000000000 */
[----:B------:R-:W-:-:S02]  /*6260*/  ISETP.GE.AND P2, PT, R14, R19, PT ;  /* 0x000000130e00720c */ /* 0x000fc40003f46270 */
[----:B-1----:R-:W-:Y:S02]  /*6270*/  LEA R14, P3, R12, UR4, 0x4 ;  /* 0x000000040c0e7c11 */ /* 0x002fe4000f8620ff */
[----:B------:R-:W-:Y:S02]  /*6280*/  ISETP.GE.AND P1, PT, R0, R19, PT ;  /* 0x000000130000720c */ /* 0x000fe40003f26270 */
[----:B------:R-:W-:-:S05]  /*6290*/  LEA.HI.X R15, R12, UR5, R13, 0x4, P3 ;  /* 0x000000050c0f7c11 */ /* 0x000fca00098f240d */
[----:B------:R0:W-:Y:S04]  /*62a0*/  @!P0 STG.E.64 desc[UR6][R14.64+0x8], R4 ;  /* 0x000008040e008986 */ /* 0x0001e8000c101b06 */
[----:B------:R0:W-:Y:S01]  /*62b0*/  @!P0 STG.E desc[UR6][R14.64], R21 ;  /* 0x000000150e008986 */ /* 0x0001e2000c101906 */
[----:B------:R-:W-:-:S03]  /*62c0*/  ISETP.GE.AND P0, PT, R10, R19, PT ;  /* 0x000000130a00720c */ /* 0x000fc60003f06270 */
[----:B------:R0:W-:Y:S04]  /*62d0*/  @!P1 STG.E.64 desc[UR6][R14.64+0x208], R6 ;  /* 0x000208060e009986 */ /* 0x0001e8000c101b06 */
[----:B------:R0:W-:Y:S04]  /*62e0*/  @!P2 STG.E.64 desc[UR6][R14.64+0x408], R8 ;  /* 0x000408080e00a986 */ /* 0x0001e8000c101b06 */
[----:B------:R0:W-:Y:S04]  /*62f0*/  @!P1 STG.E desc[UR6][R14.64+0x200], R23 ;  /* 0x000200170e009986 */ /* 0x0001e8000c101906 */
[----:B------:R0:W-:Y:S01]  /*6300*/  @!P2 STG.E desc[UR6][R14.64+0x400], R25 ;  /* 0x000400190e00a986 */ /* 0x0001e2000c101906 */
[----:B------:R-:W-:Y:S05]  /*6310*/  @P0 EXIT ;  /* 0x000000000000094d */ /* 0x000fea0003800000 */
[----:B------:R-:W-:Y:S04]  /*6320*/  STG.E.64 desc[UR6][R14.64+0x608], R2 ;  /* 0x000608020e007986 */ /* 0x000fe8000c101b06 */
[----:B------:R-:W-:Y:S01]  /*6330*/  STG.E desc[UR6][R14.64+0x600], R27 ;  /* 0x0006001b0e007986 */ /* 0x000fe2000c101906 */
[----:B------:R-:W-:Y:S05]  /*6340*/  EXIT ;  /* 0x000000000000794d */ /* 0x000fea0003800000 */
.L_x_119:
[----:B------:R-:W1:Y:S01]  /*6350*/  S2R R9, SR_LANEID ;  /* 0x0000000000097919 */ /* 0x000e620000000000 */
[----:B------:R-:W2:Y:S01]  /*6360*/  S2UR UR5, SR_CgaCtaId ;  /* 0x00000000000579c3 */ /* 0x000ea20000008800 */
[----:B------:R-:W-:Y:S01]  /*6370*/  LOP3.LUT R12, R12, 0xf80, RZ, 0xc0, !PT ;  /* 0x00000f800c0c7812 */ /* 0x000fe200078ec0ff */
[----:B------:R-:W-:Y:S01]  /*6380*/  UMOV UR4, 0x400 ;  /* 0x0000040000047882 */ /* 0x000fe20000000000 */
[----:B------:R-:W-:Y:S01]  /*6390*/  ISETP.NE.AND P0, PT, R14, RZ, PT ;  /* 0x000000ff0e00720c */ /* 0x000fe20003f05270 */
[----:B--2---:R-:W-:Y:S02]  /*63a0*/  ULEA UR4, UR5, UR4, 0x18 ;  /* 0x0000000405047291 */ /* 0x004fe4000f8ec0ff */
[----:B-1----:R-:W-:-:S05]  /*63b0*/  IMAD R8, R9, 0x4, R12 ;  /* 0x0000000409087824 */ /* 0x002fca00078e020c */
[----:B0-----:R-:W-:-:S05]  /*63c0*/  LEA R23, R8, UR4, 0x4 ;  /* 0x0000000408177c11 */ /* 0x001fca000f8e20ff */
[----:B------:R-:W-:Y:S01]  /*63d0*/  IMAD R24, R9, -0x30, R23 ;  /* 0xffffffd009187824 */ /* 0x000fe200078e0217 */
[----:B------:R-:W-:Y:S04]  /*63e0*/  STS.64 [R23+0x8], R4 ;  /* 0x0000080417007388 */ /* 0x000fe80000000a00 */
[----:B------:R-:W-:Y:S04]  /*63f0*/  STS.64 [R23+0x18], R2 ;  /* 0x0000180217007388 */ /* 0x000fe80000000a00 */
[----:B------:R-:W-:Y:S04]  /*6400*/  STS.64 [R23+0x28], R10 ;  /* 0x0000280a17007388 */ /* 0x000fe80000000a00 */
[----:B------:R-:W-:Y:S04]  /*6410*/  STS.64 [R23+0x38], R6 ;  /* 0x0000380617007388 */ /* 0x000fe80000000a00 */
[----:B------:R0:W-:Y:S04]  /*6420*/  STS [R23], R18 ;  /* 0x0000001217007388 */ /* 0x0001e80000000800 */
[----:B------:R1:W-:Y:S04]  /*6430*/  STS [R23+0x10], R19 ;  /* 0x0000101317007388 */ /* 0x0003e80000000800 */
[----:B------:R-:W-:Y:S01]  /*6440*/  STS [R23+0x20], R20 ;  /* 0x0000201417007388 */ /* 0x000fe20000000800 */
[----:B0-----:R-:W-:-:S03]  /*6450*/  LOP3.LUT R18, R14, 0x1f, RZ, 0xc0, !PT ;  /* 0x0000001f0e127812 */ /* 0x001fc600078ec0ff */
[----:B------:R0:W-:Y:S01]  /*6460*/  STS [R23+0x30], R22 ;  /* 0x0000301617007388 */ /* 0x0001e20000000800 */
[----:B------:R-:W-:-:S03]  /*6470*/  NOP ;  /* 0x0000000000007918 */ /* 0x000fc60000000000 */
[----:B------:R-:W-:Y:S01]  /*6480*/  LDS R21, [R24] ;  /* 0x0000000018157984 */ /* 0x000fe20000000800 */
[----:B-1----:R-:W-:-:S03]  /*6490*/  IMAD.MOV.U32 R19, RZ, RZ, RZ ;  /* 0x000000ffff137224 */ /* 0x002fc600078e00ff */
[----:B------:R-:W-:Y:S01]  /*64a0*/  LDS R16, [R24+0x200] ;  /* 0x0002000018107984 */ /* 0x000fe20000000800 */
[----:B------:R-:W-:-:S03]  /*64b0*/  IMAD.WIDE.U32 R10, R0, 0x400, R18 ;  /* 0x00000400000a7825 */ /* 0x000fc600078e0012 */
[----:B------:R-:W-:Y:S01]  /*64c0*/  LDS R15, [R24+0x400] ;  /* 0x00040000180f7984 */ /* 0x000fe20000000800 */
[----:B------:R-:W-:-:S03]  /*64d0*/  IMAD.IADD R19, R12, 0x1, R18 ;  /* 0x000000010c137824 */ /* 0x000fc600078e0212 */
[----:B------:R-:W-:Y:S01]  /*64e0*/  LDS R13, [R24+0x600] ;  /* 0x00060000180d7984 */ /* 0x000fe20000000800 */
[C---:B0-----:R-:W-:Y:S02]  /*64f0*/  VIADD R23, R19.reuse, 0x20 ;  /* 0x0000002013177836 */ /* 0x041fe40000000000 */
[----:B------:R-:W-:Y:S01]  /*6500*/  VIADD R25, R19, 0x40 ;  /* 0x0000004013197836 */ /* 0x000fe20000000000 */
[----:B------:R-:W-:Y:S04]  /*6510*/  LDS.64 R4, [R24+0x8] ;  /* 0x0000080018047984 */ /* 0x000fe80000000a00 */
[----:B------:R-:W-:Y:S04]  /*6520*/  LDS.64 R6, [R24+0x208] ;  /* 0x0002080018067984 */ /* 0x000fe80000000a00 */
[----:B------:R-:W-:Y:S04]  /*6530*/  LDS.64 R8, [R24+0x408] ;  /* 0x0004080018087984 */ /* 0x000fe80000000a00 */
[----:B------:R-:W-:Y:S04]  /*6540*/  LDS.64 R2, [R24+0x608] ;  /* 0x0006080018027984 */ /* 0x000fe80000000a00 */
[----:B------:R-:W-:Y:S01]  /*6550*/  @!P0 STS [UR4+0x4000], R17 ;  /* 0x00400011ff008988 */ /* 0x000fe20008000804 */
[----:B------:R-:W-:Y:S01]  /*6560*/  BAR.SYNC.DEFER_BLOCKING 0x0 ;  /* 0x0000000000007b1d */ /* 0x000fe20000010000 */
[----:B------:R-:W-:-:S05]  /*6570*/  IADD3 R12, P0, PT, R12, R10, RZ ;  /* 0x0000000a0c0c7210 */ /* 0x000fca0007f1e0ff */
[----:B------:R-:W-:Y:S01]  /*6580*/  IMAD.X R11, RZ, RZ, R11, P0 ;  /* 0x000000ffff0b7224 */ /* 0x000fe200000e060b */
[----:B------:R-:W0:Y:S01]  /*6590*/  LDS R20, [UR4+0x4000] ;  /* 0x00400004ff147984 */ /* 0x000e220008000800 */
[----:B------:R-:W1:Y:S02]  /*65a0*/  LDCU.64 UR4, c[0x0][0x388] ;  /* 0x00007100ff0477ac */ /* 0x000e640008000a00 */
[----:B-1----:R-:W-:-:S04]  /*65b0*/  LEA R10, P3, R12, UR4, 0x4 ;  /* 0x000000040c0a7c11 */ /* 0x002fc8000f8620ff */
[----:B------:R-:W-:Y:S02]  /*65c0*/  LEA.HI.X R11, R12, UR5, R11, 0x4, P3 ;  /* 0x000000050c0b7c11 */ /* 0x000fe400098f240b */
[CC--:B0-----:R-:W-:Y:S01]  /*65d0*/  ISETP.GE.AND P0, PT, R19.reuse, R20.reuse, PT ;  /* 0x000000141300720c */ /* 0x0c1fe20003f06270 */
[----:B------:R-:W-:Y:S01]  /*65e0*/  VIADD R19, R19, 0x60 ;  /* 0x0000006013137836 */ /* 0x000fe20000000000 */
[-C--:B------:R-:W-:Y:S02]  /*65f0*/  ISETP.GE.AND P1, PT, R23, R20.reuse, PT ;  /* 0x000000141700720c */ /* 0x080fe40003f26270 */
[-C--:B------:R-:W-:Y:S02]  /*6600*/  ISETP.GE.AND P2, PT, R25, R20.reuse, PT ;  /* 0x000000141900720c */ /* 0x080fe40003f46270 */
[----:B------:R-:W-:-:S07]  /*6610*/  ISETP.GE.AND P3, PT, R19, R20, PT ;  /* 0x000000141300720c */ /* 0x000fce0003f66270 */
[----:B------:R0:W-:Y:S04]  /*6620*/  @!P0 STG.E.64 desc[UR6][R10.64+0x8], R4 ;  /* 0x000008040a008986 */ /* 0x0001e8000c101b06 */
[----:B------:R0:W-:Y:S04]  /*6630*/  @!P1 STG.E.64 desc[UR6][R10.64+0x208], R6 ;  /* 0x000208060a009986 */ /* 0x0001e8000c101b06 */
[----:B------:R0:W-:Y:S04]  /*6640*/  @!P2 STG.E.64 desc[UR6][R10.64+0x408], R8 ;  /* 0x000408080a00a986 */ /* 0x0001e8000c101b06 */
[----:B------:R0:W-:Y:S04]  /*6650*/  @!P0 STG.E desc[UR6][R10.64], R21 ;  /* 0x000000150a008986 */ /* 0x0001e8000c101906 */
[----:B------:R0:W-:Y:S04]  /*6660*/  @!P1 STG.E desc[UR6][R10.64+0x200], R16 ;  /* 0x000200100a009986 */ /* 0x0001e8000c101906 */
[----:B------:R0:W-:Y:S01]  /*6670*/  @!P2 STG.E desc[UR6][R10.64+0x400], R15 ;  /* 0x0004000f0a00a986 */ /* 0x0001e2000c101906 */
[----:B------:R-:W-:Y:S05]  /*6680*/  @P3 EXIT ;  /* 0x000000000000394d */ /* 0x000fea0003800000 */
[----:B------:R-:W-:Y:S04]  /*6690*/  STG.E.64 desc[UR6][R10.64+0x608], R2 ;  /* 0x000608020a007986 */ /* 0x000fe8000c101b06 */
[----:B------:R-:W-:Y:S01]  /*66a0*/  STG.E desc[UR6][R10.64+0x600], R13 ;  /* 0x0006000d0a007986 */ /* 0x000fe2000c101906 */
[----:B------:R-:W-:Y:S05]  /*66b0*/  EXIT ;  /* 0x000000000000794d */ /* 0x000fea0003800000 */
.L_x_120:
[----:B------:R-:W-:-:S00]  /*66c0*/  BRA `(.L_x_120) ;  /* 0xfffffffc00fc7947 */ /* 0x000fc0000383ffff */
[----:B------:R-:W-:-:S00]  /*66d0*/  NOP ;  /* 0x0000000000007918 */ /* 0x000fc00000000000 */
        /* <DEDUP_REMOVED lines=10> */
.L_x_809:


//--------------------- .text._ZN3cub18CUB_300001_SM_10006detail10merge_sort30DeviceMergeSortPartitionKernelIN6thrust24THRUST_300001_SM_1000_NS6detail15normal_iteratorINS5_10device_ptrIN4cuda3std3__44pairIiPcEEEEEEm14lex_comparatorSE_EEvbT_PT2_T0_SL_PSL_T1_SL_i --------------------------
	.section	.text._ZN3cub18CUB_300001_SM_10006detail10merge_sort30DeviceMergeSortPartitionKernelIN6thrust24THRUST_300001_SM_1000_NS6detail15normal_iteratorINS5_10device_ptrIN4cuda3std3__44pairIiPcEEEEEEm14lex_comparatorSE_EEvbT_PT2_T0_SL_PSL_T1_SL_i,"ax",@progbits
	.align	128
        .global         _ZN3cub18CUB_300001_SM_10006detail10merge_sort30DeviceMergeSortPartitionKernelIN6thrust24THRUST_300001_SM_1000_NS6detail15normal_iteratorINS5_10device_ptrIN4cuda3std3__44pairIiPcEEEEEEm14lex_comparatorSE_EEvbT_PT2_T0_SL_PSL_T1_SL_i
        .type           _ZN3cub18CUB_300001_SM_10006detail10merge_sort30DeviceMergeSortPartitionKernelIN6thrust24THRUST_300001_SM_1000_NS6detail15normal_iteratorINS5_10device_ptrIN4cuda3std3__44pairIiPcEEEEEEm14lex_comparatorSE_EEvbT_PT2_T0_SL_PSL_T1_SL_i,@function
        .size           _ZN3cub18CUB_300001_SM_10006detail10merge_sort30DeviceMergeSortPartitionKernelIN6thrust24THRUST_300001_SM_1000_NS6detail15normal_iteratorINS5_10device_ptrIN4cuda3std3__44pairIiPcEEEEEEm14lex_comparatorSE_EEvbT_PT2_T0_SL_PSL_T1_SL_i,(.L_x_810 - _ZN3cub18CUB_300001_SM_10006detail10merge_sort30DeviceMergeSortPartitionKernelIN6thrust24THRUST_300001_SM_1000_NS6detail15normal_iteratorINS5_10device_ptrIN4cuda3std3__44pairIiPcEEEEEEm14lex_comparatorSE_EEvbT_PT2_T0_SL_PSL_T1_SL_i)
        .other          _ZN3cub18CUB_300001_SM_10006detail10merge_sort30DeviceMergeSortPartitionKernelIN6thrust24THRUST_300001_SM_1000_NS6detail15normal_iteratorINS5_10device_ptrIN4cuda3std3__44pairIiPcEEEEEEm14lex_comparatorSE_EEvbT_PT2_T0_SL_PSL_T1_SL_i,@"STO_CUDA_ENTRY STV_DEFAULT"
_ZN3cub18CUB_300001_SM_10006detail10merge_sort30DeviceMergeSortPartitionKernelIN6thrust24THRUST_300001_SM_1000_NS6detail15normal_iteratorINS5_10device_ptrIN4cuda3std3__44pairIiPcEEEEEEm14lex_comparatorSE_EEvbT_PT2_T0_SL_PSL_T1_SL_i:
.text._ZN3cub18CUB_300001_SM_10006detail10merge_sort30DeviceMergeSortPartitionKernelIN6thrust24THRUST_300001_SM_1000_NS6detail15normal_iteratorINS5_10device_ptrIN4cuda3std3__44pairIiPcEEEEEEm14lex_comparatorSE_EEvbT_PT2_T0_SL_PSL_T1_SL_i:
[----:B------:R-:W-:Y:S01]  /*0000*/  LDC R1, c[0x0][0x37c] ;  /* 0x0000df00ff017b82 */ /* 0x000fe20000000800 */
[----:B------:R-:W0:Y:S01]  /*0010*/  S2R R0, SR_CTAID.X ;  /* 0x0000000000007919 */ /* 0x000e220000002500 */
[----:B------:R-:W0:Y:S01]  /*0020*/  LDCU UR4, c[0x0][0x360] ;  /* 0x00006c00ff0477ac */ /* 0x000e220008000800 */
[----:B------:R-:W0:Y:S01]  /*0030*/  S2R R3, SR_TID.X ;  /* 0x0000000000037919 */ /* 0x000e220000002100 */
[----:B------:R-:W1:Y:S01]  /*0040*/  LDCU.64 UR10, c[0x0][0x3a0] ;  /* 0x00007400ff0a77ac */ /* 0x000e620008000a00 */
[----:B0-----:R-:W-:-:S05]  /*0050*/  IMAD R0, R0, UR4, R3 ;  /* 0x0000000400007c24 */ /* 0x001fca000f8e0203 */
[----:B-1----:R-:W-:-:S04]  /*0060*/  ISETP.GE.U32.AND P0, PT, R0, UR10, PT ;  /* 0x0000000a00007c0c */ /* 0x002fc8000bf06070 */
[----:B------:R-:W-:-:S13]  /*0070*/  ISETP.GE.U32.AND.EX P0, PT, RZ, UR11, PT, P0 ;  /* 0x0000000bff007c0c */ /* 0x000fda000bf06100 */
[----:B------:R-:W-:Y:S05]  /*0080*/  @P0 EXIT ;  /* 0x000000000000094d */ /* 0x000fea0003800000 */
[----:B------:R-:W0:Y:S01]  /*0090*/  LDCU.64 UR6, c[0x0][0x3b8] ;  /* 0x00007700ff0677ac */ /* 0x000e220008000a00 */
[----:B------:R-:W1:Y:S01]  /*00a0*/  LDC R4, c[0x0][0x3c0] ;  /* 0x0000f000ff047b82 */ /* 0x000e620000000800 */
[----:B------:R-:W-:Y:S01]  /*00b0*/  ACQBULK ;  /* 0x000000000000782e */ /* 0x000fe20000000000 */
[----:B------:R-:W2:Y:S01]  /*00c0*/  LDCU.64 UR8, c[0x0][0x358] ;  /* 0x00006b00ff0877ac */ /* 0x000ea20008000a00 */
[----:B0-----:R-:W-:Y:S02]  /*00d0*/  UIADD3 UR4, UPT, UPT, -UR6, URZ, URZ ;  /* 0x000000ff06047290 */ /* 0x001fe4000fffe1ff */
[----:B------:R-:W-:-:S04]  /*00e0*/  USHF.R.U32.HI UR5, URZ, 0x1, UR7 ;  /* 0x00000001ff057899 */ /* 0x000fc80008011607 */
[----:B------:R-:W-:Y:S01]  /*00f0*/  LOP3.LUT R7, R0, UR4, RZ, 0xc0, !PT ;  /* 0x0000000400077c12 */ /* 0x000fe2000f8ec0ff */
[----:B------:R-:W-:Y:S01]  /*0100*/  USHF.R.U64 UR4, UR6, 0x1, UR7 ;  /* 0x0000000106047899 */ /* 0x000fe20008001207 */
[----:B-1----:R-:W-:Y:S01]  /*0110*/  SHF.R.S32.HI R5, RZ, 0x1f, R4 ;  /* 0x0000001fff057819 */ /* 0x002fe20000011404 */
[----:B------:R-:W-:Y:S02]  /*0120*/  IMAD R6, R4, UR5, RZ ;  /* 0x0000000504067c24 */ /* 0x000fe4000f8e02ff */
[----:B------:R-:W-:-:S04]  /*0130*/  IMAD.WIDE.U32 R2, R7, R4, RZ ;  /* 0x0000000407027225 */ /* 0x000fc800078e00ff */
[----:B------:R-:W-:-:S04]  /*0140*/  IMAD.WIDE.U32 R10, R4, UR4, RZ ;  /* 0x00000004040a7c25 */ /* 0x000fc8000f8e00ff */
[C---:B------:R-:W-:Y:S01]  /*0150*/  IMAD R9, R5.reuse, UR4, R6 ;  /* 0x0000000405097c24 */ /* 0x040fe2000f8e0206 */
[----:B------:R-:W-:Y:S01]  /*0160*/  IADD3 R6, P2, PT, R0, 0x1, RZ ;  /* 0x0000000100067810 */ /* 0x000fe20007f5e0ff */
[----:B------:R-:W-:Y:S01]  /*0170*/  IMAD R3, R5, R7, R3 ;  /* 0x0000000705037224 */ /* 0x000fe200078e0203 */
[----:B------:R-:W-:Y:S01]  /*0180*/  LOP3.LUT R7, RZ, R2, RZ, 0x33, !PT ;  /* 0x00000002ff077212 */ /* 0x000fe200078e33ff */
[----:B------:R-:W-:Y:S01]  /*0190*/  IMAD.IADD R11, R11, 0x1, R9 ;  /* 0x000000010b0b7824 */ /* 0x000fe200078e0209 */
[----:B------:R-:W0:Y:S01]  /*01a0*/  LDCU.64 UR4, c[0x0][0x398] ;  /* 0x00007300ff0477ac */ /* 0x000e220008000a00 */
[----:B------:R-:W-:Y:S01]  /*01b0*/  ISETP.NE.U32.AND P0, PT, R6, UR10, PT ;  /* 0x0000000a06007c0c */ /* 0x000fe2000bf05070 */
[----:B------:R-:W-:Y:S01]  /*01c0*/  IMAD.X R6, RZ, RZ, RZ, P2 ;  /* 0x000000ffff067224 */ /* 0x000fe200010e06ff */
[----:B------:R-:W-:Y:S02]  /*01d0*/  ISETP.LT.U32.AND P1, PT, R10, R7, PT ;  /* 0x000000070a00720c */ /* 0x000fe40003f21070 */
[----:B------:R-:W-:-:S02]  /*01e0*/  LOP3.LUT R8, RZ, R3, RZ, 0x33, !PT ;  /* 0x00000003ff087212 */ /* 0x000fc400078e33ff */
[----:B------:R-:W-:Y:S02]  /*01f0*/  ISETP.NE.AND.EX P0, PT, R6, UR11, PT, P0 ;  /* 0x0000000b06007c0c */ /* 0x000fe4000bf05300 */
[----:B------:R-:W-:-:S04]  /*0200*/  ISETP.LT.U32.AND.EX P1, PT, R11, R8, PT, P1 ;  /* 0x000000080b00720c */ /* 0x000fc80003f21110 */
[----:B------:R-:W-:Y:S02]  /*0210*/  SEL R7, R10, R7, P1 ;  /* 0x000000070a077207 */ /* 0x000fe40000800000 */
[----:B------:R-:W-:Y:S02]  /*0220*/  SEL R8, R11, R8, P1 ;  /* 0x000000080b087207 */ /* 0x000fe40000800000 */
[----:B------:R-:W-:-:S05]  /*0230*/  IADD3 R6, P1, PT, R7, R2, RZ ;  /* 0x0000000207067210 */ /* 0x000fca0007f3e0ff */
[----:B------:R-:W-:Y:S01]  /*0240*/  IMAD.X R7, R8, 0x1, R3, P1 ;  /* 0x0000000108077824 */ /* 0x000fe200008e0603 */
[----:B0-----:R-:W-:Y:S01]  /*0250*/  ISETP.LT.U32.AND P1, PT, R6, UR4, PT ;  /* 0x0000000406007c0c */ /* 0x001fe2000bf21070 */
[----:B------:R-:W0:Y:S03]  /*0260*/  @!P0 LDC.64 R8, c[0x0][0x3a8] ;  /* 0x0000ea00ff088b82 */ /* 0x000e260000000a00 */
[----:B------:R-:W-:-:S04]  /*0270*/  ISETP.LT.U32.AND.EX P1, PT, R7, UR5, PT, P1 ;  /* 0x0000000507007c0c */ /* 0x000fc8000bf21110 */
[----:B------:R-:W-:Y:S02]  /*0280*/  SEL R6, R6, UR4, P1 ;  /* 0x0000000406067c07 */ /* 0x000fe40008800000 */
[----:B------:R-:W-:Y:S02]  /*0290*/  SEL R7, R7, UR5, P1 ;  /* 0x0000000507077c07 */ /* 0x000fe40008800000 */
[----:B------:R-:W-:Y:S02]  /*02a0*/  LOP3.LUT R15, RZ, R6, RZ, 0x33, !PT ;  /* 0x00000006ff0f7212 */ /* 0x000fe400078e33ff */
[----:B------:R-:W-:Y:S02]  /*02b0*/  LOP3.LUT R17, RZ, R7, RZ, 0x33, !PT ;  /* 0x00000007ff117212 */ /* 0x000fe400078e33ff */
[----:B------:R-:W-:-:S04]  /*02c0*/  ISETP.LT.U32.AND P1, PT, R10, R15, PT ;  /* 0x0000000f0a00720c */ /* 0x000fc80003f21070 */
[----:B------:R-:W-:-:S04]  /*02d0*/  ISETP.LT.U32.AND.EX P1, PT, R11, R17, PT, P1 ;  /* 0x000000110b00720c */ /* 0x000fc80003f21110 */
[----:B------:R-:W-:Y:S02]  /*02e0*/  SEL R15, R10, R15, P1 ;  /* 0x0000000f0a0f7207 */ /* 0x000fe40000800000 */
[----:B------:R-:W-:Y:S02]  /*02f0*/  SEL R17, R11, R17, P1 ;  /* 0x000000110b117207 */ /* 0x000fe40000800000 */
[----:B------:R-:W-:Y:S02]  /*0300*/  IADD3 R15, P3, PT, R15, R6, RZ ;  /* 0x000000060f0f7210 */ /* 0x000fe40007f7e0ff */
[----:B0-----:R-:W-:Y:S02]  /*0310*/  @!P0 LEA R8, P2, R0, R8, 0x3 ;  /* 0x0000000800088211 */ /* 0x001fe400078418ff */
[----:B------:R-:W-:Y:S01]  /*0320*/  ISETP.LT.U32.AND P1, PT, R2, UR4, PT ;  /* 0x0000000402007c0c */ /* 0x000fe2000bf21070 */
[----:B------:R-:W-:Y:S01]  /*0330*/  IMAD.X R17, R17, 0x1, R7, P3 ;  /* 0x0000000111117824 */ /* 0x000fe200018e0607 */
[----:B------:R-:W-:-:S02]  /*0340*/  @!P0 LEA.HI.X R9, R0, R9, RZ, 0x3, P2 ;  /* 0x0000000900098211 */ /* 0x000fc400010f1cff */
[----:B------:R-:W-:Y:S02]  /*0350*/  ISETP.LT.U32.AND P2, PT, R15, UR4, PT ;  /* 0x000000040f007c0c */ /* 0x000fe4000bf41070 */
[----:B------:R-:W-:Y:S01]  /*0360*/  ISETP.LT.U32.AND.EX P1, PT, R3, UR5, PT, P1 ;  /* 0x0000000503007c0c */ /* 0x000fe2000bf21110 */
[----:B--2---:R0:W-:Y:S01]  /*0370*/  @!P0 STG.E.64 desc[UR8][R8.64], R6 ;  /* 0x0000000608008986 */ /* 0x0041e2000c101b08 */
[----:B------:R-:W-:Y:S02]  /*0380*/  ISETP.LT.U32.AND.EX P2, PT, R17, UR5, PT, P2 ;  /* 0x0000000511007c0c */ /* 0x000fe4000bf41120 */
[----:B------:R-:W-:Y:S02]  /*0390*/  SEL R2, R2, UR4, P1 ;  /* 0x0000000402027c07 */ /* 0x000fe40008800000 */
[----:B------:R-:W-:Y:S02]  /*03a0*/  SEL R3, R3, UR5, P1 ;  /* 0x0000000503037c07 */ /* 0x000fe40008800000 */
[----:B------:R-:W-:-:S02]  /*03b0*/  SEL R15, R15, UR4, P2 ;  /* 0x000000040f0f7c07 */ /* 0x000fc40009000000 */
[----:B------:R-:W-:Y:S01]  /*03c0*/  SEL R17, R17, UR5, P2 ;  /* 0x0000000511117c07 */ /* 0x000fe20009000000 */
[----:B------:R-:W-:Y:S06]  /*03d0*/  @!P0 EXIT ;  /* 0x000000000000894d */ /* 0x000fec0003800000 */
[----:B------:R-:W1:Y:S01]  /*03e0*/  LDCU.U8 UR5, c[0x0][0x380] ;  /* 0x00007000ff0577ac */ /* 0x000e620008000000 */
[----:B------:R-:W-:Y:S01]  /*03f0*/  IADD3 R13, P0, PT, R15, -R2, RZ ;  /* 0x800000020f0d7210 */ /* 0x000fe20007f1e0ff */
[----:B------:R-:W-:Y:S01]  /*0400*/  BSSY.RECONVERGENT B1, `(.L_x_121) ;  /* 0x0000118000017945 */ /* 0x000fe20003800200 */
[----:B------:R-:W-:-:S06]  /*0410*/  UIADD3 UR4, UPT, UPT, UR6, -0x1, URZ ;  /* 0xffffffff06047890 */ /* 0x000fcc000fffe0ff */
[----:B------:R-:W-:-:S05]  /*0420*/  LOP3.LUT R11, R0, UR4, RZ, 0xc0, !PT ;  /* 0x00000004000b7c12 */ /* 0x000fca000f8ec0ff */
[----:B0-----:R-:W-:Y:S01]  /*0430*/  IMAD.WIDE.U32 R8, R11, R4, RZ ;  /* 0x000000040b087225 */ /* 0x001fe200078e00ff */
[----:B-1----:R-:W-:-:S03]  /*0440*/  UPRMT UR4, UR5, 0x8880, URZ ;  /* 0x0000888005047896 */ /* 0x002fc600080000ff */
[----:B------:R-:W-:Y:S01]  /*0450*/  IMAD.X R4, R17, 0x1, ~R3, P0 ;  /* 0x0000000111047824 */ /* 0x000fe200000e0e03 */
[----:B------:R-:W-:Y:S01]  /*0460*/  ISETP.LT.U32.AND P0, PT, R8, R13, PT ;  /* 0x0000000d0800720c */ /* 0x000fe20003f01070 */
[----:B------:R-:W-:Y:S01]  /*0470*/  IMAD R5, R5, R11, R9 ;  /* 0x0000000b05057224 */ /* 0x000fe200078e0209 */
[----:B------:R-:W-:-:S04]  /*0480*/  UISETP.NE.AND UP0, UPT, UR4, URZ, UPT ;  /* 0x000000ff0400728c */ /* 0x000fc8000bf05270 */
[----:B------:R-:W-:-:S04]  /*0490*/  ISETP.LT.U32.AND.EX P0, PT, R5, R4, PT, P0 ;  /* 0x000000040500720c */ /* 0x000fc80003f01100 */
[----:B------:R-:W-:Y:S02]  /*04a0*/  SEL R13, R8, R13, P0 ;  /* 0x0000000d080d7207 */ /* 0x000fe40000000000 */
[----:B------:R-:W-:Y:S01]  /*04b0*/  SEL R11, R5, R4, P0 ;  /* 0x00000004050b7207 */ /* 0x000fe20000000000 */
[----:B------:R-:W-:Y:S06]  /*04c0*/  BRA.U !UP0, `(.L_x_122) ;  /* 0x0000000908187547 */ /* 0x000fec000b800000 */
[----:B------:R-:W-:Y:S01]  /*04d0*/  IADD3 R8, P0, PT, R15, -R6, RZ ;  /* 0x800000060f087210 */ /* 0x000fe20007f1e0ff */
[----:B------:R-:W-:Y:S01]  /*04e0*/  BSSY.RECONVERGENT B0, `(.L_x_123) ;  /* 0x0000083000007945 */ /* 0x000fe20003800200 */
[----:B------:R-:W-:-:S03]  /*04f0*/  IADD3 R9, P2, PT, R6, -R2, RZ ;  /* 0x8000000206097210 */ /* 0x000fc60007f5e0ff */
[----:B------:R-:W-:Y:S01]  /*0500*/  IMAD.X R10, R17, 0x1, ~R7, P0 ;  /* 0x00000001110a7824 */ /* 0x000fe200000e0e07 */
[----:B------:R-:W-:Y:S01]  /*0510*/  ISETP.GT.U32.AND P0, PT, R13, R8, PT ;  /* 0x000000080d00720c */ /* 0x000fe20003f04070 */
[----:B------:R-:W-:Y:S01]  /*0520*/  IMAD.X R12, R7, 0x1, ~R3, P2 ;  /* 0x00000001070c7824 */ /* 0x000fe200010e0e03 */
[----:B------:R-:W-:Y:S02]  /*0530*/  ISETP.LT.U32.AND P1, PT, R9, R13, PT ;  /* 0x0000000d0900720c */ /* 0x000fe40003f21070 */
[----:B------:R-:W-:Y:S02]  /*0540*/  ISETP.GT.U32.AND.EX P0, PT, R11, R10, PT, P0 ;  /* 0x0000000a0b00720c */ /* 0x000fe40003f04100 */
[----:B------:R-:W-:Y:S02]  /*0550*/  ISETP.LT.U32.AND.EX P1, PT, R12, R11, PT, P1 ;  /* 0x0000000b0c00720c */ /* 0x000fe40003f21110 */
[----:B------:R-:W-:Y:S02]  /*0560*/  SEL R5, R13, R8, P0 ;  /* 0x000000080d057207 */ /* 0x000fe40000000000 */
[----:B------:R-:W-:-:S02]  /*0570*/  SEL R4, R11, R10, P0 ;  /* 0x0000000a0b047207 */ /* 0x000fc40000000000 */
[----:B------:R-:W-:Y:S02]  /*0580*/  IADD3 R5, P0, PT, R5, -R8, RZ ;  /* 0x8000000805057210 */ /* 0x000fe40007f1e0ff */
[----:B------:R-:W-:Y:S02]  /*0590*/  SEL R8, R9, R13, P1 ;  /* 0x0000000d09087207 */ /* 0x000fe40000800000 */
[----:B------:R-:W-:Y:S01]  /*05a0*/  SEL R9, R12, R11, P1 ;  /* 0x0000000b0c097207 */ /* 0x000fe20000800000 */
[----:B------:R-:W-:Y:S01]  /*05b0*/  IMAD.X R4, R4, 0x1, ~R10, P0 ;  /* 0x0000000104047824 */ /* 0x000fe200000e0e0a */
[----:B------:R-:W-:-:S04]  /*05c0*/  ISETP.GE.U32.AND P0, PT, R5, R8, PT ;  /* 0x000000080500720c */ /* 0x000fc80003f06070 */
[----:B------:R-:W-:-:S13]  /*05d0*/  ISETP.GE.U32.AND.EX P0, PT, R4, R9, PT, P0 ;  /* 0x000000090400720c */ /* 0x000fda0003f06100 */
[----:B------:R-:W-:Y:S05]  /*05e0*/  @P0 BRA `(.L_x_124) ;  /* 0x0000000400c80947 */ /* 0x000fea0003800000 */
[----:B------:R-:W-:-:S05]  /*05f0*/  IADD3 R6, P0, PT, R13, R6, RZ ;  /* 0x000000060d067210 */ /* 0x000fca0007f1e0ff */
[----:B------:R-:W-:-:S08]  /*0600*/  IMAD.X R7, R11, 0x1, R7, P0 ;  /* 0x000000010b077824 */ /* 0x000fd000000e0607 */
.L_x_135:
[----:B------:R-:W-:Y:S01]  /*0610*/  IADD3 R10, P0, PT, -R5, R8, RZ ;  /* 0x00000008050a7210 */ /* 0x000fe20007f1e1ff */
[----:B------:R-:W0:Y:S04]  /*0620*/  LDCU.64 UR4, c[0x0][0x388] ;  /* 0x00007100ff0477ac */ /* 0x000e280008000a00 */
[----:B------:R-:W-:-:S05]  /*0630*/  IMAD.X R15, R9, 0x1, ~R4, P0 ;  /* 0x00000001090f7824 */ /* 0x000fca00000e0e04 */
[--C-:B------:R-:W-:Y:S02]  /*0640*/  SHF.R.U64 R10, R10, 0x1, R15.reuse ;  /* 0x000000010a0a7819 */ /* 0x100fe4000000120f */
[----:B------:R-:W-:Y:S02]  /*0650*/  SHF.R.U32.HI R15, RZ, 0x1, R15 ;  /* 0x00000001ff0f7819 */ /* 0x000fe4000001160f */
[----:B------:R-:W-:-:S04]  /*0660*/  IADD3 R11, P0, PT, R5, R10, RZ ;  /* 0x0000000a050b7210 */ /* 0x000fc80007f1e0ff */
[----:B------:R-:W-:Y:S01]  /*0670*/  LOP3.LUT R13, RZ, R11, RZ, 0x33, !PT ;  /* 0x0000000bff0d7212 */ /* 0x000fe200078e33ff */
[----:B------:R-:W-:Y:S01]  /*0680*/  IMAD.X R10, R4, 0x1, R15, P0 ;  /* 0x00000001040a7824 */ /* 0x000fe200000e060f */
[----:B------:R-:W-:Y:S02]  /*0690*/  IADD3 R15, P0, PT, R11, R2, RZ ;  /* 0x000000020b0f7210 */ /* 0x000fe40007f1e0ff */
[----:B------:R-:W-:Y:S02]  /*06a0*/  IADD3 R12, P1, PT, R13, R6, RZ ;  /* 0x000000060d0c7210 */ /* 0x000fe40007f3e0ff */
[----:B------:R-:W-:Y:S01]  /*06b0*/  LOP3.LUT R14, RZ, R10, RZ, 0x33, !PT ;  /* 0x0000000aff0e7212 */ /* 0x000fe200078e33ff */
[----:B------:R-:W-:Y:S01]  /*06c0*/  IMAD.X R20, R10, 0x1, R3, P0 ;  /* 0x000000010a147824 */ /* 0x000fe200000e0603 */
[----:B0-----:R-:W-:-:S03]  /*06d0*/  LEA R18, P0, R15, UR4, 0x4 ;  /* 0x000000040f127c11 */ /* 0x001fc6000f8020ff */
[----:B------:R-:W-:Y:S01]  /*06e0*/  IMAD.X R13, R14, 0x1, R7, P1 ;  /* 0x000000010e0d7824 */ /* 0x000fe200008e0607 */
[C---:B------:R-:W-:Y:S02]  /*06f0*/  LEA R16, P1, R12.reuse, UR4, 0x4 ;  /* 0x000000040c107c11 */ /* 0x040fe4000f8220ff */
[----:B------:R-:W-:Y:S02]  /*0700*/  LEA.HI.X R19, R15, UR5, R20, 0x4, P0 ;  /* 0x000000050f137c11 */ /* 0x000fe400080f2414 */
[----:B------:R-:W-:-:S03]  /*0710*/  LEA.HI.X R17, R12, UR5, R13, 0x4, P1 ;  /* 0x000000050c117c11 */ /* 0x000fc600088f240d */
[----:B------:R-:W2:Y:S04]  /*0720*/  LDG.E R12, desc[UR8][R18.64] ;  /* 0x00000008120c7981 */ /* 0x000ea8000c1e1900 */
[----:B------:R-:W3:Y:S01]  /*0730*/  LDG.E R13, desc[UR8][R16.64] ;  /* 0x00000008100d7981 */ /* 0x000ee2000c1e1900 */
[----:B------:R-:W-:Y:S01]  /*0740*/  IMAD.MOV.U32 R23, RZ, RZ, 0x3e055027 ;  /* 0x3e055027ff177424 */ /* 0x000fe200078e00ff */
[----:B------:R-:W-:Y:S01]  /*0750*/  BSSY.RECONVERGENT B2, `(.L_x_125) ;  /* 0x000002f000027945 */ /* 0x000fe20003800200 */
[C---:B--2---:R-:W-:Y:S02]  /*0760*/  ISETP.NE.AND P1, PT, R12.reuse, RZ, PT ;  /* 0x000000ff0c00720c */ /* 0x044fe40003f25270 */
[----:B---3--:R-:W-:Y:S02]  /*0770*/  VIMNMX R14, PT, PT, R12, R13, !PT ;  /* 0x0000000d0c0e7248 */ /* 0x008fe40007fe0100 */
[----:B------:R-:W-:-:S02]  /*0780*/  ISETP.NE.AND P3, PT, R13, RZ, PT ;  /* 0x000000ff0d00720c */ /* 0x000fc40003f65270 */
[----:B------:R-:W-:Y:S02]  /*0790*/  ISETP.GE.AND P0, PT, R14, 0x1, PT ;  /* 0x000000010e00780c */ /* 0x000fe40003f06270 */
[----:B------:R-:W-:-:S11]  /*07a0*/  I2FP.F32.S32 R14, R14 ;  /* 0x0000000e000e7245 */ /* 0x000fd60000201400 */
[----:B------:R-:W-:-:S04]  /*07b0*/  @!P0 FMUL R14, R14, 8388608 ;  /* 0x4b0000000e0e8820 */ /* 0x000fc80000400000 */
[----:B------:R-:W-:-:S05]  /*07c0*/  VIADD R15, R14, 0xc0d55555 ;  /* 0xc0d555550e0f7836 */ /* 0x000fca0000000000 */
[----:B------:R-:W-:-:S04]  /*07d0*/  LOP3.LUT R21, R15, 0xff800000, RZ, 0xc0, !PT ;  /* 0xff8000000f157812 */ /* 0x000fc800078ec0ff */
[----:B------:R-:W-:Y:S01]  /*07e0*/  I2FP.F32.S32 R16, R21 ;  /* 0x0000001500107245 */ /* 0x000fe20000201400 */
        /* <DEDUP_REMOVED lines=28> */
.L_x_127:
        /* <DEDUP_REMOVED lines=9> */
.L_x_126:
[----:B------:R-:W-:Y:S05]  /*0a40*/  BSYNC.RECONVERGENT B2 ;  /* 0x0000000000027941 */ /* 0x000fea0003800200 */
.L_x_125:
[----:B------:R-:W-:Y:S01]  /*0a50*/  BSSY.RECONVERGENT B2, `(.L_x_128) ;  /* 0x000000d000027945 */ /* 0x000fe20003800200 */
[----:B------:R-:W-:-:S03]  /*0a60*/  IMAD.MOV.U32 R13, RZ, RZ, RZ ;  /* 0x000000ffff0d7224 */ /* 0x000fc600078e00ff */
[----:B------:R-:W-:Y:S05]  /*0a70*/  @!P1 BRA `(.L_x_129) ;  /* 0x0000000000289947 */ /* 0x000fea0003800000 */
[----:B------:R-:W-:-:S07]  /*0a80*/  IMAD.MOV.U32 R13, RZ, RZ, RZ ;  /* 0x000000ffff0d7224 */ /* 0x000fce00078e00ff */
.L_x_130:
        /* <DEDUP_REMOVED lines=9> */
.L_x_129:
[----:B------:R-:W-:Y:S05]  /*0b20*/  BSYNC.RECONVERGENT B2 ;  /* 0x0000000000027941 */ /* 0x000fea0003800200 */
.L_x_128:
[----:B------:R-:W-:Y:S04]  /*0b30*/  BSSY.RECONVERGENT B2, `(.L_x_131) ;  /* 0x0000014000027945 */ /* 0x000fe80003800200 */
[----:B------:R-:W-:Y:S05]  /*0b40*/  @!P2 BRA `(.L_x_132) ;  /* 0x000000000048a947 */ /* 0x000fea0003800000 */
[----:B------:R-:W-:-:S07]  /*0b50*/  IMAD.MOV.U32 R17, RZ, RZ, RZ ;  /* 0x000000ffff117224 */ /* 0x000fce00078e00ff */
.L_x_134:
        /* <DEDUP_REMOVED lines=16> */
.L_x_133:
[----:B------:R-:W-:-:S13]  /*0c60*/  ISETP.GT.AND P0, PT, R15, R18, PT ;  /* 0x000000120f00720c */ /* 0x000fda0003f04270 */
.L_x_132:
[----:B------:R-:W-:Y:S05]  /*0c70*/  BSYNC.RECONVERGENT B2 ;  /* 0x0000000000027941 */ /* 0x000fea0003800200 */
.L_x_131:
[----:B------:R-:W-:Y:S02]  /*0c80*/  IADD3 R12, P1, PT, R11, 0x1, RZ ;  /* 0x000000010b0c7810 */ /* 0x000fe40007f3e0ff */
[----:B------:R-:W-:Y:S02]  /*0c90*/  SEL R8, R8, R11, P0 ;  /* 0x0000000b08087207 */ /* 0x000fe40000000000 */
[----:B------:R-:W-:Y:S01]  /*0ca0*/  SEL R5, R12, R5, P0 ;  /* 0x000000050c057207 */ /* 0x000fe20000000000 */
[----:B------:R-:W-:Y:S01]  /*0cb0*/  IMAD.X R11, RZ, RZ, R10, P1 ;  /* 0x000000ffff0b7224 */ /* 0x000fe200008e060a */
[----:B------:R-:W-:-:S04]  /*0cc0*/  SEL R9, R9, R10, P0 ;  /* 0x0000000a09097207 */ /* 0x000fc80000000000 */
[----:B------:R-:W-:Y:S02]  /*0cd0*/  SEL R4, R11, R4, P0 ;  /* 0x000000040b047207 */ /* 0x000fe40000000000 */
[----:B------:R-:W-:-:S04]  /*0ce0*/  ISETP.GE.U32.AND P0, PT, R5, R8, PT ;  /* 0x000000080500720c */ /* 0x000fc80003f06070 */
[----:B------:R-:W-:-:S13]  /*0cf0*/  ISETP.GE.U32.AND.EX P0, PT, R4, R9, PT, P0 ;  /* 0x000000090400720c */ /* 0x000fda0003f06100 */
[----:B------:R-:W-:Y:S05]  /*0d00*/  @!P0 BRA `(.L_x_135) ;  /* 0xfffffff800408947 */ /* 0x000fea000383ffff */
.L_x_124:
[----:B------:R-:W-:Y:S05]  /*0d10*/  BSYNC.RECONVERGENT B0 ;  /* 0x0000000000007941 */ /* 0x000fea0003800200 */
.L_x_123:
[----:B------:R-:W-:Y:S05]  /*0d20*/  BRA `(.L_x_136) ;  /* 0x0000000800147947 */ /* 0x000fea0003800000 */
.L_x_122:
[----:B------:R-:W-:Y:S02]  /*0d30*/  IADD3 R10, P0, PT, R15, -R6, RZ ;  /* 0x800000060f0a7210 */ /* 0x000fe40007f1e0ff */
        /* <DEDUP_REMOVED lines=16> */
[----:B------:R-:W-:Y:S01]  /*0e40*/  IADD3 R6, P0, PT, R13, R6, RZ ;  /* 0x000000060d067210 */ /* 0x000fe20007f1e0ff */
[----:B------:R-:W-:Y:S02]  /*0e50*/  IMAD.MOV.U32 R8, RZ, RZ, R10 ;  /* 0x000000ffff087224 */ /* 0x000fe400078e000a */
[----:B------:R-:W-:Y:S02]  /*0e60*/  IMAD.MOV.U32 R9, RZ, RZ, R15 ;  /* 0x000000ffff097224 */ /* 0x000fe400078e000f */
[----:B------:R-:W-:-:S08]  /*0e70*/  IMAD.X R7, R11, 0x1, R7, P0 ;  /* 0x000000010b077824 */ /* 0x000fd000000e0607 */
.L_x_147:
        /* <DEDUP_REMOVED lines=58> */
.L_x_139:
        /* <DEDUP_REMOVED lines=9> */
.L_x_138:
[----:B------:R-:W-:Y:S05]  /*12b0*/  BSYNC.RECONVERGENT B0 ;  /* 0x0000000000007941 */ /* 0x000fea0003800200 */
.L_x_137:
[----:B------:R-:W-:Y:S01]  /*12c0*/  BSSY.RECONVERGENT B0, `(.L_x_140) ;  /* 0x000000d000007945 */ /* 0x000fe20003800200 */
[----:B------:R-:W-:-:S03]  /*12d0*/  IMAD.MOV.U32 R13, RZ, RZ, RZ ;  /* 0x000000ffff0d7224 */ /* 0x000fc600078e00ff */
[----:B------:R-:W-:Y:S05]  /*12e0*/  @!P1 BRA `(.L_x_141) ;  /* 0x0000000000289947 */ /* 0x000fea0003800000 */
[----:B------:R-:W-:-:S07]  /*12f0*/  IMAD.MOV.U32 R13, RZ, RZ, RZ ;  /* 0x000000ffff0d7224 */ /* 0x000fce00078e00ff */
.L_x_142:
        /* <DEDUP_REMOVED lines=9> */
.L_x_141:
[----:B------:R-:W-:Y:S05]  /*1390*/  BSYNC.RECONVERGENT B0 ;  /* 0x0000000000007941 */ /* 0x000fea0003800200 */
.L_x_140:
[----:B------:R-:W-:Y:S04]  /*13a0*/  BSSY.RECONVERGENT B0, `(.L_x_143) ;  /* 0x0000014000007945 */ /* 0x000fe80003800200 */
[----:B------:R-:W-:Y:S05]  /*13b0*/  @!P2 BRA `(.L_x_144) ;  /* 0x000000000048a947 */ /* 0x000fea0003800000 */
[----:B------:R-:W-:-:S07]  /*13c0*/  IMAD.MOV.U32 R17, RZ, RZ, RZ ;  /* 0x000000ffff117224 */ /* 0x000fce00078e00ff */
.L_x_146:
        /* <DEDUP_REMOVED lines=16> */
.L_x_145:
[----:B------:R-:W-:-:S13]  /*14d0*/  ISETP.GT.AND P0, PT, R15, R18, PT ;  /* 0x000000120f00720c */ /* 0x000fda0003f04270 */
.L_x_144:
[----:B------:R-:W-:Y:S05]  /*14e0*/  BSYNC.RECONVERGENT B0 ;  /* 0x0000000000007941 */ /* 0x000fea0003800200 */
.L_x_143:
        /* <DEDUP_REMOVED lines=9> */
.L_x_136:
[----:B------:R-:W-:Y:S05]  /*1580*/  BSYNC.RECONVERGENT B1 ;  /* 0x0000000000017941 */ /* 0x000fea0003800200 */
.L_x_121:
[----:B------:R-:W0:Y:S01]  /*1590*/  LDCU.64 UR4, c[0x0][0x3a8] ;  /* 0x00007500ff0477ac */ /* 0x000e220008000a00 */
[----:B------:R-:W-:-:S05]  /*15a0*/  IADD3 R2, P0, PT, R2, R5, RZ ;  /* 0x0000000502027210 */ /* 0x000fca0007f1e0ff */
[----:B------:R-:W-:Y:S01]  /*15b0*/  IMAD.X R3, R3, 0x1, R4, P0 ;  /* 0x0000000103037824 */ /* 0x000fe200000e0604 */
[----:B0-----:R-:W-:-:S04]  /*15c0*/  LEA R6, P1, R0, UR4, 0x3 ;  /* 0x0000000400067c11 */ /* 0x001fc8000f8218ff */
[----:B------:R-:W-:-:S05]  /*15d0*/  LEA.HI.X R7, R0, UR5, RZ, 0x3, P1 ;  /* 0x0000000500077c11 */ /* 0x000fca00088f1cff */
[----:B------:R-:W-:Y:S01]  /*15e0*/  STG.E.64 desc[UR8][R6.64], R2 ;  /* 0x0000000206007986 */ /* 0x000fe2000c101b08 */
[----:B------:R-:W-:Y:S05]  /*15f0*/  EXIT ;  /* 0x000000000000794d */ /* 0x000fea0003800000 */
.L_x_148:
        /* <DEDUP_REMOVED lines=16> */
.L_x_810:


//--------------------- .text._ZN3cub18CUB_300001_SM_10006detail10merge_sort30DeviceMergeSortBlockSortKernelINS2_10policy_hubIN6thrust24THRUST_300001_SM_1000_NS6detail15normal_iteratorINS6_10device_ptrIN4cuda3std3__44pairIiPcEEEEEEE9Policy600ESH_PNS0_8NullTypeESH_SL_m14lex_comparatorSF_SK_EEvbT0_T1_T2_T3_T4_PT6_PT7_T5_NS1_7vsmem_tE --------------------------
	.section	.text._ZN3cub18CUB_300001_SM_10006detail10merge_sort30DeviceMergeSortBlockSortKernelINS2_10policy_hubIN6thrust24THRUST_300001_SM_1000_NS6detail15normal_iteratorINS6_10device_ptrIN4cuda3std3__44pairIiPcEEEEEEE9Policy600ESH_PNS0_8NullTypeESH_SL_m14lex_comparatorSF_SK_EEvbT0_T1_T2_T3_T4_PT6_PT7_T5_NS1_7vsmem_tE,"ax",@progbits
	.align	128
        .global         _ZN3cub18CUB_300001_SM_10006detail10merge_sort30DeviceMergeSortBlockSortKernelINS2_10policy_hubIN6thrust24THRUST_300001_SM_1000_NS6detail15normal_iteratorINS6_10device_ptrIN4cuda3std3__44pairIiPcEEEEEEE9Policy600ESH_PNS0_8NullTypeESH_SL_m14lex_comparatorSF_SK_EEvbT0_T1_T2_T3_T4_PT6_PT7_T5_NS1_7vsmem_tE
        .type           _ZN3cub18CUB_300001_SM_10006detail10merge_sort30DeviceMergeSortBlockSortKernelINS2_10policy_hubIN6thrust24THRUST_300001_SM_1000_NS6detail15normal_iteratorINS6_10device_ptrIN4cuda3std3__44pairIiPcEEEEEEE9Policy600ESH_PNS0_8NullTypeESH_SL_m14lex_comparatorSF_SK_EEvbT0_T1_T2_T3_T4_PT6_PT7_T5_NS1_7vsmem_tE,@function
        .size           _ZN3cub18CUB_300001_SM_10006detail10merge_sort30DeviceMergeSortBlockSortKernelINS2_10policy_hubIN6thrust24THRUST_300001_SM_1000_NS6detail15normal_iteratorINS6_10device_ptrIN4cuda3std3__44pairIiPcEEEEEEE9Policy600ESH_PNS0_8NullTypeESH_SL_m14lex_comparatorSF_SK_EEvbT0_T1_T2_T3_T4_PT6_PT7_T5_NS1_7vsmem_tE,(.L_x_811 - _ZN3cub18CUB_300001_SM_10006detail10merge_sort30DeviceMergeSortBlockSortKernelINS2_10policy_hubIN6thrust24THRUST_300001_SM_1000_NS6detail15normal_iteratorINS6_10device_ptrIN4cuda3std3__44pairIiPcEEEEEEE9Policy600ESH_PNS0_8NullTypeESH_SL_m14lex_comparatorSF_SK_EEvbT0_T1_T2_T3_T4_PT6_PT7_T5_NS1_7vsmem_tE)
        .other          _ZN3cub18CUB_300001_SM_10006detail10merge_sort30DeviceMergeSortBlockSortKernelINS2_10policy_hubIN6thrust24THRUST_300001_SM_1000_NS6detail15normal_iteratorINS6_10device_ptrIN4cuda3std3__44pairIiPcEEEEEEE9Policy600ESH_PNS0_8NullTypeESH_SL_m14lex_comparatorSF_SK_EEvbT0_T1_T2_T3_T4_PT6_PT7_T5_NS1_7vsmem_tE,@"STO_CUDA_ENTRY STV_DEFAULT"
_ZN3cub18CUB_300001_SM_10006detail10merge_sort30DeviceMergeSortBlockSortKernelINS2_10policy_hubIN6thrust24THRUST_300001_SM_1000_NS6detail15normal_iteratorINS6_10device_ptrIN4cuda3std3__44pairIiPcEEEEEEE9Policy600ESH_PNS0_8NullTypeESH_SL_m14lex_comparatorSF_SK_EEvbT0_T1_T2_T3_T4_PT6_PT7_T5_NS1_7vsmem_tE:
.text._ZN3cub18CUB_300001_SM_10006detail10merge_sort30DeviceMergeSortBlockSortKernelINS2_10policy_hubIN6thrust24THRUST_300001_SM_1000_NS6detail15normal_iteratorINS6_10device_ptrIN4cuda3std3__44pairIiPcEEEEEEE9Policy600ESH_PNS0_8NullTypeESH_SL_m14lex_comparatorSF_SK_EEvbT0_T1_T2_T3_T4_PT6_PT7_T5_NS1_7vsmem_tE:
[----:B------:R-:W-:Y:S01]  /*0000*/  LDC R1, c[0x0][0x37c] ;  /* 0x0000df00ff017b82 */ /* 0x000fe20000000800 */
[----:B------:R-:W0:Y:S01]  /*0010*/  S2R R21, SR_CTAID.X ;  /* 0x0000000000157919 */ /* 0x000e220000002500 */
[----:B------:R-:W1:Y:S01]  /*0020*/  LDCU UR4, c[0x0][0x370] ;  /* 0x00006e00ff0477ac */ /* 0x000e620008000800 */
[----:B------:R-:W2:Y:S01]  /*0030*/  LDCU.64 UR8, c[0x0][0x358] ;  /* 0x00006b00ff0877ac */ /* 0x000ea20008000a00 */
[----:B-1----:R-:W-:-:S04]  /*0040*/  UIADD3 UR4, UP0, UPT, UR4, -0x1, URZ ;  /* 0xffffffff04047890 */ /* 0x002fc8000ff1e0ff */
[----:B------:R-:W-:-:S06]  /*0050*/  UIADD3.X UR5, UPT, UPT, URZ, -0x1, URZ, UP0, !UPT ;  /* 0xffffffffff057890 */ /* 0x000fcc00087fe4ff */
[----:B------:R-:W-:Y:S01]  /*0060*/  IMAD.U32 R0, RZ, RZ, UR5 ;  /* 0x00000005ff007e24 */ /* 0x000fe2000f8e00ff */
[C---:B0-----:R-:W-:Y:S01]  /*0070*/  ISETP.LT.U32.AND P0, PT, R21.reuse, UR4, PT ;  /* 0x0000000415007c0c */ /* 0x041fe2000bf01070 */
[----:B------:R-:W-:-:S03]  /*0080*/  IMAD.WIDE.U32 R2, R21, 0x400, RZ ;  /* 0x0000040015027825 */ /* 0x000fc600078e00ff */
[----:B------:R-:W-:-:S13]  /*0090*/  ISETP.GT.U32.AND.EX P0, PT, R0, RZ, PT, P0 ;  /* 0x000000ff0000720c */ /* 0x000fda0003f04100 */
[----:B--2---:R-:W-:Y:S05]  /*00a0*/  @!P0 BRA `(.L_x_149) ;  /* 0x0000004c00408947 */ /* 0x004fea0003800000 */
[----:B------:R-:W0:Y:S01]  /*00b0*/  S2R R21, SR_TID.X ;  /* 0x0000000000157919 */ /* 0x000e220000002100 */
[----:B------:R-:W1:Y:S01]  /*00c0*/  LDCU.64 UR4, c[0x0][0x388] ;  /* 0x00007100ff0477ac */ /* 0x000e620008000a00 */
[----:B------:R-:W-:Y:S01]  /*00d0*/  ACQBULK ;  /* 0x000000000000782e */ /* 0x000fe20000000000 */
[----:B0-----:R-:W-:-:S05]  /*00e0*/  IMAD.SHL.U32 R0, R21, 0x4, RZ ;  /* 0x0000000415007824 */ /* 0x001fca00078e00ff */
[----:B------:R-:W-:-:S04]  /*00f0*/  LOP3.LUT R0, R0, 0xf80, RZ, 0xc0, !PT ;  /* 0x00000f8000007812 */ /* 0x000fc800078ec0ff */
[----:B------:R-:W-:-:S04]  /*0100*/  LOP3.LUT R5, R0, 0x1f, R21, 0xf8, !PT ;  /* 0x0000001f00057812 */ /* 0x000fc800078ef815 */
[----:B------:R-:W-:-:S04]  /*0110*/  IADD3 R5, P0, PT, R2, R5, RZ ;  /* 0x0000000502057210 */ /* 0x000fc80007f1e0ff */
[----:B------:R-:W-:Y:S01]  /*0120*/  SHF.L.U32 R20, R5, 0x4, RZ ;  /* 0x0000000405147819 */ /* 0x000fe200000006ff */
[----:B------:R-:W-:-:S05]  /*0130*/  IMAD.X R4, RZ, RZ, R3, P0 ;  /* 0x000000ffff047224 */ /* 0x000fca00000e0603 */
[----:B------:R-:W-:Y:S02]  /*0140*/  SHF.L.U64.HI R19, R5, 0x4, R4 ;  /* 0x0000000405137819 */ /* 0x000fe40000010204 */
[----:B-1----:R-:W-:-:S04]  /*0150*/  IADD3 R4, P0, PT, R20, UR4, RZ ;  /* 0x0000000414047c10 */ /* 0x002fc8000ff1e0ff */
[----:B------:R-:W-:-:S05]  /*0160*/  IADD3.X R5, PT, PT, R19, UR5, RZ, P0, !PT ;  /* 0x0000000513057c10 */ /* 0x000fca00087fe4ff */
[----:B------:R-:W2:Y:S04]  /*0170*/  LDG.E.64 R6, desc[UR8][R4.64+0x8] ;  /* 0x0000080804067981 */ /* 0x000ea8000c1e1b00 */
[----:B------:R-:W3:Y:S04]  /*0180*/  LDG.E.64 R8, desc[UR8][R4.64+0x208] ;  /* 0x0002080804087981 */ /* 0x000ee8000c1e1b00 */
[----:B------:R-:W4:Y:S04]  /*0190*/  LDG.E.64 R10, desc[UR8][R4.64+0x408] ;  /* 0x00040808040a7981 */ /* 0x000f28000c1e1b00 */
[----:B------:R-:W5:Y:S04]  /*01a0*/  LDG.E R15, desc[UR8][R4.64] ;  /* 0x00000008040f7981 */ /* 0x000f68000c1e1900 */
[----:B------:R-:W5:Y:S04]  /*01b0*/  LDG.E R25, desc[UR8][R4.64+0x200] ;  /* 0x0002000804197981 */ /* 0x000f68000c1e1900 */
[----:B------:R-:W5:Y:S04]  /*01c0*/  LDG.E R27, desc[UR8][R4.64+0x400] ;  /* 0x00040008041b7981 */ /* 0x000f68000c1e1900 */
[----:B------:R-:W5:Y:S04]  /*01d0*/  LDG.E R29, desc[UR8][R4.64+0x600] ;  /* 0x00060008041d7981 */ /* 0x000f68000c1e1900 */
[----:B------:R-:W5:Y:S01]  /*01e0*/  LDG.E.64 R12, desc[UR8][R4.64+0x608] ;  /* 0x00060808040c7981 */ /* 0x000f62000c1e1b00 */
[----:B------:R-:W0:Y:S01]  /*01f0*/  S2UR UR5, SR_CgaCtaId ;  /* 0x00000000000579c3 */ /* 0x000e220000008800 */
[----:B------:R-:W-:Y:S01]  /*0200*/  UMOV UR4, 0x400 ;  /* 0x0000040000047882 */ /* 0x000fe20000000000 */
[----:B------:R-:W1:Y:S01]  /*0210*/  S2R R17, SR_LANEID ;  /* 0x0000000000117919 */ /* 0x000e620000000000 */
[----:B0-----:R-:W-:Y:S01]  /*0220*/  ULEA UR4, UR5, UR4, 0x18 ;  /* 0x0000000405047291 */ /* 0x001fe2000f8ec0ff */
[----:B-1----:R-:W-:-:S05]  /*0230*/  IMAD.IADD R14, R0, 0x1, R17 ;  /* 0x00000001000e7824 */ /* 0x002fca00078e0211 */
[----:B------:R-:W-:-:S05]  /*0240*/  LEA R14, R14, UR4, 0x4 ;  /* 0x000000040e0e7c11 */ /* 0x000fca000f8e20ff */
[----:B------:R-:W-:Y:S01]  /*0250*/  IMAD R18, R17, 0x30, R14 ;  /* 0x0000003011127824 */ /* 0x000fe200078e020e */
[----:B--2---:R-:W-:Y:S04]  /*0260*/  STS.64 [R14+0x8], R6 ;  /* 0x000008060e007388 */ /* 0x004fe80000000a00 */
[----:B---3--:R-:W-:Y:S04]  /*0270*/  STS.64 [R14+0x208], R8 ;  /* 0x000208080e007388 */ /* 0x008fe80000000a00 */
[----:B----4-:R-:W-:Y:S04]  /*0280*/  STS.64 [R14+0x408], R10 ;  /* 0x0004080a0e007388 */ /* 0x010fe80000000a00 */
[----:B-----5:R0:W-:Y:S04]  /*0290*/  STS [R14], R15 ;  /* 0x0000000f0e007388 */ /* 0x0201e80000000800 */
[----:B------:R-:W-:Y:S04]  /*02a0*/  STS [R14+0x200], R25 ;  /* 0x000200190e007388 */ /* 0x000fe80000000800 */
[----:B------:R-:W-:Y:S01]  /*02b0*/  STS [R14+0x400], R27 ;  /* 0x0004001b0e007388 */ /* 0x000fe20000000800 */
[----:B0-----:R-:W-:-:S03]  /*02c0*/  LOP3.LUT R15, R21, 0x1f, RZ, 0xc0, !PT ;  /* 0x0000001f150f7812 */ /* 0x001fc600078ec0ff */
[----:B------:R-:W-:Y:S04]  /*02d0*/  STS [R14+0x600], R29 ;  /* 0x0006001d0e007388 */ /* 0x000fe80000000800 */
[----:B------:R-:W-:Y:S01]  /*02e0*/  STS.64 [R14+0x608], R12 ;  /* 0x0006080c0e007388 */ /* 0x000fe20000000a00 */
[----:B------:R-:W-:-:S03]  /*02f0*/  NOP ;  /* 0x0000000000007918 */ /* 0x000fc60000000000 */
[----:B------:R-:W-:Y:S04]  /*0300*/  LDS R17, [R18] ;  /* 0x0000000012117984 */ /* 0x000fe80000000800 */
[----:B------:R-:W0:Y:S04]  /*0310*/  LDS R16, [R18+0x10] ;  /* 0x0000100012107984 */ /* 0x000e280000000800 */
[----:B------:R1:W2:Y:S04]  /*0320*/  LDS R23, [R18+0x20] ;  /* 0x0000200012177984 */ /* 0x0002a80000000800 */
[----:B------:R1:W3:Y:S04]  /*0330*/  LDS R22, [R18+0x30] ;  /* 0x0000300012167984 */ /* 0x0002e80000000800 */
[----:B------:R1:W4:Y:S04]  /*0340*/  LDS.64 R10, [R18+0x8] ;  /* 0x00000800120a7984 */ /* 0x0003280000000a00 */
[----:B------:R1:W1:Y:S04]  /*0350*/  LDS.64 R8, [R18+0x18] ;  /* 0x0000180012087984 */ /* 0x0002680000000a00 */
[----:B------:R0:W1:Y:S04]  /*0360*/  LDS.64 R6, [R18+0x28] ;  /* 0x0000280012067984 */ /* 0x0000680000000a00 */
[----:B------:R0:W1:Y:S01]  /*0370*/  LDS.64 R4, [R18+0x38] ;  /* 0x0000380012047984 */ /* 0x0000620000000a00 */
[----:B------:R-:W-:Y:S01]  /*0380*/  BAR.SYNC.DEFER_BLOCKING 0x0 ;  /* 0x0000000000007b1d */ /* 0x000fe20000010000 */
[----:B0-----:R-:W-:Y:S01]  /*0390*/  VIMNMX R12, PT, PT, R17, R16, !PT ;  /* 0x00000010110c7248 */ /* 0x001fe20007fe0100 */
[----:B------:R-:W-:-:S06]  /*03a0*/  HFMA2 R27, -RZ, RZ, 1.5048828125, 33.21875 ;  /* 0x3e055027ff1b7431 */ /* 0x000fcc00000001ff */
[----:B------:R-:W-:Y:S01]  /*03b0*/  PREEXIT ;  /* 0x000000000000782d */ /* 0x000fe20000000000 */
[----:B------:R-:W-:Y:S01]  /*03c0*/  BSSY.RECONVERGENT B0, `(.L_x_150) ;  /* 0x000002f000007945 */ /* 0x000fe20003800200 */
[----:B------:R-:W-:Y:S02]  /*03d0*/  ISETP.GE.AND P0, PT, R12, 0x1, PT ;  /* 0x000000010c00780c */ /* 0x000fe40003f06270 */
[----:B------:R-:W-:Y:S02]  /*03e0*/  I2FP.F32.S32 R12, R12 ;  /* 0x0000000c000c7245 */ /* 0x000fe40000201400 */
[----:B------:R-:W-:-:S09]  /*03f0*/  ISETP.NE.AND P1, PT, R17, RZ, PT ;  /* 0x000000ff1100720c */ /* 0x000fd20003f25270 */
        /* <DEDUP_REMOVED lines=24> */
[----:B------:R-:W-:Y:S01]  /*0580*/  FFMA R13, R13, R24, 1 ;  /* 0x3f8000000d0d7423 */ /* 0x000fe20000000018 */
[----:B------:R-:W-:-:S04]  /*0590*/  IMAD.MOV.U32 R24, RZ, RZ, RZ ;  /* 0x000000ffff187224 */ /* 0x000fc800078e00ff */
[----:B------:R-:W-:Y:S02]  /*05a0*/  FSEL R12, R13, -INF , P0 ;  /* 0xff8000000d0c7808 */ /* 0x000fe40000000000 */
[----:B------:R-:W-:Y:S02]  /*05b0*/  ISETP.NE.AND P0, PT, R16, RZ, PT ;  /* 0x000000ff1000720c */ /* 0x000fe40003f05270 */
[----:B------:R-:W-:Y:S02]  /*05c0*/  MOV R13, RZ ;  /* 0x000000ff000d7202 */ /* 0x000fe40000000f00 */
[----:B------:R-:W0:Y:S02]  /*05d0*/  F2I.U32.TRUNC.NTZ R12, R12 ;  /* 0x0000000c000c7305 */ /* 0x000e24000020f000 */
[----:B0-----:R-:W-:-:S07]  /*05e0*/  ISETP.NE.AND P2, PT, R12, RZ, PT ;  /* 0x000000ff0c00720c */ /* 0x001fce0003f45270 */
[----:B-1234-:R-:W-:Y:S06]  /*05f0*/  @!P0 BRA `(.L_x_151) ;  /* 0x00000000002c8947 */ /* 0x01efec0003800000 */
[----:B------:R-:W-:Y:S02]  /*0600*/  IMAD.MOV.U32 R13, RZ, RZ, RZ ;  /* 0x000000ffff0d7224 */ /* 0x000fe400078e00ff */
[----:B------:R-:W-:-:S07]  /*0610*/  IMAD.MOV.U32 R25, RZ, RZ, R16 ;  /* 0x000000ffff197224 */ /* 0x000fce00078e0010 */
.L_x_152:
[C---:B------:R-:W-:Y:S02]  /*0620*/  VIADD R28, R25.reuse, 0x9 ;  /* 0x00000009191c7836 */ /* 0x040fe40000000000 */
[----:B------:R-:W-:-:S03]  /*0630*/  IMAD.HI R26, R25, 0x66666667, RZ ;  /* 0x66666667191a7827 */ /* 0x000fc600078e02ff */
[----:B------:R-:W-:Y:S02]  /*0640*/  ISETP.GE.U32.AND P0, PT, R28, 0x13, PT ;  /* 0x000000131c00780c */ /* 0x000fe40003f06070 */
[----:B------:R-:W-:-:S04]  /*0650*/  SHF.R.U32.HI R27, RZ, 0x1f, R26 ;  /* 0x0000001fff1b7819 */ /* 0x000fc8000001161a */
[----:B------:R-:W-:-:S05]  /*0660*/  LEA.HI.SX32 R26, R26, R27, 0x1e ;  /* 0x0000001b1a1a7211 */ /* 0x000fca00078ff2ff */
[----:B------:R-:W-:Y:S01]  /*0670*/  IMAD R28, R26, -0xa, R25 ;  /* 0xfffffff61a1c7824 */ /* 0x000fe200078e0219 */
[----:B------:R-:W-:-:S03]  /*0680*/  MOV R25, R26 ;  /* 0x0000001a00197202 */ /* 0x000fc60000000f00 */
[----:B------:R-:W-:Y:S01]  /*0690*/  IMAD R13, R13, 0xa, R28 ;  /* 0x0000000a0d0d7824 */ /* 0x000fe200078e021c */
[----:B------:R-:W-:Y:S06]  /*06a0*/  @P0 BRA `(.L_x_152) ;  /* 0xfffffffc00dc0947 */ /* 0x000fec000383ffff */
.L_x_151:
[----:B------:R-:W-:Y:S05]  /*06b0*/  BSYNC.RECONVERGENT B0 ;  /* 0x0000000000007941 */ /* 0x000fea0003800200 */
.L_x_150:
[----:B------:R-:W-:Y:S04]  /*06c0*/  BSSY.RECONVERGENT B0, `(.L_x_153) ;  /* 0x000000d000007945 */ /* 0x000fe80003800200 */
[----:B------:R-:W-:Y:S05]  /*06d0*/  @!P1 BRA `(.L_x_154) ;  /* 0x00000000002c9947 */ /* 0x000fea0003800000 */
[----:B------:R-:W-:Y:S02]  /*06e0*/  IMAD.MOV.U32 R24, RZ, RZ, RZ ;  /* 0x000000ffff187224 */ /* 0x000fe400078e00ff */
[----:B------:R-:W-:-:S07]  /*06f0*/  IMAD.MOV.U32 R25, RZ, RZ, R17 ;  /* 0x000000ffff197224 */ /* 0x000fce00078e0011 */
.L_x_155:
[C---:B------:R-:W-:Y:S02]  /*0700*/  VIADD R28, R25.reuse, 0x9 ;  /* 0x00000009191c7836 */ /* 0x040fe40000000000 */
[----:B------:R-:W-:-:S03]  /*0710*/  IMAD.HI R26, R25, 0x66666667, RZ ;  /* 0x66666667191a7827 */ /* 0x000fc600078e02ff */
[----:B------:R-:W-:Y:S02]  /*0720*/  ISETP.GE.U32.AND P0, PT, R28, 0x13, PT ;  /* 0x000000131c00780c */ /* 0x000fe40003f06070 */
[----:B------:R-:W-:-:S04]  /*0730*/  SHF.R.U32.HI R27, RZ, 0x1f, R26 ;  /* 0x0000001fff1b7819 */ /* 0x000fc8000001161a */
[----:B------:R-:W-:-:S05]  /*0740*/  LEA.HI.SX32 R26, R26, R27, 0x1e ;  /* 0x0000001b1a1a7211 */ /* 0x000fca00078ff2ff */
[----:B------:R-:W-:-:S04]  /*0750*/  IMAD R25, R26, -0xa, R25 ;  /* 0xfffffff61a197824 */ /* 0x000fc800078e0219 */
[----:B------:R-:W-:Y:S01]  /*0760*/  IMAD R24, R24, 0xa, R25 ;  /* 0x0000000a18187824 */ /* 0x000fe200078e0219 */
[----:B------:R-:W-:Y:S01]  /*0770*/  MOV R25, R26 ;  /* 0x0000001a00197202 */ /* 0x000fe20000000f00 */
[----:B------:R-:W-:Y:S06]  /*0780*/  @P0 BRA `(.L_x_155) ;  /* 0xfffffffc00dc0947 */ /* 0x000fec000383ffff */
.L_x_154:
[----:B------:R-:W-:Y:S05]  /*0790*/  BSYNC.RECONVERGENT B0 ;  /* 0x0000000000007941 */ /* 0x000fea0003800200 */
.L_x_153:
[----:B------:R-:W-:Y:S04]  /*07a0*/  BSSY.RECONVERGENT B0, `(.L_x_156) ;  /* 0x000001d000007945 */ /* 0x000fe80003800200 */
[----:B------:R-:W-:Y:S05]  /*07b0*/  @!P2 BRA `(.L_x_157) ;  /* 0x00000000006ca947 */ /* 0x000fea0003800000 */
[----:B------:R-:W-:-:S07]  /*07c0*/  IMAD.MOV.U32 R25, RZ, RZ, RZ ;  /* 0x000000ffff197224 */ /* 0x000fce00078e00ff */
.L_x_159:
        /* <DEDUP_REMOVED lines=15> */
[----:B------:R-:W-:Y:S05]  /*08c0*/  BRA `(.L_x_157) ;  /* 0x0000000000287947 */ /* 0x000fea0003800000 */
.L_x_158:
[----:B------:R-:W-:-:S04]  /*08d0*/  ISETP.GT.AND P0, PT, R13, R24, PT ;  /* 0x000000180d00720c */ /* 0x000fc80003f04270 */
[----:B------:R-:W-:Y:S02]  /*08e0*/  SEL R13, R8, R10, P0 ;  /* 0x0000000a080d7207 */ /* 0x000fe40000000000 */
[----:B------:R-:W-:Y:S02]  /*08f0*/  SEL R24, R9, R11, P0 ;  /* 0x0000000b09187207 */ /* 0x000fe40000000000 */
[----:B------:R-:W-:Y:S02]  /*0900*/  SEL R12, R16, R17, P0 ;  /* 0x00000011100c7207 */ /* 0x000fe40000000000 */
[----:B------:R-:W-:Y:S01]  /*0910*/  SEL R10, R10, R8, P0 ;  /* 0x000000080a0a7207 */ /* 0x000fe20000000000 */
[----:B------:R-:W-:Y:S01]  /*0920*/  IMAD.MOV.U32 R8, RZ, RZ, R13 ;  /* 0x000000ffff087224 */ /* 0x000fe200078e000d */
[----:B------:R-:W-:Y:S01]  /*0930*/  SEL R11, R11, R9, P0 ;  /* 0x000000090b0b7207 */ /* 0x000fe20000000000 */
[----:B------:R-:W-:Y:S01]  /*0940*/  IMAD.MOV.U32 R9, RZ, RZ, R24 ;  /* 0x000000ffff097224 */ /* 0x000fe200078e0018 */
[----:B------:R-:W-:Y:S01]  /*0950*/  SEL R17, R17, R16, P0 ;  /* 0x0000001011117207 */ /* 0x000fe20000000000 */
[----:B------:R-:W-:-:S07]  /*0960*/  IMAD.MOV.U32 R16, RZ, RZ, R12 ;  /* 0x000000ffff107224 */ /* 0x000fce00078e000c */
.L_x_157:
[----:B------:R-:W-:Y:S05]  /*0970*/  BSYNC.RECONVERGENT B0 ;  /* 0x0000000000007941 */ /* 0x000fea0003800200 */
.L_x_156:
[C---:B------:R-:W-:Y:S01]  /*0980*/  VIMNMX R12, PT, PT, R23.reuse, R22, !PT ;  /* 0x00000016170c7248 */ /* 0x040fe20007fe0100 */
[----:B------:R-:W-:Y:S01]  /*0990*/  IMAD.MOV.U32 R27, RZ, RZ, 0x3e055027 ;  /* 0x3e055027ff1b7424 */ /* 0x000fe200078e00ff */
[----:B------:R-:W-:Y:S01]  /*09a0*/  BSSY.RECONVERGENT B0, `(.L_x_160) ;  /* 0x000002f000007945 */ /* 0x000fe20003800200 */
[----:B------:R-:W-:Y:S02]  /*09b0*/  ISETP.NE.AND P1, PT, R23, RZ, PT ;  /* 0x000000ff1700720c */ /* 0x000fe40003f25270 */
[----:B------:R-:W-:Y:S02]  /*09c0*/  ISETP.GE.AND P0, PT, R12, 0x1, PT ;  /* 0x000000010c00780c */ /* 0x000fe40003f06270 */
[----:B------:R-:W-:-:S11]  /*09d0*/  I2FP.F32.S32 R12, R12 ;  /* 0x0000000c000c7245 */ /* 0x000fd60000201400 */
[----:B------:R-:W-:-:S05]  /*09e0*/  @!P0 FMUL R12, R12, 8388608 ;  /* 0x4b0000000c0c8820 */ /* 0x000fca0000400000 */
[----:B------:R-:W-:-:S04]  /*09f0*/  IADD3 R13, PT, PT, R12, -0x3f2aaaab, RZ ;  /* 0xc0d555550c0d7810 */ /* 0x000fc80007ffe0ff */
        /* <DEDUP_REMOVED lines=17> */
[----:B------:R-:W-:Y:S02]  /*0b10*/  HFMA2 R24, -RZ, RZ, 1.716796875, 251.125 ;  /* 0x3ede5bd9ff187431 */ /* 0x000fe400000001ff */
[----:B------:R-:W-:-:S04]  /*0b20*/  FFMA R26, R26, R27, R26 ;  /* 0x0000001b1a1a7223 */ /* 0x000fc8000000001a */
[----:B------:R-:W-:-:S03]  /*0b30*/  FFMA R13, R13, 0.69314718246459960938, R26 ;  /* 0x3f3172180d0d7823 */ /* 0x000fc6000000001a */
        /* <DEDUP_REMOVED lines=10> */
[----:B------:R-:W-:Y:S01]  /*0be0*/  IMAD.MOV.U32 R13, RZ, RZ, RZ ;  /* 0x000000ffff0d7224 */ /* 0x000fe200078e00ff */
[----:B------:R-:W-:-:S07]  /*0bf0*/  MOV R25, R22 ;  /* 0x0000001600197202 */ /* 0x000fce0000000f00 */
.L_x_162:
        /* <DEDUP_REMOVED lines=9> */
.L_x_161:
[----:B------:R-:W-:Y:S05]  /*0c90*/  BSYNC.RECONVERGENT B0 ;  /* 0x0000000000007941 */ /* 0x000fea0003800200 */
.L_x_160:
[----:B------:R-:W-:Y:S04]  /*0ca0*/  BSSY.RECONVERGENT B0, `(.L_x_163) ;  /* 0x000000d000007945 */ /* 0x000fe80003800200 */
[----:B------:R-:W-:Y:S05]  /*0cb0*/  @!P1 BRA `(.L_x_164) ;  /* 0x00000000002c9947 */ /* 0x000fea0003800000 */
[----:B------:R-:W-:Y:S01]  /*0cc0*/  IMAD.MOV.U32 R24, RZ, RZ, RZ ;  /* 0x000000ffff187224 */ /* 0x000fe200078e00ff */
[----:B------:R-:W-:-:S07]  /*0cd0*/  MOV R25, R23 ;  /* 0x0000001700197202 */ /* 0x000fce0000000f00 */
.L_x_165:
        /* <DEDUP_REMOVED lines=9> */
.L_x_164:
[----:B------:R-:W-:Y:S05]  /*0d70*/  BSYNC.RECONVERGENT B0 ;  /* 0x0000000000007941 */ /* 0x000fea0003800200 */
.L_x_163:
[----:B------:R-:W-:Y:S04]  /*0d80*/  BSSY.RECONVERGENT B0, `(.L_x_166) ;  /* 0x000001d000007945 */ /* 0x000fe80003800200 */
[----:B------:R-:W-:Y:S05]  /*0d90*/  @!P2 BRA `(.L_x_167) ;  /* 0x00000000006ca947 */ /* 0x000fea0003800000 */
[----:B------:R-:W-:-:S07]  /*0da0*/  IMAD.MOV.U32 R25, RZ, RZ, RZ ;  /* 0x000000ffff197224 */ /* 0x000fce00078e00ff */
.L_x_169:
        /* <DEDUP_REMOVED lines=10> */
[----:B------:R-:W-:Y:S01]  /*0e50*/  IADD3 R25, PT, PT, R25, 0x1, RZ ;  /* 0x0000000119197810 */ /* 0x000fe20007ffe0ff */
[----:B------:R-:W-:Y:S02]  /*0e60*/  IMAD.MOV.U32 R13, RZ, RZ, R26 ;  /* 0x000000ffff0d7224 */ /* 0x000fe400078e001a */
[----:B------:R-:W-:Y:S01]  /*0e70*/  IMAD.MOV.U32 R24, RZ, RZ, R29 ;  /* 0x000000ffff187224 */ /* 0x000fe200078e001d */
[----:B------:R-:W-:-:S13]  /*0e80*/  ISETP.NE.AND P0, PT, R25, R12, PT ;  /* 0x0000000c1900720c */ /* 0x000fda0003f05270 */
[----:B------:R-:W-:Y:S05]  /*0e90*/  @P0 BRA `(.L_x_169) ;  /* 0xfffffffc00c40947 */ /* 0x000fea000383ffff */
[----:B------:R-:W-:Y:S05]  /*0ea0*/  BRA `(.L_x_167) ;  /* 0x0000000000287947 */ /* 0x000fea0003800000 */
.L_x_168:
[----:B------:R-:W-:-:S04]  /*0eb0*/  ISETP.GT.AND P0, PT, R13, R24, PT ;  /* 0x000000180d00720c */ /* 0x000fc80003f04270 */
[----:B------:R-:W-:Y:S02]  /*0ec0*/  SEL R24, R5, R7, P0 ;  /* 0x0000000705187207 */ /* 0x000fe40000000000 */
[----:B------:R-:W-:Y:S02]  /*0ed0*/  SEL R12, R22, R23, P0 ;  /* 0x00000017160c7207 */ /* 0x000fe40000000000 */
[----:B------:R-:W-:Y:S02]  /*0ee0*/  SEL R13, R4, R6, P0 ;  /* 0x00000006040d7207 */ /* 0x000fe40000000000 */
[----:B------:R-:W-:Y:S02]  /*0ef0*/  SEL R6, R6, R4, P0 ;  /* 0x0000000406067207 */ /* 0x000fe40000000000 */
[----:B------:R-:W-:Y:S01]  /*0f00*/  SEL R7, R7, R5, P0 ;  /* 0x0000000507077207 */ /* 0x000fe20000000000 */
[----:B------:R-:W-:Y:S01]  /*0f10*/  IMAD.MOV.U32 R5, RZ, RZ, R24 ;  /* 0x000000ffff057224 */ /* 0x000fe200078e0018 */
[----:B------:R-:W-:Y:S01]  /*0f20*/  SEL R23, R23, R22, P0 ;  /* 0x0000001617177207 */ /* 0x000fe20000000000 */
[----:B------:R-:W-:Y:S01]  /*0f30*/  IMAD.MOV.U32 R22, RZ, RZ, R12 ;  /* 0x000000ffff167224 */ /* 0x000fe200078e000c */
[----:B------:R-:W-:-:S07]  /*0f40*/  MOV R4, R13 ;  /* 0x0000000d00047202 */ /* 0x000fce0000000f00 */
.L_x_167:
[----:B------:R-:W-:Y:S05]  /*0f50*/  BSYNC.RECONVERGENT B0 ;  /* 0x0000000000007941 */ /* 0x000fea0003800200 */
.L_x_166:
[C---:B------:R-:W-:Y:S01]  /*0f60*/  VIMNMX R12, PT, PT, R16.reuse, R23, !PT ;  /* 0x00000017100c7248 */ /* 0x040fe20007fe0100 */
[----:B------:R-:W-:Y:S01]  /*0f70*/  HFMA2 R27, -RZ, RZ, 1.5048828125, 33.21875 ;  /* 0x3e055027ff1b7431 */ /* 0x000fe200000001ff */
[----:B------:R-:W-:Y:S01]  /*0f80*/  BSSY.RECONVERGENT B0, `(.L_x_170) ;  /* 0x000002f000007945 */ /* 0x000fe20003800200 */
        /* <DEDUP_REMOVED lines=34> */
[----:B------:R-:W-:Y:S06]  /*11b0*/  @!P0 BRA `(.L_x_171) ;  /* 0x00000000002c8947 */ /* 0x000fec0003800000 */
[----:B------:R-:W-:Y:S02]  /*11c0*/  IMAD.MOV.U32 R13, RZ, RZ, RZ ;  /* 0x000000ffff0d7224 */ /* 0x000fe400078e00ff */
[----:B------:R-:W-:-:S07]  /*11d0*/  IMAD.MOV.U32 R25, RZ, RZ, R23 ;  /* 0x000000ffff197224 */ /* 0x000fce00078e0017 */
.L_x_172:
[C---:B------:R-:W-:Y:S02]  /*11e0*/  VIADD R28, R25.reuse, 0x9 ;  /* 0x00000009191c7836 */ /* 0x040fe40000000000 */
[----:B------:R-:W-:-:S03]  /*11f0*/  IMAD.HI R26, R25, 0x66666667, RZ ;  /* 0x66666667191a7827 */ /* 0x000fc600078e02ff */
[----:B------:R-:W-:Y:S02]  /*1200*/  ISETP.GT.U32.AND P0, PT, R28, 0x12, PT ;  /* 0x000000121c00780c */ /* 0x000fe40003f04070 */
[----:B------:R-:W-:-:S04]  /*1210*/  SHF.R.U32.HI R27, RZ, 0x1f, R26 ;  /* 0x0000001fff1b7819 */ /* 0x000fc8000001161a */
[----:B------:R-:W-:-:S05]  /*1220*/  LEA.HI.SX32 R26, R26, R27, 0x1e ;  /* 0x0000001b1a1a7211 */ /* 0x000fca00078ff2ff */
[----:B------:R-:W-:Y:S01]  /*1230*/  IMAD R28, R26, -0xa, R25 ;  /* 0xfffffff61a1c7824 */ /* 0x000fe200078e0219 */
[----:B------:R-:W-:-:S03]  /*1240*/  MOV R25, R26 ;  /* 0x0000001a00197202 */ /* 0x000fc60000000f00 */
[----:B------:R-:W-:Y:S01]  /*1250*/  IMAD R13, R13, 0xa, R28 ;  /* 0x0000000a0d0d7824 */ /* 0x000fe200078e021c */
[----:B------:R-:W-:Y:S06]  /*1260*/  @P0 BRA `(.L_x_172) ;  /* 0xfffffffc00dc0947 */ /* 0x000fec000383ffff */
.L_x_171:
[----:B------:R-:W-:Y:S05]  /*1270*/  BSYNC.RECONVERGENT B0 ;  /* 0x0000000000007941 */ /* 0x000fea0003800200 */
.L_x_170:
[----:B------:R-:W-:Y:S04]  /*1280*/  BSSY.RECONVERGENT B0, `(.L_x_173) ;  /* 0x000000d000007945 */ /* 0x000fe80003800200 */
[----:B------:R-:W-:Y:S05]  /*1290*/  @!P2 BRA `(.L_x_174) ;  /* 0x00000000002ca947 */ /* 0x000fea0003800000 */
[----:B------:R-:W-:Y:S02]  /*12a0*/  IMAD.MOV.U32 R24, RZ, RZ, RZ ;  /* 0x000000ffff187224 */ /* 0x000fe400078e00ff */
[----:B------:R-:W-:-:S07]  /*12b0*/  IMAD.MOV.U32 R25, RZ, RZ, R16 ;  /* 0x000000ffff197224 */ /* 0x000fce00078e0010 */
.L_x_175:
[C---:B------:R-:W-:Y:S02]  /*12c0*/  VIADD R28, R25.reuse, 0x9 ;  /* 0x00000009191c7836 */ /* 0x040fe40000000000 */
[----:B------:R-:W-:-:S03]  /*12d0*/  IMAD.HI R26, R25, 0x66666667, RZ ;  /* 0x66666667191a7827 */ /* 0x000fc600078e02ff */
[----:B------:R-:W-:Y:S02]  /*12e0*/  ISETP.GT.U32.AND P0, PT, R28, 0x12, PT ;  /* 0x000000121c00780c */ /* 0x000fe40003f04070 */
[----:B------:R-:W-:-:S04]  /*12f0*/  SHF.R.U32.HI R27, RZ, 0x1f, R26 ;  /* 0x0000001fff1b7819 */ /* 0x000fc8000001161a */
[----:B------:R-:W-:-:S05]  /*1300*/  LEA.HI.SX32 R26, R26, R27, 0x1e ;  /* 0x0000001b1a1a7211 */ /* 0x000fca00078ff2ff */
[----:B------:R-:W-:-:S04]  /*1310*/  IMAD R25, R26, -0xa, R25 ;  /* 0xfffffff61a197824 */ /* 0x000fc800078e0219 */
[----:B------:R-:W-:Y:S01]  /*1320*/  IMAD R24, R24, 0xa, R25 ;  /* 0x0000000a18187824 */ /* 0x000fe200078e0219 */
[----:B------:R-:W-:Y:S01]  /*1330*/  MOV R25, R26 ;  /* 0x0000001a00197202 */ /* 0x000fe20000000f00 */
[----:B------:R-:W-:Y:S06]  /*1340*/  @P0 BRA `(.L_x_175) ;  /* 0xfffffffc00dc0947 */ /* 0x000fec000383ffff */
.L_x_174:
[----:B------:R-:W-:Y:S05]  /*1350*/  BSYNC.RECONVERGENT B0 ;  /* 0x0000000000007941 */ /* 0x000fea0003800200 */
.L_x_173:
[----:B------:R-:W-:Y:S04]  /*1360*/  BSSY.RECONVERGENT B0, `(.L_x_176) ;  /* 0x000001d000007945 */ /* 0x000fe80003800200 */
[----:B------:R-:W-:Y:S05]  /*1370*/  @!P1 BRA `(.L_x_177) ;  /* 0x00000000006c9947 */ /* 0x000fea0003800000 */
[----:B------:R-:W-:-:S07]  /*1380*/  IMAD.MOV.U32 R25, RZ, RZ, RZ ;  /* 0x000000ffff197224 */ /* 0x000fce00078e00ff */
.L_x_179:
        /* <DEDUP_REMOVED lines=16> */
.L_x_178:
        /* <DEDUP_REMOVED lines=10> */
.L_x_177:
[----:B------:R-:W-:Y:S05]  /*1530*/  BSYNC.RECONVERGENT B0 ;  /* 0x0000000000007941 */ /* 0x000fea0003800200 */
.L_x_176:
        /* <DEDUP_REMOVED lines=10> */
[C---:B------:R-:W-:Y:S02]  /*15e0*/  IMAD.IADD R13, R12.reuse, 0x1, -R25 ;  /* 0x000000010c0d7824 */ /* 0x040fe400078e0a19 */
[----:B------:R-:W-:Y:S02]  /*15f0*/  IMAD.MOV.U32 R25, RZ, RZ, 0x7f800000 ;  /* 0x7f800000ff197424 */ /* 0x000fe400078e00ff */
[----:B------:R-:W-:Y:S01]  /*1600*/  FADD R26, R13, -1 ;  /* 0xbf8000000d1a7421 */ /* 0x000fe20000000000 */
[----:B------:R-:W-:Y:S02]  /*1610*/  FSEL R13, RZ, -23, P0 ;  /* 0xc1b80000ff0d7808 */ /* 0x000fe40000000000 */
[----:B------:R-:W-:Y:S01]  /*1620*/  ISETP.GT.U32.AND P0, PT, R12, 0x7f7fffff, PT ;  /* 0x7f7fffff0c00780c */ /* 0x000fe20003f04070 */
[----:B------:R-:W-:Y:S02]  /*1630*/  FFMA R27, R26, -R27, 0.14084610342979431152 ;  /* 0x3e1039f61a1b7423 */ /* 0x000fe4000000081b */
[----:B------:R-:W-:Y:S01]  /*1640*/  FFMA R13, R24, 1.1920928955078125e-07, R13 ;  /* 0x34000000180d7823 */ /* 0x000fe2000000000d */
[----:B------:R-:W-:-:S02]  /*1650*/  HFMA2 R24, -RZ, RZ, 1.716796875, 251.125 ;  /* 0x3ede5bd9ff187431 */ /* 0x000fc400000001ff */
        /* <DEDUP_REMOVED lines=22> */
.L_x_182:
        /* <DEDUP_REMOVED lines=9> */
.L_x_181:
[----:B------:R-:W-:Y:S05]  /*1850*/  BSYNC.RECONVERGENT B0 ;  /* 0x0000000000007941 */ /* 0x000fea0003800200 */
.L_x_180:
[----:B------:R-:W-:Y:S04]  /*1860*/  BSSY.RECONVERGENT B0, `(.L_x_183) ;  /* 0x000000d000007945 */ /* 0x000fe80003800200 */
[----:B------:R-:W-:Y:S05]  /*1870*/  @!P2 BRA `(.L_x_184) ;  /* 0x00000000002ca947 */ /* 0x000fea0003800000 */
[----:B------:R-:W-:Y:S01]  /*1880*/  IMAD.MOV.U32 R24, RZ, RZ, RZ ;  /* 0x000000ffff187224 */ /* 0x000fe200078e00ff */
[----:B------:R-:W-:-:S07]  /*1890*/  MOV R25, R17 ;  /* 0x0000001100197202 */ /* 0x000fce0000000f00 */
.L_x_185:
        /* <DEDUP_REMOVED lines=9> */
.L_x_184:
[----:B------:R-:W-:Y:S05]  /*1930*/  BSYNC.RECONVERGENT B0 ;  /* 0x0000000000007941 */ /* 0x000fea0003800200 */
.L_x_183:
[----:B------:R-:W-:Y:S04]  /*1940*/  BSSY.RECONVERGENT B0, `(.L_x_186) ;  /* 0x000001d000007945 */ /* 0x000fe80003800200 */
[----:B------:R-:W-:Y:S05]  /*1950*/  @!P1 BRA `(.L_x_187) ;  /* 0x00000000006c9947 */ /* 0x000fea0003800000 */
[----:B------:R-:W-:-:S07]  /*1960*/  IMAD.MOV.U32 R25, RZ, RZ, RZ ;  /* 0x000000ffff197224 */ /* 0x000fce00078e00ff */
.L_x_189:
        /* <DEDUP_REMOVED lines=16> */
.L_x_188:
        /* <DEDUP_REMOVED lines=10> */
.L_x_187:
[----:B------:R-:W-:Y:S05]  /*1b10*/  BSYNC.RECONVERGENT B0 ;  /* 0x0000000000007941 */ /* 0x000fea0003800200 */
.L_x_186:
        /* <DEDUP_REMOVED lines=17> */
[----:B------:R-:W-:-:S02]  /*1c30*/  IMAD.MOV.U32 R24, RZ, RZ, 0x3ede5bd9 ;  /* 0x3ede5bd9ff187424 */ /* 0x000fc400078e00ff */
        /* <DEDUP_REMOVED lines=22> */
.L_x_192:
        /* <DEDUP_REMOVED lines=9> */
.L_x_191:
[----:B------:R-:W-:Y:S05]  /*1e30*/  BSYNC.RECONVERGENT B0 ;  /* 0x0000000000007941 */ /* 0x000fea0003800200 */
.L_x_190:
[----:B------:R-:W-:Y:S04]  /*1e40*/  BSSY.RECONVERGENT B0, `(.L_x_193) ;  /* 0x000000d000007945 */ /* 0x000fe80003800200 */
[----:B------:R-:W-:Y:S05]  /*1e50*/  @!P2 BRA `(.L_x_194) ;  /* 0x00000000002ca947 */ /* 0x000fea0003800000 */
[----:B------:R-:W-:Y:S02]  /*1e60*/  IMAD.MOV.U32 R24, RZ, RZ, RZ ;  /* 0x000000ffff187224 */ /* 0x000fe400078e00ff */
[----:B------:R-:W-:-:S07]  /*1e70*/  IMAD.MOV.U32 R25, RZ, RZ, R23 ;  /* 0x000000ffff197224 */ /* 0x000fce00078e0017 */
.L_x_195:
        /* <DEDUP_REMOVED lines=9> */
.L_x_194:
[----:B------:R-:W-:Y:S05]  /*1f10*/  BSYNC.RECONVERGENT B0 ;  /* 0x0000000000007941 */ /* 0x000fea0003800200 */
.L_x_193:
[----:B------:R-:W-:Y:S04]  /*1f20*/  BSSY.RECONVERGENT B0, `(.L_x_196) ;  /* 0x000001d000007945 */ /* 0x000fe80003800200 */
[----:B------:R-:W-:Y:S05]  /*1f30*/  @!P1 BRA `(.L_x_197) ;  /* 0x00000000006c9947 */ /* 0x000fea0003800000 */
[----:B------:R-:W-:-:S07]  /*1f40*/  IMAD.MOV.U32 R25, RZ, RZ, RZ ;  /* 0x000000ffff197224 */ /* 0x000fce00078e00ff */
.L_x_199:
        /* <DEDUP_REMOVED lines=16> */
.L_x_198:
[----:B------:R-:W-:-:S04]  /*2050*/  ISETP.GT.AND P0, PT, R13, R24, PT ;  /* 0x000000180d00720c */ /* 0x000fc80003f04270 */
[----:B------:R-:W-:Y:S02]  /*2060*/  SEL R13, R4, R6, P0 ;  /* 0x00000006040d7207 */ /* 0x000fe40000000000 */
[----:B------:R-:W-:Y:S02]  /*2070*/  SEL R12, R22, R23, P0 ;  /* 0x00000017160c7207 */ /* 0x000fe40000000000 */
[----:B------:R-:W-:Y:S02]  /*2080*/  SEL R24, R5, R7, P0 ;  /* 0x0000000705187207 */ /* 0x000fe40000000000 */
[----:B------:R-:W-:Y:S01]  /*2090*/  SEL R6, R6, R4, P0 ;  /* 0x0000000406067207 */ /* 0x000fe20000000000 */
[----:B------:R-:W-:Y:S01]  /*20a0*/  IMAD.MOV.U32 R4, RZ, RZ, R13 ;  /* 0x000000ffff047224 */ /* 0x000fe200078e000d */
[----:B------:R-:W-:Y:S02]  /*20b0*/  SEL R7, R7, R5, P0 ;  /* 0x0000000507077207 */ /* 0x000fe40000000000 */
[----:B------:R-:W-:Y:S01]  /*20c0*/  SEL R23, R23, R22, P0 ;  /* 0x0000001617177207 */ /* 0x000fe20000000000 */
[----:B------:R-:W-:Y:S01]  /*20d0*/  IMAD.MOV.U32 R22, RZ, RZ, R12 ;  /* 0x000000ffff167224 */ /* 0x000fe200078e000c */
[----:B------:R-:W-:-:S07]  /*20e0*/  MOV R5, R24 ;  /* 0x0000001800057202 */ /* 0x000fce0000000f00 */
.L_x_197:
[----:B------:R-:W-:Y:S05]  /*20f0*/  BSYNC.RECONVERGENT B0 ;  /* 0x0000000000007941 */ /* 0x000fea0003800200 */
.L_x_196:
        /* <DEDUP_REMOVED lines=31> */
[----:B------:R-:W-:-:S04]  /*22f0*/  MOV R24, RZ ;  /* 0x000000ff00187202 */ /* 0x000fc80000000f00 */
        /* <DEDUP_REMOVED lines=8> */
.L_x_202:
        /* <DEDUP_REMOVED lines=9> */
.L_x_201:
[----:B------:R-:W-:Y:S05]  /*2410*/  BSYNC.RECONVERGENT B0 ;  /* 0x0000000000007941 */ /* 0x000fea0003800200 */
.L_x_200:
[----:B------:R-:W-:Y:S04]  /*2420*/  BSSY.RECONVERGENT B0, `(.L_x_203) ;  /* 0x000000d000007945 */ /* 0x000fe80003800200 */
[----:B------:R-:W-:Y:S05]  /*2430*/  @!P2 BRA `(.L_x_204) ;  /* 0x00000000002ca947 */ /* 0x000fea0003800000 */
[----:B------:R-:W-:Y:S02]  /*2440*/  HFMA2 R24, -RZ, RZ, 0, 0 ;  /* 0x00000000ff187431 */ /* 0x000fe400000001ff */
[----:B------:R-:W-:-:S07]  /*2450*/  IMAD.MOV.U32 R25, RZ, RZ, R16 ;  /* 0x000000ffff197224 */ /* 0x000fce00078e0010 */
.L_x_205:
        /* <DEDUP_REMOVED lines=9> */
.L_x_204:
[----:B------:R-:W-:Y:S05]  /*24f0*/  BSYNC.RECONVERGENT B0 ;  /* 0x0000000000007941 */ /* 0x000fea0003800200 */
.L_x_203:
[----:B------:R-:W-:Y:S04]  /*2500*/  BSSY.RECONVERGENT B0, `(.L_x_206) ;  /* 0x000001d000007945 */ /* 0x000fe80003800200 */
[----:B------:R-:W-:Y:S05]  /*2510*/  @!P1 BRA `(.L_x_207) ;  /* 0x00000000006c9947 */ /* 0x000fea0003800000 */
[----:B------:R-:W-:-:S07]  /*2520*/  IMAD.MOV.U32 R25, RZ, RZ, RZ ;  /* 0x000000ffff197224 */ /* 0x000fce00078e00ff */
.L_x_209:
        /* <DEDUP_REMOVED lines=16> */
.L_x_208:
        /* <DEDUP_REMOVED lines=10> */
.L_x_207:
[----:B------:R-:W-:Y:S05]  /*26d0*/  BSYNC.RECONVERGENT B0 ;  /* 0x0000000000007941 */ /* 0x000fea0003800200 */
.L_x_206:
[----:B------:R-:W-:Y:S01]  /*26e0*/  LEA R25, R21, UR4, 0x6 ;  /* 0x0000000415197c11 */ /* 0x000fe2000f8e30ff */
[----:B------:R-:W-:-:S07]  /*26f0*/  IMAD.MOV.U32 R24, RZ, RZ, 0x2 ;  /* 0x00000002ff187424 */ /* 0x000fce00078e00ff */
.L_x_263:
[----:B------:R-:W-:Y:S01]  /*2700*/  BAR.SYNC.DEFER_BLOCKING 0x0 ;  /* 0x0000000000007b1d */ /* 0x000fe20000010000 */
[C---:B------:R-:W-:Y:S01]  /*2710*/  IADD3 R12, PT, PT, -R24.reuse, RZ, RZ ;  /* 0x000000ff180c7210 */ /* 0x040fe20007ffe1ff */
[C---:B------:R-:W-:Y:S01]  /*2720*/  VIADD R28, R24.reuse, 0xffffffff ;  /* 0xffffffff181c7836 */ /* 0x040fe20000000000 */
[----:B------:R-:W-:Y:S01]  /*2730*/  MOV R26, R24 ;  /* 0x00000018001a7202 */ /* 0x000fe20000000f00 */
[----:B------:R-:W-:Y:S01]  /*2740*/  IMAD.SHL.U32 R24, R24, 0x2, RZ ;  /* 0x0000000218187824 */ /* 0x000fe200078e00ff */
[----:B------:R-:W-:Y:S01]  /*2750*/  LOP3.LUT R12, R21, R12, RZ, 0xc0, !PT ;  /* 0x0000000c150c7212 */ /* 0x000fe200078ec0ff */
[----:B------:R-:W-:Y:S01]  /*2760*/  BSSY.RECONVERGENT B0, `(.L_x_210) ;  /* 0x000007b000007945 */ /* 0x000fe20003800200 */
[----:B------:R-:W-:-:S03]  /*2770*/  LOP3.LUT R28, R28, R21, RZ, 0xc0, !PT ;  /* 0x000000151c1c7212 */ /* 0x000fc600078ec0ff */
[----:B------:R-:W-:-:S05]  /*2780*/  IMAD.SHL.U32 R12, R12, 0x4, RZ ;  /* 0x000000040c0c7824 */ /* 0x000fca00078e00ff */
[----:B------:R-:W-:-:S04]  /*2790*/  VIMNMX.U32 R12, PT, PT, R12, 0x400, PT ;  /* 0x000004000c0c7848 */ /* 0x000fc80003fe0000 */
[-C--:B------:R-:W-:Y:S01]  /*27a0*/  VIADDMNMX.U32 R27, R12, R24.reuse, 0x400, PT ;  /* 0x000004000c1b7446 */ /* 0x080fe20003800018 */
[----:B0-----:R0:W-:Y:S04]  /*27b0*/  STS.64 [R25+0x18], R8 ;  /* 0x0000180819007388 */ /* 0x0011e80000000a00 */
[----:B------:R1:W-:Y:S04]  /*27c0*/  STS.64 [R25+0x28], R6 ;  /* 0x0000280619007388 */ /* 0x0003e80000000a00 */
[----:B------:R2:W-:Y:S01]  /*27d0*/  STS.64 [R25+0x38], R4 ;  /* 0x0000380419007388 */ /* 0x0005e20000000a00 */
[----:B0-----:R-:W-:Y:S01]  /*27e0*/  IMAD.SHL.U32 R8, R28, 0x4, RZ ;  /* 0x000000041c087824 */ /* 0x001fe200078e00ff */
[----:B------:R-:W-:-:S02]  /*27f0*/  VIADDMNMX.U32 R28, R27, R24, 0x400, PT ;  /* 0x000004001b1c7446 */ /* 0x000fc40003800018 */
[----:B------:R0:W-:Y:S02]  /*2800*/  STS.64 [R25+0x8], R10 ;  /* 0x0000080a19007388 */ /* 0x0001e40000000a00 */
[----:B------:R-:W-:Y:S02]  /*2810*/  VIMNMX.U32 R8, PT, PT, R8, 0x400, PT ;  /* 0x0000040008087848 */ /* 0x000fe40003fe0000 */
[----:B------:R0:W-:Y:S01]  /*2820*/  STS [R25], R17 ;  /* 0x0000001119007388 */ /* 0x0001e20000000800 */
[C---:B-1----:R-:W-:Y:S02]  /*2830*/  IADD3 R7, PT, PT, -R27.reuse, R28, RZ ;  /* 0x0000001c1b077210 */ /* 0x042fe40007ffe1ff */
[----:B--2---:R-:W-:Y:S01]  /*2840*/  VIADDMNMX R4, R27, -R12, R8, PT ;  /* 0x8000000c1b047246 */ /* 0x004fe20003800108 */
[----:B------:R0:W-:Y:S01]  /*2850*/  STS [R25+0x10], R16 ;  /* 0x0000101019007388 */ /* 0x0001e20000000800 */
[C---:B------:R-:W-:Y:S01]  /*2860*/  ISETP.GE.AND P0, PT, R8.reuse, R7, PT ;  /* 0x000000070800720c */ /* 0x040fe20003f06270 */
[----:B------:R-:W-:-:S02]  /*2870*/  IMAD.IADD R7, R8, 0x1, -R7 ;  /* 0x0000000108077824 */ /* 0x000fc400078e0a07 */
[----:B------:R0:W-:Y:S03]  /*2880*/  STS [R25+0x20], R23 ;  /* 0x0000201719007388 */ /* 0x0001e60000000800 */
[----:B------:R-:W-:Y:S01]  /*2890*/  SEL R7, R7, RZ, P0 ;  /* 0x000000ff07077207 */ /* 0x000fe20000000000 */
[----:B------:R0:W-:Y:S01]  /*28a0*/  STS [R25+0x30], R22 ;  /* 0x0000301619007388 */ /* 0x0001e20000000800 */
[----:B------:R-:W-:Y:S02]  /*28b0*/  BAR.SYNC.DEFER_BLOCKING 0x0 ;  /* 0x0000000000007b1d */ /* 0x000fe40000010000 */
[----:B------:R-:W-:-:S13]  /*28c0*/  ISETP.GE.AND P0, PT, R7, R4, PT ;  /* 0x000000040700720c */ /* 0x000fda0003f06270 */
[----:B0-----:R-:W-:Y:S05]  /*28d0*/  @P0 BRA `(.L_x_211) ;  /* 0x00000004008c0947 */ /* 0x001fea0003800000 */
[----:B------:R-:W-:-:S07]  /*28e0*/  IMAD.IADD R5, R8, 0x1, R27 ;  /* 0x0000000108057824 */ /* 0x000fce00078e021b */
.L_x_222:
[----:B------:R-:W-:Y:S01]  /*28f0*/  IADD3 R6, PT, PT, R4, -R7, RZ ;  /* 0x8000000704067210 */ /* 0x000fe20007ffe0ff */
[----:B------:R-:W-:Y:S01]  /*2900*/  IMAD.MOV.U32 R16, RZ, RZ, 0x3e055027 ;  /* 0x3e055027ff107424 */ /* 0x000fe200078e00ff */
[----:B------:R-:W-:Y:S02]  /*2910*/  BSSY.RECONVERGENT B1, `(.L_x_212) ;  /* 0x0000038000017945 */ /* 0x000fe40003800200 */
[----:B------:R-:W-:-:S04]  /*2920*/  LEA.HI R6, R6, R6, RZ, 0x1 ;  /* 0x0000000606067211 */ /* 0x000fc800078f08ff */
[----:B------:R-:W-:-:S04]  /*2930*/  LEA.HI.SX32 R9, R6, R7, 0x1f ;  /* 0x0000000706097211 */ /* 0x000fc800078ffaff */
[----:B------:R-:W-:Y:S01]  /*2940*/  LOP3.LUT R10, RZ, R9, RZ, 0x33, !PT ;  /* 0x00000009ff0a7212 */ /* 0x000fe200078e33ff */
[----:B------:R-:W-:-:S04]  /*2950*/  IMAD.IADD R6, R12, 0x1, R9 ;  /* 0x000000010c067824 */ /* 0x000fc800078e0209 */
[----:B------:R-:W-:Y:S01]  /*2960*/  IMAD.IADD R10, R5, 0x1, R10 ;  /* 0x00000001050a7824 */ /* 0x000fe200078e020a */
[----:B------:R-:W-:-:S04]  /*2970*/  LEA R6, R6, UR4, 0x4 ;  /* 0x0000000406067c11 */ /* 0x000fc8000f8e20ff */
[----:B------:R-:W-:Y:S02]  /*2980*/  LEA R11, R10, UR4, 0x4 ;  /* 0x000000040a0b7c11 */ /* 0x000fe4000f8e20ff */
[----:B------:R-:W0:Y:S04]  /*2990*/  LDS R6, [R6] ;  /* 0x0000000006067984 */ /* 0x000e280000000800 */
[----:B------:R-:W1:Y:S01]  /*29a0*/  LDS R11, [R11] ;  /* 0x000000000b0b7984 */ /* 0x000e620000000800 */
[C---:B0-----:R-:W-:Y:S02]  /*29b0*/  ISETP.NE.AND P3, PT, R6.reuse, RZ, PT ;  /* 0x000000ff0600720c */ /* 0x041fe40003f65270 */
[----:B-1----:R-:W-:Y:S02]  /*29c0*/  VIMNMX R10, PT, PT, R6, R11, !PT ;  /* 0x0000000b060a7248 */ /* 0x002fe40007fe0100 */
[----:B------:R-:W-:-:S02]  /*29d0*/  ISETP.NE.AND P2, PT, R11, RZ, PT ;  /* 0x000000ff0b00720c */ /* 0x000fc40003f45270 */
[----:B------:R-:W-:Y:S02]  /*29e0*/  ISETP.GE.AND P0, PT, R10, 0x1, PT ;  /* 0x000000010a00780c */ /* 0x000fe40003f06270 */
[----:B------:R-:W-:-:S11]  /*29f0*/  I2FP.F32.S32 R10, R10 ;  /* 0x0000000a000a7245 */ /* 0x000fd60000201400 */
[----:B------:R-:W-:-:S05]  /*2a00*/  @!P0 FMUL R10, R10, 8388608 ;  /* 0x4b0000000a0a8820 */ /* 0x000fca0000400000 */
[----:B------:R-:W-:-:S04]  /*2a10*/  IADD3 R13, PT, PT, R10, -0x3f2aaaab, RZ ;  /* 0xc0d555550a0d7810 */ /* 0x000fc80007ffe0ff */
        /* <DEDUP_REMOVED lines=16> */
[----:B------:R-:W-:Y:S01]  /*2b20*/  MOV R17, 0x7f800000 ;  /* 0x7f80000000117802 */ /* 0x000fe20000000f00 */
[----:B------:R-:W-:-:S04]  /*2b30*/  FFMA R13, R13, R22, R13 ;  /* 0x000000160d0d7223 */ /* 0x000fc8000000000d */
[----:B------:R-:W-:Y:S01]  /*2b40*/  FFMA R13, R16, 0.69314718246459960938, R13 ;  /* 0x3f317218100d7823 */ /* 0x000fe2000000000d */
[----:B------:R-:W-:-:S03]  /*2b50*/  IMAD.MOV.U32 R16, RZ, RZ, 0x3ede5bd9 ;  /* 0x3ede5bd9ff107424 */ /* 0x000fc600078e00ff */
        /* <DEDUP_REMOVED lines=9> */
[----:B------:R-:W-:-:S07]  /*2bf0*/  HFMA2 R13, -RZ, RZ, 0, 0 ;  /* 0x00000000ff0d7431 */ /* 0x000fce00000001ff */
.L_x_214:
        /* <DEDUP_REMOVED lines=9> */
.L_x_213:
[----:B------:R-:W-:Y:S05]  /*2c90*/  BSYNC.RECONVERGENT B1 ;  /* 0x0000000000017941 */ /* 0x000fea0003800200 */
.L_x_212:
[----:B------:R-:W-:Y:S01]  /*2ca0*/  BSSY.RECONVERGENT B1, `(.L_x_215) ;  /* 0x000000d000017945 */ /* 0x000fe20003800200 */
[----:B------:R-:W-:-:S03]  /*2cb0*/  MOV R11, RZ ;  /* 0x000000ff000b7202 */ /* 0x000fc60000000f00 */
[----:B------:R-:W-:Y:S05]  /*2cc0*/  @!P3 BRA `(.L_x_216) ;  /* 0x000000000028b947 */ /* 0x000fea0003800000 */
[----:B------:R-:W-:-:S07]  /*2cd0*/  IMAD.MOV.U32 R11, RZ, RZ, RZ ;  /* 0x000000ffff0b7224 */ /* 0x000fce00078e00ff */
.L_x_217:
        /* <DEDUP_REMOVED lines=9> */
.L_x_216:
[----:B------:R-:W-:Y:S05]  /*2d70*/  BSYNC.RECONVERGENT B1 ;  /* 0x0000000000017941 */ /* 0x000fea0003800200 */
.L_x_215:
[----:B------:R-:W-:Y:S04]  /*2d80*/  BSSY.RECONVERGENT B1, `(.L_x_218) ;  /* 0x0000014000017945 */ /* 0x000fe80003800200 */
[----:B------:R-:W-:Y:S05]  /*2d90*/  @!P1 BRA `(.L_x_219) ;  /* 0x0000000000489947 */ /* 0x000fea0003800000 */
[----:B------:R-:W-:-:S07]  /*2da0*/  IMAD.MOV.U32 R17, RZ, RZ, RZ ;  /* 0x000000ffff117224 */ /* 0x000fce00078e00ff */
.L_x_221:
        /* <DEDUP_REMOVED lines=16> */
.L_x_220:
[----:B------:R-:W-:-:S13]  /*2eb0*/  ISETP.GT.AND P0, PT, R13, R22, PT ;  /* 0x000000160d00720c */ /* 0x000fda0003f04270 */
.L_x_219:
[----:B------:R-:W-:Y:S05]  /*2ec0*/  BSYNC.RECONVERGENT B1 ;  /* 0x0000000000017941 */ /* 0x000fea0003800200 */
.L_x_218:
[----:B------:R-:W-:Y:S01]  /*2ed0*/  @P0 VIADD R7, R9, 0x1 ;  /* 0x0000000109070836 */ /* 0x000fe20000000000 */
[----:B------:R-:W-:-:S04]  /*2ee0*/  SEL R4, R4, R9, P0 ;  /* 0x0000000904047207 */ /* 0x000fc80000000000 */
[----:B------:R-:W-:-:S13]  /*2ef0*/  ISETP.GE.AND P0, PT, R7, R4, PT ;  /* 0x000000040700720c */ /* 0x000fda0003f06270 */
[----:B------:R-:W-:Y:S05]  /*2f00*/  @!P0 BRA `(.L_x_222) ;  /* 0xfffffff800788947 */ /* 0x000fea000383ffff */
.L_x_211:
[----:B------:R-:W-:Y:S05]  /*2f10*/  BSYNC.RECONVERGENT B0 ;  /* 0x0000000000007941 */ /* 0x000fea0003800200 */
.L_x_210:
[----:B------:R-:W-:Y:S01]  /*2f20*/  IADD3 R6, PT, PT, R12, R7, RZ ;  /* 0x000000070c067210 */ /* 0x000fe20007ffe0ff */
[----:B------:R-:W-:Y:S01]  /*2f30*/  BSSY.RECONVERGENT B0, `(.L_x_223) ;  /* 0x0000062000007945 */ /* 0x000fe20003800200 */
[----:B------:R-:W-:Y:S02]  /*2f40*/  IADD3 R7, PT, PT, -R7, R27, R8 ;  /* 0x0000001b07077210 */ /* 0x000fe40007ffe108 */
[----:B------:R-:W-:Y:S02]  /*2f50*/  LEA R8, R6, UR4, 0x4 ;  /* 0x0000000406087c11 */ /* 0x000fe4000f8e20ff */
[C---:B------:R-:W-:Y:S02]  /*2f60*/  LEA R9, R7.reuse, UR4, 0x4 ;  /* 0x0000000407097c11 */ /* 0x040fe4000f8e20ff */
[----:B------:R-:W-:Y:S01]  /*2f70*/  ISETP.GE.AND P1, PT, R7, R28, PT ;  /* 0x0000001c0700720c */ /* 0x000fe20003f26270 */
[----:B------:R0:W1:Y:S01]  /*2f80*/  LDS R29, [R8] ;  /* 0x00000000081d7984 */ /* 0x0000620000000800 */
[----:B------:R-:W-:-:S03]  /*2f90*/  PLOP3.LUT P0, PT, PT, PT, PT, 0x8, 0x80 ;  /* 0x000000000080781c */ /* 0x000fc60003f0e170 */
[----:B------:R0:W2:Y:S04]  /*2fa0*/  LDS R22, [R9] ;  /* 0x0000000009167984 */ /* 0x0000a80000000800 */
[----:B------:R0:W3:Y:S04]  /*2fb0*/  LDS.64 R4, [R8+0x8] ;  /* 0x0000080008047984 */ /* 0x0000e80000000a00 */
[----:B------:R0:W4:Y:S01]  /*2fc0*/  LDS.64 R12, [R9+0x8] ;  /* 0x00000800090c7984 */ /* 0x0001220000000a00 */
[----:B------:R-:W-:Y:S05]  /*2fd0*/  @P1 BRA `(.L_x_224) ;  /* 0x00000004005c1947 */ /* 0x000fea0003800000 */
[----:B------:R-:W-:Y:S02]  /*2fe0*/  ISETP.GE.AND P1, PT, R6, R27, PT ;  /* 0x0000001b0600720c */ /* 0x000fe40003f26270 */
[----:B------:R-:W-:-:S11]  /*2ff0*/  PLOP3.LUT P0, PT, PT, PT, PT, 0x80, 0x8 ;  /* 0x000000000008781c */ /* 0x000fd60003f0f070 */
[----:B------:R-:W-:Y:S05]  /*3000*/  @P1 BRA `(.L_x_224) ;  /* 0x0000000400501947 */ /* 0x000fea0003800000 */
[C---:B-12---:R-:W-:Y:S01]  /*3010*/  VIMNMX R10, PT, PT, R29.reuse, R22, !PT ;  /* 0x000000161d0a7248 */ /* 0x046fe20007fe0100 */
[----:B------:R-:W-:Y:S01]  /*3020*/  HFMA2 R16, -RZ, RZ, 1.5048828125, 33.21875 ;  /* 0x3e055027ff107431 */ /* 0x000fe200000001ff */
        /* <DEDUP_REMOVED lines=29> */
[----:B------:R-:W-:-:S05]  /*3200*/  FFMA R11, R11, R16, 1 ;  /* 0x3f8000000b0b7423 */ /* 0x000fca0000000010 */
[----:B------:R-:W-:Y:S02]  /*3210*/  FSEL R16, R11, -INF , P0 ;  /* 0xff8000000b107808 */ /* 0x000fe40000000000 */
[----:B------:R-:W-:Y:S02]  /*3220*/  CS2R R10, SRZ ;  /* 0x00000000000a7805 */ /* 0x000fe4000001ff00 */
[----:B------:R-:W-:Y:S02]  /*3230*/  PLOP3.LUT P0, PT, PT, PT, PT, 0x8, 0x80 ;  /* 0x000000000080781c */ /* 0x000fe40003f0e170 */
[----:B------:R-:W1:Y:S02]  /*3240*/  F2I.U32.TRUNC.NTZ R16, R16 ;  /* 0x0000001000107305 */ /* 0x000e64000020f000 */
[----:B-1----:R-:W-:Y:S01]  /*3250*/  ISETP.NE.AND P1, PT, R16, RZ, PT ;  /* 0x000000ff1000720c */ /* 0x002fe20003f25270 */
[----:B------:R-:W-:-:S12]  /*3260*/  @!P2 BRA `(.L_x_226) ;  /* 0x00000000002ca947 */ /* 0x000fd80003800000 */
[----:B------:R-:W-:Y:S01]  /*3270*/  MOV R10, RZ ;  /* 0x000000ff000a7202 */ /* 0x000fe20000000f00 */
[----:B------:R-:W-:-:S07]  /*3280*/  IMAD.MOV.U32 R17, RZ, RZ, R22 ;  /* 0x000000ffff117224 */ /* 0x000fce00078e0016 */
.L_x_227:
        /* <DEDUP_REMOVED lines=9> */
.L_x_226:
[----:B------:R-:W-:Y:S05]  /*3320*/  BSYNC.RECONVERGENT B1 ;  /* 0x0000000000017941 */ /* 0x000fea0003800200 */
.L_x_225:
[----:B------:R-:W-:Y:S04]  /*3330*/  BSSY.RECONVERGENT B1, `(.L_x_228) ;  /* 0x000000d000017945 */ /* 0x000fe80003800200 */
[----:B------:R-:W-:Y:S05]  /*3340*/  @!P3 BRA `(.L_x_229) ;  /* 0x00000000002cb947 */ /* 0x000fea0003800000 */
[----:B------:R-:W-:Y:S02]  /*3350*/  IMAD.MOV.U32 R11, RZ, RZ, RZ ;  /* 0x000000ffff0b7224 */ /* 0x000fe400078e00ff */
[----:B------:R-:W-:-:S07]  /*3360*/  IMAD.MOV.U32 R17, RZ, RZ, R29 ;  /* 0x000000ffff117224 */ /* 0x000fce00078e001d */
.L_x_230:
[C---:B------:R-:W-:Y:S01]  /*3370*/  IADD3 R31, PT, PT, R17.reuse, 0x9, RZ ;  /* 0x00000009111f7810 */ /* 0x040fe20007ffe0ff */
        /* <DEDUP_REMOVED lines=8> */
.L_x_229:
[----:B------:R-:W-:Y:S05]  /*3400*/  BSYNC.RECONVERGENT B1 ;  /* 0x0000000000017941 */ /* 0x000fea0003800200 */
.L_x_228:
[----:B------:R-:W-:Y:S05]  /*3410*/  @!P1 BRA `(.L_x_224) ;  /* 0x00000000004c9947 */ /* 0x000fea0003800000 */
[----:B------:R-:W-:-:S07]  /*3420*/  IMAD.MOV.U32 R17, RZ, RZ, RZ ;  /* 0x000000ffff117224 */ /* 0x000fce00078e00ff */
.L_x_232:
        /* <DEDUP_REMOVED lines=15> */
[----:B------:R-:W-:Y:S01]  /*3520*/  PLOP3.LUT P0, PT, PT, PT, PT, 0x8, 0x80 ;  /* 0x000000000080781c */ /* 0x000fe20003f0e170 */
[----:B------:R-:W-:-:S12]  /*3530*/  BRA `(.L_x_224) ;  /* 0x0000000000047947 */ /* 0x000fd80003800000 */
.L_x_231:
[----:B------:R-:W-:-:S13]  /*3540*/  ISETP.LE.AND P0, PT, R10, R11, PT ;  /* 0x0000000b0a00720c */ /* 0x000fda0003f03270 */
.L_x_224:
[----:B------:R-:W-:Y:S05]  /*3550*/  BSYNC.RECONVERGENT B0 ;  /* 0x0000000000007941 */ /* 0x000fea0003800200 */
.L_x_223:
[----:B-12---:R-:W-:Y:S01]  /*3560*/  SEL R17, R22, R29, P0 ;  /* 0x0000001d16117207 */ /* 0x006fe20000000000 */
[----:B------:R-:W-:Y:S01]  /*3570*/  BSSY.RECONVERGENT B0, `(.L_x_233) ;  /* 0x0000066000007945 */ /* 0x000fe20003800200 */
[----:B---34-:R-:W-:Y:S01]  /*3580*/  SEL R10, R12, R4, P0 ;  /* 0x000000040c0a7207 */ /* 0x018fe20000000000 */
[----:B------:R1:W2:Y:S01]  /*3590*/  @P0 LDS R22, [R9+0x10] ;  /* 0x0000100009160984 */ /* 0x0002a20000000800 */
[----:B------:R-:W-:Y:S01]  /*35a0*/  SEL R11, R13, R5, P0 ;  /* 0x000000050d0b7207 */ /* 0x000fe20000000000 */
[C---:B------:R-:W-:Y:S01]  /*35b0*/  VIADD R16, R6.reuse, 0x1 ;  /* 0x0000000106107836 */ /* 0x040fe20000000000 */
[----:B------:R-:W-:Y:S01]  /*35c0*/  IADD3 R23, PT, PT, R7, 0x1, RZ ;  /* 0x0000000107177810 */ /* 0x000fe20007ffe0ff */
[----:B------:R1:W3:Y:S01]  /*35d0*/  @P0 LDS.64 R12, [R9+0x18] ;  /* 0x00001800090c0984 */ /* 0x0002e20000000a00 */
[----:B------:R-:W-:Y:S01]  /*35e0*/  @!P0 IMAD.MOV R23, RZ, RZ, R7 ;  /* 0x000000ffff178224 */ /* 0x000fe200078e0207 */
[----:B------:R-:W-:Y:S02]  /*35f0*/  PLOP3.LUT P1, PT, PT, PT, PT, 0x8, 0x80 ;  /* 0x000000000080781c */ /* 0x000fe40003f2e170 */
[----:B------:R1:W4:Y:S01]  /*3600*/  @!P0 LDS R29, [R8+0x10] ;  /* 0x00001000081d8984 */ /* 0x0003220000000800 */
[----:B------:R-:W-:-:S02]  /*3610*/  @P0 IADD3 R16, PT, PT, R6, RZ, RZ ;  /* 0x000000ff06100210 */ /* 0x000fc40007ffe0ff */
[----:B------:R-:W-:Y:S01]  /*3620*/  ISETP.GE.AND P2, PT, R23, R28, PT ;  /* 0x0000001c1700720c */ /* 0x000fe20003f46270 */
[----:B------:R1:W0:-:S12]  /*3630*/  @!P0 LDS.64 R4, [R8+0x18] ;  /* 0x0000180008048984 */ /* 0x0002180000000a00 */
[----:B-1----:R-:W-:Y:S05]  /*3640*/  @P2 BRA `(.L_x_234) ;  /* 0x0000000400602947 */ /* 0x002fea0003800000 */
[----:B------:R-:W-:Y:S02]  /*3650*/  ISETP.GE.AND P0, PT, R16, R27, PT ;  /* 0x0000001b1000720c */ /* 0x000fe40003f06270 */
[----:B------:R-:W-:-:S11]  /*3660*/  PLOP3.LUT P1, PT, PT, PT, PT, 0x80, 0x8 ;  /* 0x000000000008781c */ /* 0x000fd60003f2f070 */
[----:B------:R-:W-:Y:S05]  /*3670*/  @P0 BRA `(.L_x_234) ;  /* 0x0000000400540947 */ /* 0x000fea0003800000 */
[C---:B--2-4-:R-:W-:Y:S01]  /*3680*/  VIMNMX R6, PT, PT, R29.reuse, R22, !PT ;  /* 0x000000161d067248 */ /* 0x054fe20007fe0100 */
[----:B0-----:R-:W-:Y:S01]  /*3690*/  HFMA2 R8, -RZ, RZ, 1.5048828125, 33.21875 ;  /* 0x3e055027ff087431 */ /* 0x001fe200000001ff */
[----:B------:R-:W-:Y:S01]  /*36a0*/  ISETP.NE.AND P2, PT, R22, RZ, PT ;  /* 0x000000ff1600720c */ /* 0x000fe20003f45270 */
[----:B------:R-:W-:Y:S01]  /*36b0*/  BSSY.RECONVERGENT B1, `(.L_x_235) ;  /* 0x000002f000017945 */ /* 0x000fe20003800200 */
[----:B------:R-:W-:Y:S02]  /*36c0*/  ISETP.GE.AND P0, PT, R6, 0x1, PT ;  /* 0x000000010600780c */ /* 0x000fe40003f06270 */
[----:B------:R-:W-:Y:S02]  /*36d0*/  I2FP.F32.S32 R6, R6 ;  /* 0x0000000600067245 */ /* 0x000fe40000201400 */
[----:B------:R-:W-:Y:S02]  /*36e0*/  ISETP.NE.AND P3, PT, R29, RZ, PT ;  /* 0x000000ff1d00720c */ /* 0x000fe40003f65270 */
[----:B------:R-:W-:-:S07]  /*36f0*/  PLOP3.LUT P1, PT, PT, PT, PT, 0x8, 0x80 ;  /* 0x000000000080781c */ /* 0x000fce0003f2e170 */
        /* <DEDUP_REMOVED lines=25> */
[----:B------:R-:W-:-:S04]  /*3890*/  HFMA2 R8, -RZ, RZ, 0, 0 ;  /* 0x00000000ff087431 */ /* 0x000fc800000001ff */
[----:B------:R-:W-:Y:S01]  /*38a0*/  FSEL R6, R7, -INF , P0 ;  /* 0xff80000007067808 */ /* 0x000fe20000000000 */
[----:B------:R-:W-:-:S05]  /*38b0*/  IMAD.MOV.U32 R7, RZ, RZ, RZ ;  /* 0x000000ffff077224 */ /* 0x000fca00078e00ff */
[----:B------:R-:W0:Y:S02]  /*38c0*/  F2I.U32.TRUNC.NTZ R6, R6 ;  /* 0x0000000600067305 */ /* 0x000e24000020f000 */
[----:B0-----:R-:W-:Y:S01]  /*38d0*/  ISETP.NE.AND P0, PT, R6, RZ, PT ;  /* 0x000000ff0600720c */ /* 0x001fe20003f05270 */
[----:B------:R-:W-:-:S12]  /*38e0*/  @!P2 BRA `(.L_x_236) ;  /* 0x00000000002ca947 */ /* 0x000fd80003800000 */
[----:B------:R-:W-:Y:S01]  /*38f0*/  IMAD.MOV.U32 R7, RZ, RZ, RZ ;  /* 0x000000ffff077224 */ /* 0x000fe200078e00ff */
[----:B------:R-:W-:-:S07]  /*3900*/  MOV R9, R22 ;  /* 0x0000001600097202 */ /* 0x000fce0000000f00 */
.L_x_237:
        /* <DEDUP_REMOVED lines=9> */
.L_x_236:
[----:B------:R-:W-:Y:S05]  /*39a0*/  BSYNC.RECONVERGENT B1 ;  /* 0x0000000000017941 */ /* 0x000fea0003800200 */
.L_x_235:
[----:B------:R-:W-:Y:S04]  /*39b0*/  BSSY.RECONVERGENT B1, `(.L_x_238) ;  /* 0x000000d000017945 */ /* 0x000fe80003800200 */
[----:B------:R-:W-:Y:S05]  /*39c0*/  @!P3 BRA `(.L_x_239) ;  /* 0x00000000002cb947 */ /* 0x000fea0003800000 */
[----:B------:R-:W-:Y:S01]  /*39d0*/  MOV R8, RZ ;  /* 0x000000ff00087202 */ /* 0x000fe20000000f00 */
[----:B------:R-:W-:-:S07]  /*39e0*/  IMAD.MOV.U32 R9, RZ, RZ, R29 ;  /* 0x000000ffff097224 */ /* 0x000fce00078e001d */
.L_x_240:
[----:B------:R-:W-:-:S05]  /*39f0*/  IMAD.HI R30, R9, 0x66666667, RZ ;  /* 0x66666667091e7827 */ /* 0x000fca00078e02ff */
[----:B------:R-:W-:-:S04]  /*3a00*/  SHF.R.U32.HI R31, RZ, 0x1f, R30 ;  /* 0x0000001fff1f7819 */ /* 0x000fc8000001161e */
[----:B------:R-:W-:Y:S01]  /*3a10*/  LEA.HI.SX32 R30, R30, R31, 0x1e ;  /* 0x0000001f1e1e7211 */ /* 0x000fe200078ff2ff */
[----:B------:R-:W-:-:S04]  /*3a20*/  VIADD R31, R9, 0x9 ;  /* 0x00000009091f7836 */ /* 0x000fc80000000000 */
[----:B------:R-:W-:Y:S01]  /*3a30*/  IMAD R9, R30, -0xa, R9 ;  /* 0xfffffff61e097824 */ /* 0x000fe200078e0209 */
[----:B------:R-:W-:-:S03]  /*3a40*/  ISETP.GT.U32.AND P2, PT, R31, 0x12, PT ;  /* 0x000000121f00780c */ /* 0x000fc60003f44070 */
[----:B------:R-:W-:Y:S01]  /*3a50*/  IMAD R8, R8, 0xa, R9 ;  /* 0x0000000a08087824 */ /* 0x000fe200078e0209 */
[----:B------:R-:W-:-:S09]  /*3a60*/  MOV R9, R30 ;  /* 0x0000001e00097202 */ /* 0x000fd20000000f00 */
[----:B------:R-:W-:Y:S05]  /*3a70*/  @P2 BRA `(.L_x_240) ;  /* 0xfffffffc00dc2947 */ /* 0x000fea000383ffff */
.L_x_239:
[----:B------:R-:W-:Y:S05]  /*3a80*/  BSYNC.RECONVERGENT B1 ;  /* 0x0000000000017941 */ /* 0x000fea0003800200 */
.L_x_238:
[----:B------:R-:W-:Y:S05]  /*3a90*/  @!P0 BRA `(.L_x_234) ;  /* 0x00000000004c8947 */ /* 0x000fea0003800000 */
[----:B------:R-:W-:-:S07]  /*3aa0*/  IMAD.MOV.U32 R9, RZ, RZ, RZ ;  /* 0x000000ffff097224 */ /* 0x000fce00078e00ff */
.L_x_242:
        /* <DEDUP_REMOVED lines=17> */
.L_x_241:
[----:B------:R-:W-:-:S13]  /*3bc0*/  ISETP.LE.AND P1, PT, R7, R8, PT ;  /* 0x000000080700720c */ /* 0x000fda0003f23270 */
.L_x_234:
[----:B------:R-:W-:Y:S05]  /*3bd0*/  BSYNC.RECONVERGENT B0 ;  /* 0x0000000000007941 */ /* 0x000fea0003800200 */
.L_x_233:
[----:B------:R-:W-:Y:S01]  /*3be0*/  VIADD R6, R16, 0x1 ;  /* 0x0000000110067836 */ /* 0x000fe20000000000 */
[----:B------:R-:W-:Y:S01]  /*3bf0*/  IADD3 R7, PT, PT, R23, 0x1, RZ ;  /* 0x0000000117077810 */ /* 0x000fe20007ffe0ff */
[----:B------:R-:W-:Y:S01]  /*3c00*/  @P1 IMAD.MOV R6, RZ, RZ, R16 ;  /* 0x000000ffff061224 */ /* 0x000fe200078e0210 */
[----:B--2-4-:R-:W-:Y:S01]  /*3c10*/  SEL R16, R22, R29, P1 ;  /* 0x0000001d16107207 */ /* 0x014fe20000800000 */
[----:B------:R-:W-:Y:S01]  /*3c20*/  @!P1 IMAD.MOV R7, RZ, RZ, R23 ;  /* 0x000000ffff079224 */ /* 0x000fe200078e0217 */
[----:B0--3--:R-:W-:Y:S01]  /*3c30*/  SEL R8, R12, R4, P1 ;  /* 0x000000040c087207 */ /* 0x009fe20000800000 */
[----:B------:R-:W-:Y:S01]  /*3c40*/  BSSY.RECONVERGENT B0, `(.L_x_243) ;  /* 0x0000062000007945 */ /* 0x000fe20003800200 */
[----:B------:R-:W-:Y:S02]  /*3c50*/  @!P1 LEA R23, R6, UR4, 0x4 ;  /* 0x0000000406179c11 */ /* 0x000fe4000f8e20ff */
[----:B------:R-:W-:Y:S02]  /*3c60*/  @P1 LEA R30, R7, UR4, 0x4 ;  /* 0x00000004071e1c11 */ /* 0x000fe4000f8e20ff */
[----:B------:R-:W-:Y:S01]  /*3c70*/  SEL R9, R13, R5, P1 ;  /* 0x000000050d097207 */ /* 0x000fe20000800000 */
[----:B------:R0:W1:Y:S01]  /*3c80*/  @!P1 LDS R29, [R23] ;  /* 0x00000000171d9984 */ /* 0x0000620000000800 */
[----:B------:R-:W-:-:S03]  /*3c90*/  PLOP3.LUT P0, PT, PT, PT, PT, 0x8, 0x80 ;  /* 0x000000000080781c */ /* 0x000fc60003f0e170 */
        /* <DEDUP_REMOVED lines=15> */
[----:B------:R-:W-:-:S05]  /*3d90*/  @!P0 FMUL R23, R23, 8388608 ;  /* 0x4b00000017178820 */ /* 0x000fca0000400000 */
[----:B------:R-:W-:-:S04]  /*3da0*/  IADD3 R30, PT, PT, R23, -0x3f2aaaab, RZ ;  /* 0xc0d55555171e7810 */ /* 0x000fc80007ffe0ff */
        /* <DEDUP_REMOVED lines=13> */
[----:B------:R-:W-:Y:S01]  /*3e80*/  I2FP.F32.S32 R31, R30 ;  /* 0x0000001e001f7245 */ /* 0x000fe20000201400 */
[----:B------:R-:W-:Y:S01]  /*3e90*/  IMAD.MOV.U32 R32, RZ, RZ, 0x3ede5bd9 ;  /* 0x3ede5bd9ff207424 */ /* 0x000fe200078e00ff */
[----:B------:R-:W-:Y:S02]  /*3ea0*/  FSEL R30, RZ, -23, P0 ;  /* 0xc1b80000ff1e7808 */ /* 0x000fe40000000000 */
[----:B------:R-:W-:-:S03]  /*3eb0*/  ISETP.GT.U32.AND P0, PT, R23, 0x7f7fffff, PT ;  /* 0x7f7fffff1700780c */ /* 0x000fc60003f04070 */
[----:B------:R-:W-:-:S04]  /*3ec0*/  FFMA R30, R31, 1.1920928955078125e-07, R30 ;  /* 0x340000001f1e7823 */ /* 0x000fc8000000001e */
[----:B------:R-:W-:Y:S01]  /*3ed0*/  FFMA R33, R30, 0.69314718246459960938, R33 ;  /* 0x3f3172181e217823 */ /* 0x000fe20000000021 */
[----:B------:R-:W-:-:S05]  /*3ee0*/  MOV R30, 0x7f800000 ;  /* 0x7f800000001e7802 */ /* 0x000fca0000000f00 */
[C---:B------:R-:W-:Y:S01]  /*3ef0*/  @P0 FFMA R33, R23.reuse, R30, +INF ;  /* 0x7f80000017210423 */ /* 0x040fe2000000001e */
[----:B------:R-:W-:Y:S02]  /*3f00*/  FSETP.NEU.AND P0, PT, R23, RZ, PT ;  /* 0x000000ff1700720b */ /* 0x000fe40003f0d000 */
[----:B------:R-:W-:Y:S01]  /*3f10*/  CS2R R30, SRZ ;  /* 0x00000000001e7805 */ /* 0x000fe2000001ff00 */
[----:B------:R-:W-:-:S05]  /*3f20*/  FFMA R32, R33, R32, 1 ;  /* 0x3f80000021207423 */ /* 0x000fca0000000020 */
[----:B------:R-:W-:Y:S02]  /*3f30*/  FSEL R23, R32, -INF , P0 ;  /* 0xff80000020177808 */ /* 0x000fe40000000000 */
[----:B------:R-:W-:-:S04]  /*3f40*/  PLOP3.LUT P0, PT, PT, PT, PT, 0x8, 0x80 ;  /* 0x000000000080781c */ /* 0x000fc80003f0e170 */
[----:B------:R-:W0:Y:S02]  /*3f50*/  F2I.U32.TRUNC.NTZ R23, R23 ;  /* 0x0000001700177305 */ /* 0x000e24000020f000 */
[----:B0-----:R-:W-:Y:S01]  /*3f60*/  ISETP.NE.AND P1, PT, R23, RZ, PT ;  /* 0x000000ff1700720c */ /* 0x001fe20003f25270 */
[----:B------:R-:W-:-:S12]  /*3f70*/  @!P2 BRA `(.L_x_246) ;  /* 0x00000000002ca947 */ /* 0x000fd80003800000 */
[----:B------:R-:W-:Y:S01]  /*3f80*/  IMAD.MOV.U32 R31, RZ, RZ, RZ ;  /* 0x000000ffff1f7224 */ /* 0x000fe200078e00ff */
[----:B------:R-:W-:-:S07]  /*3f90*/  MOV R32, R22 ;  /* 0x0000001600207202 */ /* 0x000fce0000000f00 */
.L_x_247:
        /* <DEDUP_REMOVED lines=9> */
.L_x_246:
[----:B------:R-:W-:Y:S05]  /*4030*/  BSYNC.RECONVERGENT B1 ;  /* 0x0000000000017941 */ /* 0x000fea0003800200 */
.L_x_245:
[----:B------:R-:W-:Y:S04]  /*4040*/  BSSY.RECONVERGENT B1, `(.L_x_248) ;  /* 0x000000d000017945 */ /* 0x000fe80003800200 */
[----:B------:R-:W-:Y:S05]  /*4050*/  @!P3 BRA `(.L_x_249) ;  /* 0x00000000002cb947 */ /* 0x000fea0003800000 */
[----:B------:R-:W-:Y:S02]  /*4060*/  HFMA2 R30, -RZ, RZ, 0, 0 ;  /* 0x00000000ff1e7431 */ /* 0x000fe400000001ff */
[----:B------:R-:W-:-:S07]  /*4070*/  IMAD.MOV.U32 R32, RZ, RZ, R29 ;  /* 0x000000ffff207224 */ /* 0x000fce00078e001d */
.L_x_250:
        /* <DEDUP_REMOVED lines=9> */
.L_x_249:
[----:B------:R-:W-:Y:S05]  /*4110*/  BSYNC.RECONVERGENT B1 ;  /* 0x0000000000017941 */ /* 0x000fea0003800200 */
.L_x_248:
[----:B------:R-:W-:Y:S05]  /*4120*/  @!P1 BRA `(.L_x_244) ;  /* 0x00000000004c9947 */ /* 0x000fea0003800000 */
[----:B------:R-:W-:-:S07]  /*4130*/  IMAD.MOV.U32 R32, RZ, RZ, RZ ;  /* 0x000000ffff207224 */ /* 0x000fce00078e00ff */
.L_x_252:
[----:B------:R-:W-:-:S05]  /*4140*/  IMAD.HI R34, R31, 0x66666667, RZ ;  /* 0x666666671f227827 */ /* 0x000fca00078e02ff */
[----:B------:R-:W-:-:S04]  /*4150*/  SHF.R.U32.HI R33, RZ, 0x1f, R34 ;  /* 0x0000001fff217819 */ /* 0x000fc80000011622 */
[----:B------:R-:W-:Y:S01]  /*4160*/  LEA.HI.SX32 R34, R34, R33, 0x1e ;  /* 0x0000002122227211 */ /* 0x000fe200078ff2ff */
[----:B------:R-:W-:-:S04]  /*4170*/  IMAD.HI R33, R30, 0x66666667, RZ ;  /* 0x666666671e217827 */ /* 0x000fc800078e02ff */
[----:B------:R-:W-:Y:S01]  /*4180*/  IMAD R31, R34, -0xa, R31 ;  /* 0xfffffff6221f7824 */ /* 0x000fe200078e021f */
[----:B------:R-:W-:-:S04]  /*4190*/  SHF.R.U32.HI R36, RZ, 0x1f, R33 ;  /* 0x0000001fff247819 */ /* 0x000fc80000011621 */
[----:B------:R-:W-:-:S05]  /*41a0*/  LEA.HI.SX32 R33, R33, R36, 0x1e ;  /* 0x0000002421217211 */ /* 0x000fca00078ff2ff */
        /* <DEDUP_REMOVED lines=10> */
.L_x_251:
[----:B------:R-:W-:-:S13]  /*4250*/  ISETP.LE.AND P0, PT, R31, R30, PT ;  /* 0x0000001e1f00720c */ /* 0x000fda0003f03270 */
.L_x_244:
[----:B------:R-:W-:Y:S05]  /*4260*/  BSYNC.RECONVERGENT B0 ;  /* 0x0000000000007941 */ /* 0x000fea0003800200 */
.L_x_243:
[----:B------:R-:W-:Y:S01]  /*4270*/  IADD3 R31, PT, PT, R7, 0x1, RZ ;  /* 0x00000001071f7810 */ /* 0x000fe20007ffe0ff */
[----:B------:R-:W-:Y:S01]  /*4280*/  @!P0 IMAD.MOV R31, RZ, RZ, R7 ;  /* 0x000000ffff1f8224 */ /* 0x000fe200078e0207 */
[----:B------:R-:W-:Y:S01]  /*4290*/  BSSY.RECONVERGENT B0, `(.L_x_253) ;  /* 0x0000067000007945 */ /* 0x000fe20003800200 */
[----:B------:R-:W-:Y:S01]  /*42a0*/  VIADD R30, R6, 0x1 ;  /* 0x00000001061e7836 */ /* 0x000fe20000000000 */
[----:B-1-3--:R-:W-:Y:S01]  /*42b0*/  SEL R23, R22, R29, P0 ;  /* 0x0000001d16177207 */ /* 0x00afe20000000000 */
[----:B------:R-:W-:Y:S01]  /*42c0*/  @P0 IMAD.MOV R30, RZ, RZ, R6 ;  /* 0x000000ffff1e0224 */ /* 0x000fe200078e0206 */
[C---:B------:R-:W-:Y:S02]  /*42d0*/  ISETP.GE.AND P1, PT, R31.reuse, R28, PT ;  /* 0x0000001c1f00720c */ /* 0x040fe40003f26270 */
[----:B------:R-:W-:Y:S02]  /*42e0*/  @P0 LEA R33, R31, UR4, 0x4 ;  /* 0x000000041f210c11 */ /* 0x000fe4000f8e20ff */
[----:B------:R-:W-:-:S02]  /*42f0*/  @!P0 LEA R32, R30, UR4, 0x4 ;  /* 0x000000041e208c11 */ /* 0x000fc4000f8e20ff */
[----:B--2-4-:R-:W-:Y:S01]  /*4300*/  SEL R6, R12, R4, P0 ;  /* 0x000000040c067207 */ /* 0x014fe20000000000 */
[----:B------:R0:W1:Y:S01]  /*4310*/  @P0 LDS R22, [R33] ;  /* 0x0000000021160984 */ /* 0x0000620000000800 */
[----:B------:R-:W-:-:S03]  /*4320*/  SEL R7, R13, R5, P0 ;  /* 0x000000050d077207 */ /* 0x000fc60000000000 */
[----:B------:R0:W2:Y:S04]  /*4330*/  @!P0 LDS R29, [R32] ;  /* 0x00000000201d8984 */ /* 0x0000a80000000800 */
[----:B------:R0:W3:Y:S04]  /*4340*/  @!P0 LDS.64 R4, [R32+0x8] ;  /* 0x0000080020048984 */ /* 0x0000e80000000a00 */
[----:B------:R0:W4:Y:S01]  /*4350*/  @P0 LDS.64 R12, [R33+0x8] ;  /* 0x00000800210c0984 */ /* 0x0001220000000a00 */
[----:B------:R-:W-:Y:S01]  /*4360*/  PLOP3.LUT P0, PT, PT, PT, PT, 0x8, 0x80 ;  /* 0x000000000080781c */ /* 0x000fe20003f0e170 */
[----:B------:R-:W-:-:S12]  /*4370*/  @P1 BRA `(.L_x_254) ;  /* 0x0000000400601947 */ /* 0x000fd80003800000 */
[----:B------:R-:W-:Y:S02]  /*4380*/  ISETP.GE.AND P1, PT, R30, R27, PT ;  /* 0x0000001b1e00720c */ /* 0x000fe40003f26270 */
[----:B------:R-:W-:-:S11]  /*4390*/  PLOP3.LUT P0, PT, PT, PT, PT, 0x80, 0x8 ;  /* 0x000000000008781c */ /* 0x000fd60003f0f070 */
[----:B------:R-:W-:Y:S05]  /*43a0*/  @P1 BRA `(.L_x_254) ;  /* 0x0000000400541947 */ /* 0x000fea0003800000 */
[C---:B-12---:R-:W-:Y:S01]  /*43b0*/  VIMNMX R27, PT, PT, R22.reuse, R29, !PT ;  /* 0x0000001d161b7248 */ /* 0x046fe20007fe0100 */
        /* <DEDUP_REMOVED lines=18> */
[C---:B0-----:R-:W-:Y:S01]  /*44e0*/  FFMA R33, R28.reuse, R31, -0.5 ;  /* 0xbf0000001c217423 */ /* 0x041fe2000000001f */
[----:B------:R-:W-:Y:S02]  /*44f0*/  I2FP.F32.S32 R31, R30 ;  /* 0x0000001e001f7245 */ /* 0x000fe40000201400 */
[----:B------:R-:W-:Y:S01]  /*4500*/  FSEL R30, RZ, -23, P0 ;  /* 0xc1b80000ff1e7808 */ /* 0x000fe20000000000 */
[----:B------:R-:W-:Y:S01]  /*4510*/  FMUL R33, R28, R33 ;  /* 0x000000211c217220 */ /* 0x000fe20000400000 */
[----:B------:R-:W-:-:S03]  /*4520*/  ISETP.GT.U32.AND P0, PT, R27, 0x7f7fffff, PT ;  /* 0x7f7fffff1b00780c */ /* 0x000fc60003f04070 */
[----:B------:R-:W-:Y:S01]  /*4530*/  FFMA R33, R28, R33, R28 ;  /* 0x000000211c217223 */ /* 0x000fe2000000001c */
[----:B------:R-:W-:Y:S01]  /*4540*/  FFMA R30, R31, 1.1920928955078125e-07, R30 ;  /* 0x340000001f1e7823 */ /* 0x000fe2000000001e */
[----:B------:R-:W-:Y:S01]  /*4550*/  MOV R28, 0x7f800000 ;  /* 0x7f800000001c7802 */ /* 0x000fe20000000f00 */
[----:B------:R-:W-:Y:S02]  /*4560*/  IMAD.MOV.U32 R31, RZ, RZ, 0x3ede5bd9 ;  /* 0x3ede5bd9ff1f7424 */ /* 0x000fe400078e00ff */
[----:B------:R-:W-:-:S05]  /*4570*/  FFMA R30, R30, 0.69314718246459960938, R33 ;  /* 0x3f3172181e1e7823 */ /* 0x000fca0000000021 */
[C---:B------:R-:W-:Y:S01]  /*4580*/  @P0 FFMA R30, R27.reuse, R28, +INF ;  /* 0x7f8000001b1e0423 */ /* 0x040fe2000000001c */
[----:B------:R-:W-:Y:S01]  /*4590*/  FSETP.NEU.AND P0, PT, R27, RZ, PT ;  /* 0x000000ff1b00720b */ /* 0x000fe20003f0d000 */
[----:B------:R-:W-:Y:S02]  /*45a0*/  HFMA2 R28, -RZ, RZ, 0, 0 ;  /* 0x00000000ff1c7431 */ /* 0x000fe400000001ff */
[----:B------:R-:W-:-:S05]  /*45b0*/  FFMA R30, R30, R31, 1 ;  /* 0x3f8000001e1e7423 */ /* 0x000fca000000001f */
        /* <DEDUP_REMOVED lines=8> */
.L_x_257:
[----:B------:R-:W-:-:S05]  /*4640*/  IMAD.HI R32, R31, 0x66666667, RZ ;  /* 0x666666671f207827 */ /* 0x000fca00078e02ff */
[----:B------:R-:W-:-:S04]  /*4650*/  SHF.R.U32.HI R33, RZ, 0x1f, R32 ;  /* 0x0000001fff217819 */ /* 0x000fc80000011620 */
[----:B------:R-:W-:Y:S02]  /*4660*/  LEA.HI.SX32 R32, R32, R33, 0x1e ;  /* 0x0000002120207211 */ /* 0x000fe400078ff2ff */
[----:B------:R-:W-:-:S03]  /*4670*/  IADD3 R33, PT, PT, R31, 0x9, RZ ;  /* 0x000000091f217810 */ /* 0x000fc60007ffe0ff */
[----:B------:R-:W-:Y:S01]  /*4680*/  IMAD R31, R32, -0xa, R31 ;  /* 0xfffffff6201f7824 */ /* 0x000fe200078e021f */
[----:B------:R-:W-:-:S03]  /*4690*/  ISETP.GT.U32.AND P2, PT, R33, 0x12, PT ;  /* 0x000000122100780c */ /* 0x000fc60003f44070 */
[----:B------:R-:W-:Y:S02]  /*46a0*/  IMAD R28, R28, 0xa, R31 ;  /* 0x0000000a1c1c7824 */ /* 0x000fe400078e021f */
[----:B------:R-:W-:-:S08]  /*46b0*/  IMAD.MOV.U32 R31, RZ, RZ, R32 ;  /* 0x000000ffff1f7224 */ /* 0x000fd000078e0020 */
[----:B------:R-:W-:Y:S05]  /*46c0*/  @P2 BRA `(.L_x_257) ;  /* 0xfffffffc00dc2947 */ /* 0x000fea000383ffff */
.L_x_256:
[----:B------:R-:W-:Y:S05]  /*46d0*/  BSYNC.RECONVERGENT B1 ;  /* 0x0000000000017941 */ /* 0x000fea0003800200 */
.L_x_255:
[----:B------:R-:W-:Y:S04]  /*46e0*/  BSSY.RECONVERGENT B1, `(.L_x_258) ;  /* 0x000000d000017945 */ /* 0x000fe80003800200 */
[----:B------:R-:W-:Y:S05]  /*46f0*/  @!P3 BRA `(.L_x_259) ;  /* 0x00000000002cb947 */ /* 0x000fea0003800000 */
[----:B------:R-:W-:Y:S01]  /*4700*/  IMAD.MOV.U32 R30, RZ, RZ, RZ ;  /* 0x000000ffff1e7224 */ /* 0x000fe200078e00ff */
[----:B------:R-:W-:-:S07]  /*4710*/  MOV R31, R29 ;  /* 0x0000001d001f7202 */ /* 0x000fce0000000f00 */
.L_x_260:
        /* <DEDUP_REMOVED lines=9> */
.L_x_259:
[----:B------:R-:W-:Y:S05]  /*47b0*/  BSYNC.RECONVERGENT B1 ;  /* 0x0000000000017941 */ /* 0x000fea0003800200 */
.L_x_258:
[----:B------:R-:W-:Y:S05]  /*47c0*/  @!P1 BRA `(.L_x_254) ;  /* 0x00000000004c9947 */ /* 0x000fea0003800000 */
[----:B------:R-:W-:-:S07]  /*47d0*/  HFMA2 R32, -RZ, RZ, 0, 0 ;  /* 0x00000000ff207431 */ /* 0x000fce00000001ff */
.L_x_262:
[----:B------:R-:W-:-:S04]  /*47e0*/  IMAD.HI R31, R28, 0x66666667, RZ ;  /* 0x666666671c1f7827 */ /* 0x000fc800078e02ff */
[----:B------:R-:W-:Y:S01]  /*47f0*/  IMAD.HI R36, R30, 0x66666667, RZ ;  /* 0x666666671e247827 */ /* 0x000fe200078e02ff */
[----:B------:R-:W-:-:S04]  /*4800*/  SHF.R.U32.HI R34, RZ, 0x1f, R31 ;  /* 0x0000001fff227819 */ /* 0x000fc8000001161f */
[----:B------:R-:W-:Y:S02]  /*4810*/  LEA.HI.SX32 R33, R31, R34, 0x1e ;  /* 0x000000221f217211 */ /* 0x000fe400078ff2ff */
[----:B------:R-:W-:-:S03]  /*4820*/  SHF.R.U32.HI R31, RZ, 0x1f, R36 ;  /* 0x0000001fff1f7819 */ /* 0x000fc60000011624 */
[----:B------:R-:W-:Y:S01]  /*4830*/  IMAD R28, R33, -0xa, R28 ;  /* 0xfffffff6211c7824 */ /* 0x000fe200078e021c */
        /* <DEDUP_REMOVED lines=11> */
.L_x_261:
[----:B------:R-:W-:-:S13]  /*48f0*/  ISETP.LE.AND P0, PT, R28, R35, PT ;  /* 0x000000231c00720c */ /* 0x000fda0003f03270 */
.L_x_254:
[----:B------:R-:W-:Y:S05]  /*4900*/  BSYNC.RECONVERGENT B0 ;  /* 0x0000000000007941 */ /* 0x000fea0003800200 */
.L_x_253:
[----:B------:R-:W-:Y:S02]  /*4910*/  ISETP.GE.U32.AND P1, PT, R26, 0x81, PT ;  /* 0x000000811a00780c */ /* 0x000fe40003f26070 */
[----:B-12---:R-:W-:Y:S02]  /*4920*/  SEL R22, R22, R29, P0 ;  /* 0x0000001d16167207 */ /* 0x006fe40000000000 */
[----:B---34-:R-:W-:Y:S02]  /*4930*/  SEL R4, R12, R4, P0 ;  /* 0x000000040c047207 */ /* 0x018fe40000000000 */
[----:B------:R-:W-:-:S07]  /*4940*/  SEL R5, R13, R5, P0 ;  /* 0x000000050d057207 */ /* 0x000fce0000000000 */
[----:B------:R-:W-:Y:S05]  /*4950*/  @!P1 BRA `(.L_x_263) ;  /* 0xffffffdc00689947 */ /* 0x000fea000383ffff */
[----:B------:R-:W1:Y:S02]  /*4960*/  LDCU.U8 UR4, c[0x0][0x380] ;  /* 0x00007000ff0477ac */ /* 0x000e640008000000 */
[----:B-1----:R-:W-:-:S04]  /*4970*/  UPRMT UR4, UR4, 0x8880, URZ ;  /* 0x0000888004047896 */ /* 0x002fc800080000ff */
[----:B------:R-:W-:Y:S01]  /*4980*/  UISETP.NE.AND UP0, UPT, UR4, URZ, UPT ;  /* 0x000000ff0400728c */ /* 0x000fe2000bf05270 */
[----:B------:R-:W-:Y:S08]  /*4990*/  BAR.SYNC.DEFER_BLOCKING 0x0 ;  /* 0x0000000000007b1d */ /* 0x000ff00000010000 */
[----:B------:R-:W-:Y:S05]  /*49a0*/  BRA.U !UP0, `(.L_x_264) ;  /* 0x00000001088c7547 */ /* 0x000fea000b800000 */
[----:B------:R-:W-:Y:S01]  /*49b0*/  IMAD.MOV.U32 R12, RZ, RZ, R10 ;  /* 0x000000ffff0c7224 */ /* 0x000fe200078e000a */
[----:B------:R-:W-:Y:S01]  /*49c0*/  STS [R18], R17 ;  /* 0x0000001112007388 */ /* 0x000fe20000000800 */
[----:B------:R-:W-:Y:S01]  /*49d0*/  IMAD.MOV.U32 R13, RZ, RZ, R11 ;  /* 0x000000ffff0d7224 */ /* 0x000fe200078e000b */
[----:B------:R-:W1:Y:S01]  /*49e0*/  LDCU.64 UR4, c[0x0][0x398] ;  /* 0x00007300ff0477ac */ /* 0x000e620008000a00 */
[----:B------:R-:W-:Y:S01]  /*49f0*/  IADD3 R15, P0, P1, R0, R2, R15 ;  /* 0x00000002000f7210 */ /* 0x000fe2000791e00f */
[----:B------:R-:W-:Y:S03]  /*4a00*/  STS [R18+0x10], R16 ;  /* 0x0000101012007388 */ /* 0x000fe60000000800 */
[----:B------:R-:W-:Y:S01]  /*4a10*/  IADD3.X R0, PT, PT, RZ, R3, RZ, P0, P1 ;  /* 0x00000003ff007210 */ /* 0x000fe200007e24ff */
[----:B------:R2:W-:Y:S04]  /*4a20*/  STS.64 [R18+0x8], R12 ;  /* 0x0000080c12007388 */ /* 0x0005e80000000a00 */
[----:B------:R-:W-:Y:S04]  /*4a30*/  STS [R18+0x20], R23 ;  /* 0x0000201712007388 */ /* 0x000fe80000000800 */
[----:B------:R-:W-:Y:S01]  /*4a40*/  STS [R18+0x30], R22 ;  /* 0x0000301612007388 */ /* 0x000fe20000000800 */
[----:B--2---:R-:W-:Y:S01]  /*4a50*/  MOV R12, R8 ;  /* 0x00000008000c7202 */ /* 0x004fe20000000f00 */
[----:B------:R-:W-:Y:S01]  /*4a60*/  IMAD.MOV.U32 R13, RZ, RZ, R9 ;  /* 0x000000ffff0d7224 */ /* 0x000fe200078e0009 */
[----:B-1----:R-:W-:-:S04]  /*4a70*/  LEA R2, P0, R15, UR4, 0x4 ;  /* 0x000000040f027c11 */ /* 0x002fc8000f8020ff */
[----:B------:R1:W-:Y:S01]  /*4a80*/  STS.64 [R18+0x18], R12 ;  /* 0x0000180c12007388 */ /* 0x0003e20000000a00 */
[----:B------:R-:W-:Y:S01]  /*4a90*/  LEA.HI.X R3, R15, UR5, R0, 0x4, P0 ;  /* 0x000000050f037c11 */ /* 0x000fe200080f2400 */
[----:B-1----:R-:W-:Y:S01]  /*4aa0*/  IMAD.MOV.U32 R12, RZ, RZ, R6 ;  /* 0x000000ffff0c7224 */ /* 0x002fe200078e0006 */
[----:B------:R-:W-:-:S05]  /*4ab0*/  MOV R13, R7 ;  /* 0x00000007000d7202 */ /* 0x000fca0000000f00 */
[----:B------:R1:W-:Y:S02]  /*4ac0*/  STS.64 [R18+0x28], R12 ;  /* 0x0000280c12007388 */ /* 0x0003e40000000a00 */
[----:B-1----:R-:W-:Y:S02]  /*4ad0*/  IMAD.MOV.U32 R12, RZ, RZ, R4 ;  /* 0x000000ffff0c7224 */ /* 0x002fe400078e0004 */
[----:B------:R-:W-:-:S05]  /*4ae0*/  IMAD.MOV.U32 R13, RZ, RZ, R5 ;  /* 0x000000ffff0d7224 */ /* 0x000fca00078e0005 */
[----:B------:R-:W-:Y:S01]  /*4af0*/  STS.64 [R18+0x38], R12 ;  /* 0x0000380c12007388 */ /* 0x000fe20000000a00 */
[----:B------:R-:W-:-:S03]  /*4b00*/  NOP ;  /* 0x0000000000007918 */ /* 0x000fc60000000000 */
[----:B------:R-:W1:Y:S04]  /*4b10*/  LDS.128 R24, [R14] ;  /* 0x000000000e187984 */ /* 0x000e680000000c00 */
[----:B------:R-:W2:Y:S04]  /*4b20*/  LDS.128 R8, [R14+0x200] ;  /* 0x000200000e087984 */ /* 0x000ea80000000c00 */
[----:B------:R-:W3:Y:S04]  /*4b30*/  LDS.128 R4, [R14+0x400] ;  /* 0x000400000e047984 */ /* 0x000ee80000000c00 */
[----:B------:R-:W4:Y:S04]  /*4b40*/  LDS.128 R20, [R14+0x600] ;  /* 0x000600000e147984 */ /* 0x000f280000000c00 */
[----:B-1----:R-:W-:Y:S04]  /*4b50*/  STG.E.64 desc[UR8][R2.64], R24 ;  /* 0x0000001802007986 */ /* 0x002fe8000c101b08 */
[----:B------:R-:W-:Y:S04]  /*4b60*/  STG.E.64 desc[UR8][R2.64+0x8], R26 ;  /* 0x0000081a02007986 */ /* 0x000fe8000c101b08 */
[----:B--2---:R-:W-:Y:S04]  /*4b70*/  STG.E.64 desc[UR8][R2.64+0x200], R8 ;  /* 0x0002000802007986 */ /* 0x004fe8000c101b08 */
[----:B------:R-:W-:Y:S04]  /*4b80*/  STG.E.64 desc[UR8][R2.64+0x208], R10 ;  /* 0x0002080a02007986 */ /* 0x000fe8000c101b08 */
[----:B---3--:R-:W-:Y:S04]  /*4b90*/  STG.E.64 desc[UR8][R2.64+0x400], R4 ;  /* 0x0004000402007986 */ /* 0x008fe8000c101b08 */
[----:B------:R-:W-:Y:S04]  /*4ba0*/  STG.E.64 desc[UR8][R2.64+0x408], R6 ;  /* 0x0004080602007986 */ /* 0x000fe8000c101b08 */
[----:B----4-:R-:W-:Y:S04]  /*4bb0*/  STG.E.64 desc[UR8][R2.64+0x600], R20 ;  /* 0x0006001402007986 */ /* 0x010fe8000c101b08 */
[----:B------:R-:W-:Y:S01]  /*4bc0*/  STG.E.64 desc[UR8][R2.64+0x608], R22 ;  /* 0x0006081602007986 */ /* 0x000fe2000c101b08 */
[----:B------:R-:W-:Y:S05]  /*4bd0*/  EXIT ;  /* 0x000000000000794d */ /* 0x000fea0003800000 */
.L_x_264:
[----:B------:R-:W-:Y:S01]  /*4be0*/  STS [R18], R17 ;  /* 0x0000001112007388 */ /* 0x000fe20000000800 */
[----:B------:R-:W1:Y:S03]  /*4bf0*/  LDCU.64 UR4, c[0x0][0x3b0] ;  /* 0x00007600ff0477ac */ /* 0x000e660008000a00 */
[----:B------:R-:W-:Y:S04]  /*4c00*/  STS [R18+0x10], R16 ;  /* 0x0000101012007388 */ /* 0x000fe80000000800 */
[----:B------:R-:W-:Y:S04]  /*4c10*/  STS [R18+0x20], R23 ;  /* 0x0000201712007388 */ /* 0x000fe80000000800 */
[----:B------:R-:W-:Y:S04]  /*4c20*/  STS [R18+0x30], R22 ;  /* 0x0000301612007388 */ /* 0x000fe80000000800 */
[----:B------:R-:W-:Y:S01]  /*4c30*/  STS.64 [R18+0x8], R10 ;  /* 0x0000080a12007388 */ /* 0x000fe20000000a00 */
[----:B-1----:R-:W-:-:S03]  /*4c40*/  IADD3 R20, P0, PT, R20, UR4, RZ ;  /* 0x0000000414147c10 */ /* 0x002fc6000ff1e0ff */
[----:B------:R-:W-:Y:S01]  /*4c50*/  STS.64 [R18+0x18], R8 ;  /* 0x0000180812007388 */ /* 0x000fe20000000a00 */
[----:B------:R-:W-:-:S03]  /*4c60*/  IADD3.X R21, PT, PT, R19, UR5, RZ, P0, !PT ;  /* 0x0000000513157c10 */ /* 0x000fc600087fe4ff */
[----:B------:R-:W-:Y:S04]  /*4c70*/  STS.64 [R18+0x28], R6 ;  /* 0x0000280612007388 */ /* 0x000fe80000000a00 */
[----:B------:R-:W-:Y:S01]  /*4c80*/  STS.64 [R18+0x38], R4 ;  /* 0x0000380412007388 */ /* 0x000fe20000000a00 */
[----:B------:R-:W-:-:S03]  /*4c90*/  NOP ;  /* 0x0000000000007918 */ /* 0x000fc60000000000 */
[----:B------:R-:W1:Y:S04]  /*4ca0*/  LDS.64 R2, [R14+0x8] ;  /* 0x000008000e027984 */ /* 0x000e680000000a00 */
[----:B------:R-:W2:Y:S04]  /*4cb0*/  LDS.64 R4, [R14+0x208] ;  /* 0x000208000e047984 */ /* 0x000ea80000000a00 */
[----:B------:R-:W3:Y:S04]  /*4cc0*/  LDS.64 R6, [R14+0x408] ;  /* 0x000408000e067984 */ /* 0x000ee80000000a00 */
[----:B------:R-:W4:Y:S04]  /*4cd0*/  LDS R11, [R14] ;  /* 0x000000000e0b7984 */ /* 0x000f280000000800 */
[----:B------:R-:W5:Y:S04]  /*4ce0*/  LDS R13, [R14+0x200] ;  /* 0x000200000e0d7984 */ /* 0x000f680000000800 */
[----:B------:R-:W0:Y:S04]  /*4cf0*/  LDS R15, [R14+0x400] ;  /* 0x000400000e0f7984 */ /* 0x000e280000000800 */
[----:B------:R-:W0:Y:S04]  /*4d00*/  LDS R17, [R14+0x600] ;  /* 0x000600000e117984 */ /* 0x000e280000000800 */
[----:B------:R-:W0:Y:S04]  /*4d10*/  LDS.64 R8, [R14+0x608] ;  /* 0x000608000e087984 */ /* 0x000e280000000a00 */
[----:B-1----:R-:W-:Y:S04]  /*4d20*/  STG.E.64 desc[UR8][R20.64+0x8], R2 ;  /* 0x0000080214007986 */ /* 0x002fe8000c101b08 */
[----:B--2---:R-:W-:Y:S04]  /*4d30*/  STG.E.64 desc[UR8][R20.64+0x208], R4 ;  /* 0x0002080414007986 */ /* 0x004fe8000c101b08 */
[----:B---3--:R-:W-:Y:S04]  /*4d40*/  STG.E.64 desc[UR8][R20.64+0x408], R6 ;  /* 0x0004080614007986 */ /* 0x008fe8000c101b08 */
[----:B----4-:R-:W-:Y:S04]  /*4d50*/  STG.E desc[UR8][R20.64], R11 ;  /* 0x0000000b14007986 */ /* 0x010fe8000c101908 */
[----:B-----5:R-:W-:Y:S04]  /*4d60*/  STG.E desc[UR8][R20.64+0x200], R13 ;  /* 0x0002000d14007986 */ /* 0x020fe8000c101908 */
[----:B0-----:R-:W-:Y:S04]  /*4d70*/  STG.E desc[UR8][R20.64+0x400], R15 ;  /* 0x0004000f14007986 */ /* 0x001fe8000c101908 */
[----:B------:R-:W-:Y:S04]  /*4d80*/  STG.E desc[UR8][R20.64+0x600], R17 ;  /* 0x0006001114007986 */ /* 0x000fe8000c101908 */
[----:B------:R-:W-:Y:S01]  /*4d90*/  STG.E.64 desc[UR8][R20.64+0x608], R8 ;  /* 0x0006080814007986 */ /* 0x000fe2000c101b08 */
[----:B------:R-:W-:Y:S05]  /*4da0*/  EXIT ;  /* 0x000000000000794d */ /* 0x000fea0003800000 */
.L_x_149:
[----:B------:R-:W0:Y:S01]  /*4db0*/  LDC.64 R6, c[0x0][0x388] ;  /* 0x0000e200ff067b82 */ /* 0x000e220000000a00 */
[----:B------:R-:W-:Y:S01]  /*4dc0*/  ACQBULK ;  /* 0x000000000000782e */ /* 0x000fe20000000000 */
[----:B------:R-:W1:Y:S06]  /*4dd0*/  S2R R11, SR_TID.X ;  /* 0x00000000000b7919 */ /* 0x000e6c0000002100 */
[----:B------:R-:W2:Y:S01]  /*4de0*/  LDC R8, c[0x0][0x3a8] ;  /* 0x0000ea00ff087b82 */ /* 0x000ea20000000800 */
[----:B0-----:R-:W-:-:S05]  /*4df0*/  IMAD.WIDE.U32 R6, R21, 0x4000, R6 ;  /* 0x0000400015067825 */ /* 0x001fca00078e0006 */
[----:B------:R-:W3:Y:S04]  /*4e00*/  LDG.E R13, desc[UR8][R6.64] ;  /* 0x00000008060d7981 */ /* 0x000ee8000c1e1900 */
[----:B------:R-:W4:Y:S01]  /*4e10*/  LDG.E.64 R4, desc[UR8][R6.64+0x8] ;  /* 0x0000080806047981 */ /* 0x000f22000c1e1b00 */
[----:B-1----:R-:W-:Y:S01]  /*4e20*/  SHF.L.U32 R28, R11, 0x2, RZ ;  /* 0x000000020b1c7819 */ /* 0x002fe200000006ff */
[----:B------:R-:W-:-:S03]  /*4e30*/  IMAD.MOV R19, RZ, RZ, -R2 ;  /* 0x000000ffff137224 */ /* 0x000fc600078e0a02 */
[----:B------:R-:W-:Y:S02]  /*4e40*/  LOP3.LUT R0, R28, 0xf80, RZ, 0xc0, !PT ;  /* 0x00000f801c007812 */ /* 0x000fe400078ec0ff */
[----:B--2---:R-:W-:Y:S02]  /*4e50*/  VIADDMNMX R19, R19, R8, 0x400, PT ;  /* 0x0000040013137446 */ /* 0x004fe40003800108 */
[----:B------:R-:W-:-:S04]  /*4e60*/  LOP3.LUT R20, R0, 0x1f, R11, 0xf8, !PT ;  /* 0x0000001f00147812 */ /* 0x000fc800078ef80b */
[C---:B------:R-:W-:Y:S01]  /*4e70*/  IADD3 R17, PT, PT, R20.reuse, 0x40, RZ ;  /* 0x0000004014117810 */ /* 0x040fe20007ffe0ff */
[C---:B------:R-:W-:Y:S01]  /*4e80*/  VIADD R18, R20.reuse, 0x20 ;  /* 0x0000002014127836 */ /* 0x040fe20000000000 */
[CC--:B------:R-:W-:Y:S01]  /*4e90*/  ISETP.GE.AND P0, PT, R20.reuse, R19.reuse, PT ;  /* 0x000000131400720c */ /* 0x0c0fe20003f06270 */
[----:B------:R-:W-:Y:S01]  /*4ea0*/  VIADD R16, R20, 0x60 ;  /* 0x0000006014107836 */ /* 0x000fe20000000000 */
[-C--:B------:R-:W-:Y:S02]  /*4eb0*/  ISETP.GE.AND P2, PT, R17, R19.reuse, PT ;  /* 0x000000131100720c */ /* 0x080fe40003f46270 */
[-C--:B------:R-:W-:Y:S02]  /*4ec0*/  ISETP.GE.AND P1, PT, R18, R19.reuse, PT ;  /* 0x000000131200720c */ /* 0x080fe40003f26270 */
[----:B------:R-:W-:Y:S02]  /*4ed0*/  ISETP.GE.AND P3, PT, R16, R19, PT ;  /* 0x000000131000720c */ /* 0x000fe40003f66270 */
[----:B------:R-:W-:-:S05]  /*4ee0*/  LEA R2, P4, R20, R6, 0x4 ;  /* 0x0000000614027211 */ /* 0x000fca00078820ff */
[----:B------:R-:W-:Y:S01]  /*4ef0*/  IMAD.X R3, RZ, RZ, R7, P4 ;  /* 0x000000ffff037224 */ /* 0x000fe200020e0607 */
[----:B------:R-:W0:Y:S01]  /*4f00*/  S2R R15, SR_LANEID ;  /* 0x00000000000f7919 */ /* 0x000e220000000000 */
[----:B---3--:R-:W-:-:S03]  /*4f10*/  IMAD.MOV.U32 R9, RZ, RZ, R13 ;  /* 0x000000ffff097224 */ /* 0x008fc600078e000d */
[----:B------:R-:W2:Y:S01]  /*4f20*/  @!P0 LDG.E R13, desc[UR8][R2.64] ;  /* 0x00000008020d8981 */ /* 0x000ea2000c1e1900 */
[----:B----4-:R-:W-:Y:S01]  /*4f30*/  MOV R22, R4 ;  /* 0x0000000400167202 */ /* 0x010fe20000000f00 */
[----:B------:R-:W-:Y:S01]  /*4f40*/  IMAD.MOV.U32 R23, RZ, RZ, R5 ;  /* 0x000000ffff177224 */ /* 0x000fe200078e0005 */
[----:B------:R-:W-:Y:S01]  /*4f50*/  MOV R27, R9 ;  /* 0x00000009001b7202 */ /* 0x000fe20000000f00 */
[----:B------:R-:W-:Y:S01]  /*4f60*/  IMAD.MOV.U32 R29, RZ, RZ, R9 ;  /* 0x000000ffff1d7224 */ /* 0x000fe200078e0009 */
[----:B------:R-:W3:Y:S01]  /*4f70*/  @!P0 LDG.E.64 R4, desc[UR8][R2.64+0x8] ;  /* 0x0000080802048981 */ /* 0x000ee2000c1e1b00 */
[--C-:B------:R-:W-:Y:S01]  /*4f80*/  IMAD.MOV.U32 R6, RZ, RZ, R22.reuse ;  /* 0x000000ffff067224 */ /* 0x100fe200078e0016 */
[----:B------:R-:W-:Y:S01]  /*4f90*/  MOV R7, R23 ;  /* 0x0000001700077202 */ /* 0x000fe20000000f00 */
[----:B------:R-:W-:Y:S01]  /*4fa0*/  IMAD.MOV.U32 R24, RZ, RZ, R22 ;  /* 0x000000ffff187224 */ /* 0x000fe200078e0016 */
[----:B------:R-:W4:Y:S01]  /*4fb0*/  @!P1 LDG.E R27, desc[UR8][R2.64+0x200] ;  /* 0x00020008021b9981 */ /* 0x000f22000c1e1900 */
[----:B------:R-:W-:-:S03]  /*4fc0*/  IMAD.MOV.U32 R25, RZ, RZ, R23 ;  /* 0x000000ffff197224 */ /* 0x000fc600078e0017 */
[----:B------:R-:W5:Y:S04]  /*4fd0*/  @!P2 LDG.E R29, desc[UR8][R2.64+0x400] ;  /* 0x00040008021da981 */ /* 0x000f68000c1e1900 */
[----:B------:R-:W5:Y:S04]  /*4fe0*/  @!P3 LDG.E R9, desc[UR8][R2.64+0x600] ;  /* 0x000600080209b981 */ /* 0x000f68000c1e1900 */
[----:B------:R-:W5:Y:S04]  /*4ff0*/  @!P1 LDG.E.64 R6, desc[UR8][R2.64+0x208] ;  /* 0x0002080802069981 */ /* 0x000f68000c1e1b00 */
[----:B------:R-:W5:Y:S04]  /*5000*/  @!P2 LDG.E.64 R24, desc[UR8][R2.64+0x408] ;  /* 0x000408080218a981 */ /* 0x000f68000c1e1b00 */
[----:B------:R-:W5:Y:S01]  /*5010*/  @!P3 LDG.E.64 R22, desc[UR8][R2.64+0x608] ;  /* 0x000608080216b981 */ /* 0x000f62000c1e1b00 */
[----:B------:R-:W1:Y:S01]  /*5020*/  S2UR UR5, SR_CgaCtaId ;  /* 0x00000000000579c3 */ /* 0x000e620000008800 */
[----:B------:R-:W-:Y:S01]  /*5030*/  UMOV UR4, 0x400 ;  /* 0x0000040000047882 */ /* 0x000fe20000000000 */
[----:B0-----:R-:W-:Y:S01]  /*5040*/  IADD3 R14, PT, PT, R0, R15, RZ ;  /* 0x0000000f000e7210 */ /* 0x001fe20007ffe0ff */
[----:B-1----:R-:W-:-:S06]  /*5050*/  ULEA UR4, UR5, UR4, 0x18 ;  /* 0x0000000405047291 */ /* 0x002fcc000f8ec0ff */
[----:B------:R-:W-:-:S05]  /*5060*/  LEA R14, R14, UR4, 0x4 ;  /* 0x000000040e0e7c11 */ /* 0x000fca000f8e20ff */
[----:B------:R-:W-:Y:S01]  /*5070*/  IMAD R12, R15, 0x30, R14 ;  /* 0x000000300f0c7824 */ /* 0x000fe200078e020e */
[----:B--2---:R0:W-:Y:S04]  /*5080*/  STS [R14], R13 ;  /* 0x0000000d0e007388 */ /* 0x0041e80000000800 */
[----:B---3--:R-:W-:Y:S04]  /*5090*/  STS.64 [R14+0x8], R4 ;  /* 0x000008040e007388 */ /* 0x008fe80000000a00 */
[----:B----4-:R-:W-:Y:S04]  /*50a0*/  STS [R14+0x200], R27 ;  /* 0x0002001b0e007388 */ /* 0x010fe80000000800 */
[----:B-----5:R-:W-:Y:S04]  /*50b0*/  STS [R14+0x400], R29 ;  /* 0x0004001d0e007388 */ /* 0x020fe80000000800 */
[----:B------:R-:W-:Y:S04]  /*50c0*/  STS [R14+0x600], R9 ;  /* 0x000600090e007388 */ /* 0x000fe80000000800 */
[----:B------:R-:W-:Y:S04]  /*50d0*/  STS.64 [R14+0x208], R6 ;  /* 0x000208060e007388 */ /* 0x000fe80000000a00 */
[----:B------:R-:W-:Y:S04]  /*50e0*/  STS.64 [R14+0x408], R24 ;  /* 0x000408180e007388 */ /* 0x000fe80000000a00 */
[----:B------:R-:W-:Y:S01]  /*50f0*/  STS.64 [R14+0x608], R22 ;  /* 0x000608160e007388 */ /* 0x000fe20000000a00 */
[----:B------:R-:W-:-:S03]  /*5100*/  NOP ;  /* 0x0000000000007918 */ /* 0x000fc60000000000 */
[----:B------:R-:W-:Y:S04]  /*5110*/  LDS R15, [R12] ;  /* 0x000000000c0f7984 */ /* 0x000fe80000000800 */
[----:B------:R-:W-:Y:S04]  /*5120*/  LDS R30, [R12+0x10] ;  /* 0x000010000c1e7984 */ /* 0x000fe80000000800 */
[----:B------:R-:W-:Y:S04]  /*5130*/  LDS R31, [R12+0x20] ;  /* 0x000020000c1f7984 */ /* 0x000fe80000000800 */
[----:B------:R-:W-:Y:S04]  /*5140*/  LDS R29, [R12+0x30] ;  /* 0x000030000c1d7984 */ /* 0x000fe80000000800 */
[----:B------:R-:W1:Y:S04]  /*5150*/  LDS.64 R2, [R12+0x8] ;  /* 0x000008000c027984 */ /* 0x000e680000000a00 */
[----:B------:R2:W3:Y:S04]  /*5160*/  LDS.64 R8, [R12+0x18] ;  /* 0x000018000c087984 */ /* 0x0004e80000000a00 */
[----:B------:R2:W4:Y:S04]  /*5170*/  LDS.64 R6, [R12+0x28] ;  /* 0x000028000c067984 */ /* 0x0005280000000a00 */
[----:B------:R2:W2:Y:S01]  /*5180*/  LDS.64 R4, [R12+0x38] ;  /* 0x000038000c047984 */ /* 0x0004a20000000a00 */
[----:B0-----:R-:W-:Y:S01]  /*5190*/  LOP3.LUT R13, R11, 0x1f, RZ, 0xc0, !PT ;  /* 0x0000001f0b0d7812 */ /* 0x001fe200078ec0ff */
[----:B------:R-:W-:Y:S01]  /*51a0*/  BAR.SYNC.DEFER_BLOCKING 0x0 ;  /* 0x0000000000007b1d */ /* 0x000fe20000010000 */
[----:B------:R-:W-:-:S07]  /*51b0*/  VIADD R10, R28, 0x1 ;  /* 0x000000011c0a7836 */ /* 0x000fce0000000000 */
[----:B------:R-:W-:Y:S01]  /*51c0*/  PREEXIT ;  /* 0x000000000000782d */ /* 0x000fe20000000000 */
[----:B------:R-:W-:Y:S01]  /*51d0*/  BSSY.RECONVERGENT B0, `(.L_x_265) ;  /* 0x000006d000007945 */ /* 0x000fe20003800200 */
[-C--:B-1----:R-:W-:Y:S01]  /*51e0*/  MOV R23, R2.reuse ;  /* 0x0000000200177202 */ /* 0x082fe20000000f00 */
[----:B------:R-:W-:Y:S01]  /*51f0*/  IMAD.MOV.U32 R24, RZ, RZ, R3 ;  /* 0x000000ffff187224 */ /* 0x000fe200078e0003 */
[----:B------:R-:W-:Y:S01]  /*5200*/  ISETP.GE.U32.AND P0, PT, R10, R19, PT ;  /* 0x000000130a00720c */ /* 0x000fe20003f06070 */
[--C-:B------:R-:W-:Y:S01]  /*5210*/  IMAD.MOV.U32 R10, RZ, RZ, R15.reuse ;  /* 0x000000ffff0a7224 */ /* 0x100fe200078e000f */
[----:B------:R-:W-:Y:S01]  /*5220*/  MOV R22, R2 ;  /* 0x0000000200167202 */ /* 0x000fe20000000f00 */
[----:B------:R-:W-:Y:S02]  /*5230*/  IMAD.MOV.U32 R26, RZ, RZ, R15 ;  /* 0x000000ffff1a7224 */ /* 0x000fe400078e000f */
[----:B------:R-:W-:-:S08]  /*5240*/  IMAD.MOV.U32 R27, RZ, RZ, R3 ;  /* 0x000000ffff1b7224 */ /* 0x000fd000078e0003 */
[----:B--234-:R-:W-:Y:S05]  /*5250*/  @P0 BRA `(.L_x_266) ;  /* 0x0000000400900947 */ /* 0x01cfea0003800000 */
[C---:B------:R-:W-:Y:S01]  /*5260*/  VIMNMX R10, PT, PT, R30.reuse, R15, !PT ;  /* 0x0000000f1e0a7248 */ /* 0x040fe20007fe0100 */
[----:B------:R-:W-:Y:S01]  /*5270*/  IMAD.MOV.U32 R25, RZ, RZ, 0x3e055027 ;  /* 0x3e055027ff197424 */ /* 0x000fe200078e00ff */
[----:B------:R-:W-:Y:S01]  /*5280*/  BSSY.RECONVERGENT B1, `(.L_x_267) ;  /* 0x0000032000017945 */ /* 0x000fe20003800200 */
[----:B------:R-:W-:Y:S02]  /*5290*/  ISETP.NE.AND P1, PT, R30, RZ, PT ;  /* 0x000000ff1e00720c */ /* 0x000fe40003f25270 */
[----:B------:R-:W-:Y:S02]  /*52a0*/  CS2R R32, SRZ ;  /* 0x0000000000207805 */ /* 0x000fe4000001ff00 */
[----:B------:R-:W-:Y:S01]  /*52b0*/  ISETP.GE.AND P0, PT, R10, 0x1, PT ;  /* 0x000000010a00780c */ /* 0x000fe20003f06270 */
[----:B------:R-:W-:Y:S01]  /*52c0*/  IMAD.MOV.U32 R26, RZ, RZ, R15 ;  /* 0x000000ffff1a7224 */ /* 0x000fe200078e000f */
[----:B------:R-:W-:Y:S02]  /*52d0*/  I2FP.F32.S32 R10, R10 ;  /* 0x0000000a000a7245 */ /* 0x000fe40000201400 */
[----:B------:R-:W-:-:S09]  /*52e0*/  FSEL R24, RZ, -23, P0 ;  /* 0xc1b80000ff187808 */ /* 0x000fd20000000000 */
[----:B------:R-:W-:-:S04]  /*52f0*/  @!P0 FMUL R10, R10, 8388608 ;  /* 0x4b0000000a0a8820 */ /* 0x000fc80000400000 */
[C---:B------:R-:W-:Y:S01]  /*5300*/  VIADD R23, R10.reuse, 0xc0d55555 ;  /* 0xc0d555550a177836 */ /* 0x040fe20000000000 */
[----:B------:R-:W-:-:S04]  /*5310*/  ISETP.GT.U32.AND P0, PT, R10, 0x7f7fffff, PT ;  /* 0x7f7fffff0a00780c */ /* 0x000fc80003f04070 */
[----:B------:R-:W-:-:S04]  /*5320*/  LOP3.LUT R23, R23, 0xff800000, RZ, 0xc0, !PT ;  /* 0xff80000017177812 */ /* 0x000fc800078ec0ff */
[-C--:B------:R-:W-:Y:S02]  /*5330*/  IADD3 R22, PT, PT, R10, -R23.reuse, RZ ;  /* 0x800000170a167210 */ /* 0x080fe40007ffe0ff */
[----:B------:R-:W-:-:S03]  /*5340*/  I2FP.F32.S32 R23, R23 ;  /* 0x0000001700177245 */ /* 0x000fc60000201400 */
[----:B------:R-:W-:Y:S02]  /*5350*/  FADD R22, R22, -1 ;  /* 0xbf80000016167421 */ /* 0x000fe40000000000 */
[----:B------:R-:W-:Y:S01]  /*5360*/  FFMA R23, R23, 1.1920928955078125e-07, R24 ;  /* 0x3400000017177823 */ /* 0x000fe20000000018 */
[----:B------:R-:W-:Y:S01]  /*5370*/  MOV R24, R9 ;  /* 0x0000000900187202 */ /* 0x000fe20000000f00 */
        /* <DEDUP_REMOVED lines=12> */
[----:B------:R-:W-:Y:S02]  /*5440*/  HFMA2 R23, -RZ, RZ, 1.716796875, 251.125 ;  /* 0x3ede5bd9ff177431 */ /* 0x000fe400000001ff */
[C---:B------:R-:W-:Y:S01]  /*5450*/  @P0 FFMA R22, R10.reuse, R25, +INF ;  /* 0x7f8000000a160423 */ /* 0x040fe20000000019 */
[----:B------:R-:W-:Y:S01]  /*5460*/  FSETP.NEU.AND P0, PT, R10, RZ, PT ;  /* 0x000000ff0a00720b */ /* 0x000fe20003f0d000 */
[----:B------:R-:W-:Y:S02]  /*5470*/  IMAD.MOV.U32 R10, RZ, RZ, R30 ;  /* 0x000000ffff0a7224 */ /* 0x000fe400078e001e */
[----:B------:R-:W-:Y:S01]  /*5480*/  FFMA R22, R22, R23, 1 ;  /* 0x3f80000016167423 */ /* 0x000fe20000000017 */
[----:B------:R-:W-:-:S04]  /*5490*/  IMAD.MOV.U32 R23, RZ, RZ, R8 ;  /* 0x000000ffff177224 */ /* 0x000fc800078e0008 */
[----:B------:R-:W-:Y:S02]  /*54a0*/  FSEL R22, R22, -INF , P0 ;  /* 0xff80000016167808 */ /* 0x000fe40000000000 */
[----:B------:R-:W-:Y:S02]  /*54b0*/  ISETP.NE.AND P0, PT, R15, RZ, PT ;  /* 0x000000ff0f00720c */ /* 0x000fe40003f05270 */
[----:B------:R-:W0:Y:S02]  /*54c0*/  F2I.U32.TRUNC.NTZ R25, R22 ;  /* 0x0000001600197305 */ /* 0x000e24000020f000 */
[----:B0-----:R-:W-:-:S09]  /*54d0*/  ISETP.NE.AND P2, PT, R25, RZ, PT ;  /* 0x000000ff1900720c */ /* 0x001fd20003f45270 */
[----:B------:R-:W-:Y:S05]  /*54e0*/  @!P0 BRA `(.L_x_268) ;  /* 0x00000000002c8947 */ /* 0x000fea0003800000 */
[----:B------:R-:W-:Y:S01]  /*54f0*/  IMAD.MOV.U32 R33, RZ, RZ, RZ ;  /* 0x000000ffff217224 */ /* 0x000fe200078e00ff */
[----:B------:R-:W-:-:S07]  /*5500*/  MOV R22, R15 ;  /* 0x0000000f00167202 */ /* 0x000fce0000000f00 */
.L_x_269:
        /* <DEDUP_REMOVED lines=9> */
.L_x_268:
[----:B------:R-:W-:Y:S05]  /*55a0*/  BSYNC.RECONVERGENT B1 ;  /* 0x0000000000017941 */ /* 0x000fea0003800200 */
.L_x_267:
[----:B------:R-:W-:Y:S04]  /*55b0*/  BSSY.RECONVERGENT B1, `(.L_x_270) ;  /* 0x000000d000017945 */ /* 0x000fe80003800200 */
[----:B------:R-:W-:Y:S05]  /*55c0*/  @!P1 BRA `(.L_x_271) ;  /* 0x00000000002c9947 */ /* 0x000fea0003800000 */
[----:B------:R-:W-:Y:S02]  /*55d0*/  HFMA2 R32, -RZ, RZ, 0, 0 ;  /* 0x00000000ff207431 */ /* 0x000fe400000001ff */
[----:B------:R-:W-:-:S07]  /*55e0*/  IMAD.MOV.U32 R22, RZ, RZ, R30 ;  /* 0x000000ffff167224 */ /* 0x000fce00078e001e */
.L_x_272:
        /* <DEDUP_REMOVED lines=9> */
.L_x_271:
[----:B------:R-:W-:Y:S05]  /*5680*/  BSYNC.RECONVERGENT B1 ;  /* 0x0000000000017941 */ /* 0x000fea0003800200 */
.L_x_270:
[----:B------:R-:W-:Y:S02]  /*5690*/  IMAD.MOV.U32 R22, RZ, RZ, R2 ;  /* 0x000000ffff167224 */ /* 0x000fe400078e0002 */
[----:B------:R-:W-:Y:S01]  /*56a0*/  IMAD.MOV.U32 R27, RZ, RZ, R3 ;  /* 0x000000ffff1b7224 */ /* 0x000fe200078e0003 */
[----:B------:R-:W-:Y:S06]  /*56b0*/  @!P2 BRA `(.L_x_266) ;  /* 0x000000000078a947 */ /* 0x000fec0003800000 */
[----:B------:R-:W-:-:S07]  /*56c0*/  MOV R10, RZ ;  /* 0x000000ff000a7202 */ /* 0x000fce0000000f00 */
.L_x_274:
        /* <DEDUP_REMOVED lines=15> */
[----:B------:R-:W-:Y:S01]  /*57c0*/  IMAD.MOV.U32 R23, RZ, RZ, R8 ;  /* 0x000000ffff177224 */ /* 0x000fe200078e0008 */
[----:B------:R-:W-:Y:S01]  /*57d0*/  MOV R10, R30 ;  /* 0x0000001e000a7202 */ /* 0x000fe20000000f00 */
[----:B------:R-:W-:Y:S01]  /*57e0*/  IMAD.MOV.U32 R24, RZ, RZ, R9 ;  /* 0x000000ffff187224 */ /* 0x000fe200078e0009 */
[----:B------:R-:W-:Y:S01]  /*57f0*/  MOV R27, R3 ;  /* 0x00000003001b7202 */ /* 0x000fe20000000f00 */
[----:B------:R-:W-:Y:S02]  /*5800*/  IMAD.MOV.U32 R26, RZ, RZ, R15 ;  /* 0x000000ffff1a7224 */ /* 0x000fe400078e000f */
[----:B------:R-:W-:Y:S01]  /*5810*/  IMAD.MOV.U32 R22, RZ, RZ, R2 ;  /* 0x000000ffff167224 */ /* 0x000fe200078e0002 */
[----:B------:R-:W-:Y:S06]  /*5820*/  BRA `(.L_x_266) ;  /* 0x00000000001c7947 */ /* 0x000fec0003800000 */
.L_x_273:
[----:B------:R-:W-:Y:S01]  /*5830*/  ISETP.GT.AND P0, PT, R23, R24, PT ;  /* 0x000000181700720c */ /* 0x000fe20003f04270 */
[----:B------:R-:W-:Y:S01]  /*5840*/  IMAD.MOV.U32 R23, RZ, RZ, R8 ;  /* 0x000000ffff177224 */ /* 0x000fe200078e0008 */
[----:B------:R-:W-:Y:S01]  /*5850*/  MOV R10, R30 ;  /* 0x0000001e000a7202 */ /* 0x000fe20000000f00 */
[----:B------:R-:W-:Y:S01]  /*5860*/  IMAD.MOV.U32 R24, RZ, RZ, R9 ;  /* 0x000000ffff187224 */ /* 0x000fe200078e0009 */
[----:B------:R-:W-:Y:S02]  /*5870*/  SEL R22, R2, R8, P0 ;  /* 0x0000000802167207 */ /* 0x000fe40000000000 */
[----:B------:R-:W-:Y:S02]  /*5880*/  SEL R27, R3, R9, P0 ;  /* 0x00000009031b7207 */ /* 0x000fe40000000000 */
[----:B------:R-:W-:-:S07]  /*5890*/  SEL R26, R15, R30, P0 ;  /* 0x0000001e0f1a7207 */ /* 0x000fce0000000000 */
.L_x_266:
[----:B------:R-:W-:Y:S05]  /*58a0*/  BSYNC.RECONVERGENT B0 ;  /* 0x0000000000007941 */ /* 0x000fea0003800200 */
.L_x_265:
[----:B------:R-:W-:Y:S01]  /*58b0*/  VIADD R8, R28, 0x2 ;  /* 0x000000021c087836 */ /* 0x000fe20000000000 */
[----:B------:R-:W-:Y:S01]  /*58c0*/  BSSY.RECONVERGENT B0, `(.L_x_275) ;  /* 0x0000065000007945 */ /* 0x000fe20003800200 */
[----:B------:R-:W-:Y:S02]  /*58d0*/  IMAD.MOV.U32 R9, RZ, RZ, R26 ;  /* 0x000000ffff097224 */ /* 0x000fe400078e001a */
[----:B------:R-:W-:Y:S01]  /*58e0*/  IMAD.MOV.U32 R25, RZ, RZ, R27 ;  /* 0x000000ffff197224 */ /* 0x000fe200078e001b */
[----:B------:R-:W-:Y:S02]  /*58f0*/  ISETP.GE.U32.AND P0, PT, R8, R19, PT ;  /* 0x000000130800720c */ /* 0x000fe40003f06070 */
[----:B------:R-:W-:-:S11]  /*5900*/  MOV R8, R22 ;  /* 0x0000001600087202 */ /* 0x000fd60000000f00 */
[----:B------:R-:W-:Y:S05]  /*5910*/  @P0 BRA `(.L_x_276) ;  /* 0x00000004007c0947 */ /* 0x000fea0003800000 */
[C---:B------:R-:W-:Y:S01]  /*5920*/  VIMNMX R8, PT, PT, R31.reuse, R26, !PT ;  /* 0x0000001a1f087248 */ /* 0x040fe20007fe0100 */
[----:B------:R-:W-:Y:S01]  /*5930*/  IMAD.MOV.U32 R30, RZ, RZ, 0x3e055027 ;  /* 0x3e055027ff1e7424 */ /* 0x000fe200078e00ff */
[----:B------:R-:W-:Y:S01]  /*5940*/  BSSY.RECONVERGENT B1, `(.L_x_277) ;  /* 0x0000030000017945 */ /* 0x000fe20003800200 */
[----:B------:R-:W-:Y:S01]  /*5950*/  ISETP.NE.AND P1, PT, R31, RZ, PT ;  /* 0x000000ff1f00720c */ /* 0x000fe20003f25270 */
[----:B------:R-:W-:Y:S01]  /*5960*/  IMAD.MOV.U32 R33, RZ, RZ, RZ ;  /* 0x000000ffff217224 */ /* 0x000fe200078e00ff */
[----:B------:R-:W-:Y:S02]  /*5970*/  ISETP.GE.AND P0, PT, R8, 0x1, PT ;  /* 0x000000010800780c */ /* 0x000fe40003f06270 */
[----:B------:R-:W-:-:S11]  /*5980*/  I2FP.F32.S32 R8, R8 ;  /* 0x0000000800087245 */ /* 0x000fd60000201400 */
[----:B------:R-:W-:-:S04]  /*5990*/  @!P0 FMUL R8, R8, 8388608 ;  /* 0x4b00000008088820 */ /* 0x000fc80000400000 */
[----:B------:R-:W-:-:S05]  /*59a0*/  VIADD R25, R8, 0xc0d55555 ;  /* 0xc0d5555508197836 */ /* 0x000fca0000000000 */
[----:B------:R-:W-:-:S04]  /*59b0*/  LOP3.LUT R25, R25, 0xff800000, RZ, 0xc0, !PT ;  /* 0xff80000019197812 */ /* 0x000fc800078ec0ff */
[----:B------:R-:W-:-:S05]  /*59c0*/  IADD3 R9, PT, PT, R8, -R25, RZ ;  /* 0x8000001908097210 */ /* 0x000fca0007ffe0ff */
        /* <DEDUP_REMOVED lines=9> */
[----:B------:R-:W-:Y:S02]  /*5a60*/  I2FP.F32.S32 R30, R25 ;  /* 0x00000019001e7245 */ /* 0x000fe40000201400 */
[----:B------:R-:W-:Y:S01]  /*5a70*/  FSEL R25, RZ, -23, P0 ;  /* 0xc1b80000ff197808 */ /* 0x000fe20000000000 */
[----:B------:R-:W-:Y:S01]  /*5a80*/  FMUL R32, R9, R32 ;  /* 0x0000002009207220 */ /* 0x000fe20000400000 */
[----:B------:R-:W-:-:S03]  /*5a90*/  ISETP.GT.U32.AND P0, PT, R8, 0x7f7fffff, PT ;  /* 0x7f7fffff0800780c */ /* 0x000fc60003f04070 */
[----:B------:R-:W-:Y:S01]  /*5aa0*/  FFMA R25, R30, 1.1920928955078125e-07, R25 ;  /* 0x340000001e197823 */ /* 0x000fe20000000019 */
[----:B------:R-:W-:Y:S02]  /*5ab0*/  HFMA2 R30, -RZ, RZ, 1.716796875, 251.125 ;  /* 0x3ede5bd9ff1e7431 */ /* 0x000fe400000001ff */
[----:B------:R-:W-:Y:S01]  /*5ac0*/  FFMA R32, R9, R32, R9 ;  /* 0x0000002009207223 */ /* 0x000fe20000000009 */
[----:B------:R-:W-:-:S03]  /*5ad0*/  IMAD.MOV.U32 R9, RZ, RZ, 0x7f800000 ;  /* 0x7f800000ff097424 */ /* 0x000fc600078e00ff */
[----:B------:R-:W-:-:S03]  /*5ae0*/  FFMA R25, R25, 0.69314718246459960938, R32 ;  /* 0x3f31721819197823 */ /* 0x000fc60000000020 */
[C---:B------:R-:W-:Y:S01]  /*5af0*/  @P0 FFMA R25, R8.reuse, R9, +INF ;  /* 0x7f80000008190423 */ /* 0x040fe20000000009 */
[----:B------:R-:W-:Y:S01]  /*5b00*/  FSETP.NEU.AND P0, PT, R8, RZ, PT ;  /* 0x000000ff0800720b */ /* 0x000fe20003f0d000 */
[----:B------:R-:W-:Y:S02]  /*5b10*/  IMAD.MOV.U32 R9, RZ, RZ, R31 ;  /* 0x000000ffff097224 */ /* 0x000fe400078e001f */
[----:B------:R-:W-:Y:S01]  /*5b20*/  FFMA R25, R25, R30, 1 ;  /* 0x3f80000019197423 */ /* 0x000fe2000000001e */
[----:B------:R-:W-:-:S04]  /*5b30*/  MOV R30, RZ ;  /* 0x000000ff001e7202 */ /* 0x000fc80000000f00 */
[----:B------:R-:W-:Y:S02]  /*5b40*/  FSEL R25, R25, -INF , P0 ;  /* 0xff80000019197808 */ /* 0x000fe40000000000 */
[----:B------:R-:W-:Y:S02]  /*5b50*/  ISETP.NE.AND P0, PT, R26, RZ, PT ;  /* 0x000000ff1a00720c */ /* 0x000fe40003f05270 */
[----:B------:R-:W0:Y:S02]  /*5b60*/  F2I.U32.TRUNC.NTZ R32, R25 ;  /* 0x0000001900207305 */ /* 0x000e24000020f000 */
[----:B0-----:R-:W-:-:S09]  /*5b70*/  ISETP.NE.AND P2, PT, R32, RZ, PT ;  /* 0x000000ff2000720c */ /* 0x001fd20003f45270 */
[----:B------:R-:W-:Y:S05]  /*5b80*/  @!P0 BRA `(.L_x_278) ;  /* 0x00000000002c8947 */ /* 0x000fea0003800000 */
[----:B------:R-:W-:Y:S02]  /*5b90*/  IMAD.MOV.U32 R30, RZ, RZ, RZ ;  /* 0x000000ffff1e7224 */ /* 0x000fe400078e00ff */
[----:B------:R-:W-:-:S07]  /*5ba0*/  IMAD.MOV.U32 R8, RZ, RZ, R26 ;  /* 0x000000ffff087224 */ /* 0x000fce00078e001a */
.L_x_279:
[C---:B------:R-:W-:Y:S01]  /*5bb0*/  IADD3 R34, PT, PT, R8.reuse, 0x9, RZ ;  /* 0x0000000908227810 */ /* 0x040fe20007ffe0ff */
        /* <DEDUP_REMOVED lines=8> */
.L_x_278:
[----:B------:R-:W-:Y:S05]  /*5c40*/  BSYNC.RECONVERGENT B1 ;  /* 0x0000000000017941 */ /* 0x000fea0003800200 */
.L_x_277:
[----:B------:R-:W-:Y:S04]  /*5c50*/  BSSY.RECONVERGENT B1, `(.L_x_280) ;  /* 0x000000d000017945 */ /* 0x000fe80003800200 */
[----:B------:R-:W-:Y:S05]  /*5c60*/  @!P1 BRA `(.L_x_281) ;  /* 0x00000000002c9947 */ /* 0x000fea0003800000 */
[----:B------:R-:W-:Y:S01]  /*5c70*/  IMAD.MOV.U32 R33, RZ, RZ, RZ ;  /* 0x000000ffff217224 */ /* 0x000fe200078e00ff */
[----:B------:R-:W-:-:S07]  /*5c80*/  MOV R8, R31 ;  /* 0x0000001f00087202 */ /* 0x000fce0000000f00 */
.L_x_282:
        /* <DEDUP_REMOVED lines=9> */
.L_x_281:
[----:B------:R-:W-:Y:S05]  /*5d20*/  BSYNC.RECONVERGENT B1 ;  /* 0x0000000000017941 */ /* 0x000fea0003800200 */
.L_x_280:
[----:B------:R-:W-:Y:S01]  /*5d30*/  MOV R8, R6 ;  /* 0x0000000600087202 */ /* 0x000fe20000000f00 */
[----:B------:R-:W-:Y:S01]  /*5d40*/  IMAD.MOV.U32 R25, RZ, RZ, R7 ;  /* 0x000000ffff197224 */ /* 0x000fe200078e0007 */
[----:B------:R-:W-:Y:S06]  /*5d50*/  @!P2 BRA `(.L_x_276) ;  /* 0x00000000006ca947 */ /* 0x000fec0003800000 */
[----:B------:R-:W-:-:S07]  /*5d60*/  IMAD.MOV.U32 R9, RZ, RZ, RZ ;  /* 0x000000ffff097224 */ /* 0x000fce00078e00ff */
.L_x_284:
        /* <DEDUP_REMOVED lines=15> */
[----:B------:R-:W-:Y:S01]  /*5e60*/  MOV R8, R6 ;  /* 0x0000000600087202 */ /* 0x000fe20000000f00 */
[----:B------:R-:W-:Y:S02]  /*5e70*/  IMAD.MOV.U32 R25, RZ, RZ, R7 ;  /* 0x000000ffff197224 */ /* 0x000fe400078e0007 */
[----:B------:R-:W-:Y:S01]  /*5e80*/  IMAD.MOV.U32 R9, RZ, RZ, R31 ;  /* 0x000000ffff097224 */ /* 0x000fe200078e001f */
[----:B------:R-:W-:Y:S06]  /*5e90*/  BRA `(.L_x_276) ;  /* 0x00000000001c7947 */ /* 0x000fec0003800000 */
.L_x_283:
[----:B------:R-:W-:Y:S01]  /*5ea0*/  ISETP.GT.AND P0, PT, R30, R33, PT ;  /* 0x000000211e00720c */ /* 0x000fe20003f04270 */
[----:B------:R-:W-:Y:S01]  /*5eb0*/  IMAD.MOV.U32 R25, RZ, RZ, R7 ;  /* 0x000000ffff197224 */ /* 0x000fe200078e0007 */
[-C--:B------:R-:W-:Y:S01]  /*5ec0*/  MOV R8, R6.reuse ;  /* 0x0000000600087202 */ /* 0x080fe20000000f00 */
[----:B------:R-:W-:Y:S01]  /*5ed0*/  IMAD.MOV.U32 R9, RZ, RZ, R31 ;  /* 0x000000ffff097224 */ /* 0x000fe200078e001f */
[----:B------:R-:W-:Y:S02]  /*5ee0*/  SEL R22, R22, R6, P0 ;  /* 0x0000000616167207 */ /* 0x000fe40000000000 */
[----:B------:R-:W-:Y:S02]  /*5ef0*/  SEL R27, R27, R7, P0 ;  /* 0x000000071b1b7207 */ /* 0x000fe40000000000 */
[----:B------:R-:W-:-:S07]  /*5f00*/  SEL R26, R26, R31, P0 ;  /* 0x0000001f1a1a7207 */ /* 0x000fce0000000000 */
.L_x_276:
[----:B------:R-:W-:Y:S05]  /*5f10*/  BSYNC.RECONVERGENT B0 ;  /* 0x0000000000007941 */ /* 0x000fea0003800200 */
.L_x_275:
[C---:B------:R-:W-:Y:S01]  /*5f20*/  IADD3 R6, PT, PT, R28.reuse, 0x3, RZ ;  /* 0x000000031c067810 */ /* 0x040fe20007ffe0ff */
[----:B------:R-:W-:Y:S01]  /*5f30*/  BSSY.RECONVERGENT B0, `(.L_x_285) ;  /* 0x000000c000007945 */ /* 0x000fe20003800200 */
[-C--:B------:R-:W-:Y:S02]  /*5f40*/  ISETP.GE.U32.AND P1, PT, R28, R19.reuse, PT ;  /* 0x000000131c00720c */ /* 0x080fe40003f26070 */
[----:B------:R-:W-:-:S13]  /*5f50*/  ISETP.GE.U32.AND P0, PT, R6, R19, PT ;  /* 0x000000130600720c */ /* 0x000fda0003f06070 */
[----:B------:R-:W-:Y:S05]  /*5f60*/  @P0 BRA `(.L_x_286) ;  /* 0x0000000000200947 */ /* 0x000fea0003800000 */
[----:B------:R-:W-:Y:S01]  /*5f70*/  ISETP.NE.AND P0, PT, R29, RZ, PT ;  /* 0x000000ff1d00720c */ /* 0x000fe20003f05270 */
[----:B------:R-:W-:Y:S01]  /*5f80*/  IMAD.MOV.U32 R26, RZ, RZ, RZ ;  /* 0x000000ffff1a7224 */ /* 0x000fe200078e00ff */
[----:B------:R-:W-:Y:S01]  /*5f90*/  MOV R27, R5 ;  /* 0x00000005001b7202 */ /* 0x000fe20000000f00 */
[----:B------:R-:W-:-:S10]  /*5fa0*/  IMAD.MOV.U32 R22, RZ, RZ, R4 ;  /* 0x000000ffff167224 */ /* 0x000fd400078e0004 */
[----:B------:R-:W-:Y:S05]  /*5fb0*/  @!P0 BRA `(.L_x_286) ;  /* 0x00000000000c8947 */ /* 0x000fea0003800000 */
[----:B------:R-:W-:Y:S01]  /*5fc0*/  IMAD.MOV.U32 R22, RZ, RZ, R4 ;  /* 0x000000ffff167224 */ /* 0x000fe200078e0004 */
[----:B------:R-:W-:Y:S01]  /*5fd0*/  MOV R26, R29 ;  /* 0x0000001d001a7202 */ /* 0x000fe20000000f00 */
[----:B------:R-:W-:-:S07]  /*5fe0*/  IMAD.MOV.U32 R27, RZ, RZ, R5 ;  /* 0x000000ffff1b7224 */ /* 0x000fce00078e0005 */
.L_x_286:
[----:B------:R-:W-:Y:S05]  /*5ff0*/  BSYNC.RECONVERGENT B0 ;  /* 0x0000000000007941 */ /* 0x000fea0003800200 */
.L_x_285:
[----:B------:R-:W-:Y:S04]  /*6000*/  BSSY.RECONVERGENT B0, `(.L_x_287) ;  /* 0x0000234000007945 */ /* 0x000fe80003800200 */
[----:B------:R-:W-:Y:S05]  /*6010*/  @P1 BRA `(.L_x_288) ;  /* 0x0000002000c81947 */ /* 0x000fea0003800000 */
        /* <DEDUP_REMOVED lines=40> */
.L_x_291:
        /* <DEDUP_REMOVED lines=9> */
.L_x_290:
[----:B------:R-:W-:Y:S05]  /*6330*/  BSYNC.RECONVERGENT B1 ;  /* 0x0000000000017941 */ /* 0x000fea0003800200 */
.L_x_289:
[----:B------:R-:W-:Y:S04]  /*6340*/  BSSY.RECONVERGENT B1, `(.L_x_292) ;  /* 0x000000d000017945 */ /* 0x000fe80003800200 */
[----:B------:R-:W-:Y:S05]  /*6350*/  @!P2 BRA `(.L_x_293) ;  /* 0x00000000002ca947 */ /* 0x000fea0003800000 */
[----:B------:R-:W-:Y:S02]  /*6360*/  HFMA2 R6, -RZ, RZ, 0, 0 ;  /* 0x00000000ff067431 */ /* 0x000fe400000001ff */
[----:B------:R-:W-:-:S07]  /*6370*/  IMAD.MOV.U32 R7, RZ, RZ, R15 ;  /* 0x000000ffff077224 */ /* 0x000fce00078e000f */
.L_x_294:
        /* <DEDUP_REMOVED lines=9> */
.L_x_293:
[----:B------:R-:W-:Y:S05]  /*6410*/  BSYNC.RECONVERGENT B1 ;  /* 0x0000000000017941 */ /* 0x000fea0003800200 */
.L_x_292:
[----:B------:R-:W-:Y:S04]  /*6420*/  BSSY.RECONVERGENT B1, `(.L_x_295) ;  /* 0x000001d000017945 */ /* 0x000fe80003800200 */
[----:B------:R-:W-:Y:S05]  /*6430*/  @!P1 BRA `(.L_x_296) ;  /* 0x00000000006c9947 */ /* 0x000fea0003800000 */
[----:B------:R-:W-:-:S07]  /*6440*/  IMAD.MOV.U32 R7, RZ, RZ, RZ ;  /* 0x000000ffff077224 */ /* 0x000fce00078e00ff */
.L_x_298:
        /* <DEDUP_REMOVED lines=16> */
.L_x_297:
        /* <DEDUP_REMOVED lines=10> */
.L_x_296:
[----:B------:R-:W-:Y:S05]  /*65f0*/  BSYNC.RECONVERGENT B1 ;  /* 0x0000000000017941 */ /* 0x000fea0003800200 */
.L_x_295:
[----:B------:R-:W-:Y:S01]  /*6600*/  VIMNMX R4, PT, PT, R26, R9, !PT ;  /* 0x000000091a047248 */ /* 0x000fe20007fe0100 */
[----:B------:R-:W-:Y:S01]  /*6610*/  IMAD.MOV.U32 R6, RZ, RZ, 0x3e055027 ;  /* 0x3e055027ff067424 */ /* 0x000fe200078e00ff */
[----:B------:R-:W-:Y:S01]  /*6620*/  BSSY.RECONVERGENT B1, `(.L_x_299) ;  /* 0x000002f000017945 */ /* 0x000fe20003800200 */
        /* <DEDUP_REMOVED lines=24> */
[----:B------:R-:W-:Y:S02]  /*67b0*/  HFMA2 R6, -RZ, RZ, 1.716796875, 251.125 ;  /* 0x3ede5bd9ff067431 */ /* 0x000fe400000001ff */
        /* <DEDUP_REMOVED lines=10> */
[----:B------:R-:W-:Y:S01]  /*6860*/  MOV R5, RZ ;  /* 0x000000ff00057202 */ /* 0x000fe20000000f00 */
[----:B------:R-:W-:-:S07]  /*6870*/  IMAD.MOV.U32 R7, RZ, RZ, R26 ;  /* 0x000000ffff077224 */ /* 0x000fce00078e001a */
.L_x_301:
        /* <DEDUP_REMOVED lines=9> */
.L_x_300:
[----:B------:R-:W-:Y:S05]  /*6910*/  BSYNC.RECONVERGENT B1 ;  /* 0x0000000000017941 */ /* 0x000fea0003800200 */
.L_x_299:
[----:B------:R-:W-:Y:S04]  /*6920*/  BSSY.RECONVERGENT B1, `(.L_x_302) ;  /* 0x000000d000017945 */ /* 0x000fe80003800200 */
[----:B------:R-:W-:Y:S05]  /*6930*/  @!P1 BRA `(.L_x_303) ;  /* 0x00000000002c9947 */ /* 0x000fea0003800000 */
[----:B------:R-:W-:Y:S02]  /*6940*/  IMAD.MOV.U32 R6, RZ, RZ, RZ ;  /* 0x000000ffff067224 */ /* 0x000fe400078e00ff */
[----:B------:R-:W-:-:S07]  /*6950*/  IMAD.MOV.U32 R7, RZ, RZ, R9 ;  /* 0x000000ffff077224 */ /* 0x000fce00078e0009 */
.L_x_304:
[C---:B------:R-:W-:Y:S01]  /*6960*/  IMAD.HI R28, R7.reuse, 0x66666667, RZ ;  /* 0x66666667071c7827 */ /* 0x040fe200078e02ff */
[----:B------:R-:W-:-:S04]  /*6970*/  IADD3 R30, PT, PT, R7, 0x9, RZ ;  /* 0x00000009071e7810 */ /* 0x000fc80007ffe0ff */
[----:B------:R-:W-:Y:S02]  /*6980*/  ISETP.GT.U32.AND P0, PT, R30, 0x12, PT ;  /* 0x000000121e00780c */ /* 0x000fe40003f04070 */
[----:B------:R-:W-:-:S04]  /*6990*/  SHF.R.U32.HI R29, RZ, 0x1f, R28 ;  /* 0x0000001fff1d7819 */ /* 0x000fc8000001161c */
[----:B------:R-:W-:-:S05]  /*69a0*/  LEA.HI.SX32 R28, R28, R29, 0x1e ;  /* 0x0000001d1c1c7211 */ /* 0x000fca00078ff2ff */
[----:B------:R-:W-:-:S04]  /*69b0*/  IMAD R7, R28, -0xa, R7 ;  /* 0xfffffff61c077824 */ /* 0x000fc800078e0207 */
[----:B------:R-:W-:Y:S02]  /*69c0*/  IMAD R6, R6, 0xa, R7 ;  /* 0x0000000a06067824 */ /* 0x000fe400078e0207 */
[----:B------:R-:W-:Y:S01]  /*69d0*/  IMAD.MOV.U32 R7, RZ, RZ, R28 ;  /* 0x000000ffff077224 */ /* 0x000fe200078e001c */
[----:B------:R-:W-:Y:S06]  /*69e0*/  @P0 BRA `(.L_x_304) ;  /* 0xfffffffc00dc0947 */ /* 0x000fec000383ffff */
.L_x_303:
[----:B------:R-:W-:Y:S05]  /*69f0*/  BSYNC.RECONVERGENT B1 ;  /* 0x0000000000017941 */ /* 0x000fea0003800200 */
.L_x_302:
[----:B------:R-:W-:Y:S04]  /*6a00*/  BSSY.RECONVERGENT B1, `(.L_x_305) ;  /* 0x000001d000017945 */ /* 0x000fe80003800200 */
[----:B------:R-:W-:Y:S05]  /*6a10*/  @!P2 BRA `(.L_x_306) ;  /* 0x00000000006ca947 */ /* 0x000fea0003800000 */
[----:B------:R-:W-:-:S07]  /*6a20*/  IMAD.MOV.U32 R7, RZ, RZ, RZ ;  /* 0x000000ffff077224 */ /* 0x000fce00078e00ff */
.L_x_308:
        /* <DEDUP_REMOVED lines=16> */
.L_x_307:
        /* <DEDUP_REMOVED lines=10> */
.L_x_306:
[----:B------:R-:W-:Y:S05]  /*6bd0*/  BSYNC.RECONVERGENT B1 ;  /* 0x0000000000017941 */ /* 0x000fea0003800200 */
.L_x_305:
        /* <DEDUP_REMOVED lines=30> */
[----:B------:R-:W-:Y:S01]  /*6dc0*/  FFMA R5, R5, R6, 1 ;  /* 0x3f80000005057423 */ /* 0x000fe20000000006 */
[----:B------:R-:W-:-:S04]  /*6dd0*/  IMAD.MOV.U32 R6, RZ, RZ, RZ ;  /* 0x000000ffff067224 */ /* 0x000fc800078e00ff */
[----:B------:R-:W-:Y:S01]  /*6de0*/  FSEL R4, R5, -INF , P0 ;  /* 0xff80000005047808 */ /* 0x000fe20000000000 */
[----:B------:R-:W-:Y:S01]  /*6df0*/  HFMA2 R5, -RZ, RZ, 0, 0 ;  /* 0x00000000ff057431 */ /* 0x000fe200000001ff */
[----:B------:R-:W-:-:S04]  /*6e00*/  ISETP.NE.AND P0, PT, R9, RZ, PT ;  /* 0x000000ff0900720c */ /* 0x000fc80003f05270 */
[----:B------:R-:W0:Y:S02]  /*6e10*/  F2I.U32.TRUNC.NTZ R4, R4 ;  /* 0x0000000400047305 */ /* 0x000e24000020f000 */
[----:B0-----:R-:W-:-:S07]  /*6e20*/  ISETP.NE.AND P1, PT, R4, RZ, PT ;  /* 0x000000ff0400720c */ /* 0x001fce0003f25270 */
[----:B------:R-:W-:Y:S06]  /*6e30*/  @!P0 BRA `(.L_x_310) ;  /* 0x00000000002c8947 */ /* 0x000fec0003800000 */
[----:B------:R-:W-:Y:S02]  /*6e40*/  IMAD.MOV.U32 R5, RZ, RZ, RZ ;  /* 0x000000ffff057224 */ /* 0x000fe400078e00ff */
[----:B------:R-:W-:-:S07]  /*6e50*/  IMAD.MOV.U32 R7, RZ, RZ, R9 ;  /* 0x000000ffff077224 */ /* 0x000fce00078e0009 */
.L_x_311:
        /* <DEDUP_REMOVED lines=9> */
.L_x_310:
[----:B------:R-:W-:Y:S05]  /*6ef0*/  BSYNC.RECONVERGENT B1 ;  /* 0x0000000000017941 */ /* 0x000fea0003800200 */
.L_x_309:
[----:B------:R-:W-:Y:S04]  /*6f00*/  BSSY.RECONVERGENT B1, `(.L_x_312) ;  /* 0x000000d000017945 */ /* 0x000fe80003800200 */
[----:B------:R-:W-:Y:S05]  /*6f10*/  @!P2 BRA `(.L_x_313) ;  /* 0x00000000002ca947 */ /* 0x000fea0003800000 */
[----:B------:R-:W-:Y:S01]  /*6f20*/  IMAD.MOV.U32 R6, RZ, RZ, RZ ;  /* 0x000000ffff067224 */ /* 0x000fe200078e00ff */
[----:B------:R-:W-:-:S07]  /*6f30*/  MOV R7, R10 ;  /* 0x0000000a00077202 */ /* 0x000fce0000000f00 */
.L_x_314:
        /* <DEDUP_REMOVED lines=9> */
.L_x_313:
[----:B------:R-:W-:Y:S05]  /*6fd0*/  BSYNC.RECONVERGENT B1 ;  /* 0x0000000000017941 */ /* 0x000fea0003800200 */
.L_x_312:
[----:B------:R-:W-:Y:S04]  /*6fe0*/  BSSY.RECONVERGENT B1, `(.L_x_315) ;  /* 0x000001d000017945 */ /* 0x000fe80003800200 */
[----:B------:R-:W-:Y:S05]  /*6ff0*/  @!P1 BRA `(.L_x_316) ;  /* 0x00000000006c9947 */ /* 0x000fea0003800000 */
[----:B------:R-:W-:-:S07]  /*7000*/  HFMA2 R7, -RZ, RZ, 0, 0 ;  /* 0x00000000ff077431 */ /* 0x000fce00000001ff */
.L_x_318:
        /* <DEDUP_REMOVED lines=16> */
.L_x_317:
        /* <DEDUP_REMOVED lines=8> */
[----:B------:R-:W-:-:S02]  /*7190*/  SEL R25, R25, R24, P0 ;  /* 0x0000001819197207 */ /* 0x000fc40000000000 */
[----:B------:R-:W-:-:S07]  /*71a0*/  MOV R24, R6 ;  /* 0x0000000600187202 */ /* 0x000fce0000000f00 */
.L_x_316:
[----:B------:R-:W-:Y:S05]  /*71b0*/  BSYNC.RECONVERGENT B1 ;  /* 0x0000000000017941 */ /* 0x000fea0003800200 */
.L_x_315:
        /* <DEDUP_REMOVED lines=40> */
.L_x_321:
        /* <DEDUP_REMOVED lines=9> */
.L_x_320:
[----:B------:R-:W-:Y:S05]  /*74d0*/  BSYNC.RECONVERGENT B1 ;  /* 0x0000000000017941 */ /* 0x000fea0003800200 */
.L_x_319:
[----:B------:R-:W-:Y:S04]  /*74e0*/  BSSY.RECONVERGENT B1, `(.L_x_322) ;  /* 0x000000d000017945 */ /* 0x000fe80003800200 */
[----:B------:R-:W-:Y:S05]  /*74f0*/  @!P2 BRA `(.L_x_323) ;  /* 0x00000000002ca947 */ /* 0x000fea0003800000 */
[----:B------:R-:W-:Y:S02]  /*7500*/  HFMA2 R6, -RZ, RZ, 0, 0 ;  /* 0x00000000ff067431 */ /* 0x000fe400000001ff */
[----:B------:R-:W-:-:S07]  /*7510*/  IMAD.MOV.U32 R7, RZ, RZ, R15 ;  /* 0x000000ffff077224 */ /* 0x000fce00078e000f */
.L_x_324:
        /* <DEDUP_REMOVED lines=9> */
.L_x_323:
[----:B------:R-:W-:Y:S05]  /*75b0*/  BSYNC.RECONVERGENT B1 ;  /* 0x0000000000017941 */ /* 0x000fea0003800200 */
.L_x_322:
[----:B------:R-:W-:Y:S04]  /*75c0*/  BSSY.RECONVERGENT B1, `(.L_x_325) ;  /* 0x000001d000017945 */ /* 0x000fe80003800200 */
[----:B------:R-:W-:Y:S05]  /*75d0*/  @!P1 BRA `(.L_x_326) ;  /* 0x00000000006c9947 */ /* 0x000fea0003800000 */
[----:B------:R-:W-:-:S07]  /*75e0*/  IMAD.MOV.U32 R7, RZ, RZ, RZ ;  /* 0x000000ffff077224 */ /* 0x000fce00078e00ff */
.L_x_328:
        /* <DEDUP_REMOVED lines=16> */
.L_x_327:
        /* <DEDUP_REMOVED lines=10> */
.L_x_326:
[----:B------:R-:W-:Y:S05]  /*7790*/  BSYNC.RECONVERGENT B1 ;  /* 0x0000000000017941 */ /* 0x000fea0003800200 */
.L_x_325:
        /* <DEDUP_REMOVED lines=40> */
.L_x_331:
        /* <DEDUP_REMOVED lines=9> */
.L_x_330:
[----:B------:R-:W-:Y:S05]  /*7ab0*/  BSYNC.RECONVERGENT B1 ;  /* 0x0000000000017941 */ /* 0x000fea0003800200 */
.L_x_329:
[----:B------:R-:W-:Y:S04]  /*7ac0*/  BSSY.RECONVERGENT B1, `(.L_x_332) ;  /* 0x000000d000017945 */ /* 0x000fe80003800200 */
[----:B------:R-:W-:Y:S05]  /*7ad0*/  @!P2 BRA `(.L_x_333) ;  /* 0x00000000002ca947 */ /* 0x000fea0003800000 */
[----:B------:R-:W-:Y:S02]  /*7ae0*/  IMAD.MOV.U32 R6, RZ, RZ, RZ ;  /* 0x000000ffff067224 */ /* 0x000fe400078e00ff */
[----:B------:R-:W-:-:S07]  /*7af0*/  IMAD.MOV.U32 R7, RZ, RZ, R9 ;  /* 0x000000ffff077224 */ /* 0x000fce00078e0009 */
.L_x_334:
        /* <DEDUP_REMOVED lines=9> */
.L_x_333:
[----:B------:R-:W-:Y:S05]  /*7b90*/  BSYNC.RECONVERGENT B1 ;  /* 0x0000000000017941 */ /* 0x000fea0003800200 */
.L_x_332:
[----:B------:R-:W-:Y:S04]  /*7ba0*/  BSSY.RECONVERGENT B1, `(.L_x_335) ;  /* 0x000001d000017945 */ /* 0x000fe80003800200 */
[----:B------:R-:W-:Y:S05]  /*7bb0*/  @!P1 BRA `(.L_x_336) ;  /* 0x00000000006c9947 */ /* 0x000fea0003800000 */
[----:B------:R-:W-:-:S07]  /*7bc0*/  IMAD.MOV.U32 R7, RZ, RZ, RZ ;  /* 0x000000ffff077224 */ /* 0x000fce00078e00ff */
.L_x_338:
        /* <DEDUP_REMOVED lines=16> */
.L_x_337:
        /* <DEDUP_REMOVED lines=10> */
.L_x_336:
[----:B------:R-:W-:Y:S05]  /*7d70*/  BSYNC.RECONVERGENT B1 ;  /* 0x0000000000017941 */ /* 0x000fea0003800200 */
.L_x_335:
        /* <DEDUP_REMOVED lines=40> */
.L_x_341:
        /* <DEDUP_REMOVED lines=9> */
.L_x_340:
[----:B------:R-:W-:Y:S05]  /*8090*/  BSYNC.RECONVERGENT B1 ;  /* 0x0000000000017941 */ /* 0x000fea0003800200 */
.L_x_339:
[----:B------:R-:W-:Y:S04]  /*80a0*/  BSSY.RECONVERGENT B1, `(.L_x_342) ;  /* 0x000000d000017945 */ /* 0x000fe80003800200 */
[----:B------:R-:W-:Y:S05]  /*80b0*/  @!P2 BRA `(.L_x_343) ;  /* 0x00000000002ca947 */ /* 0x000fea0003800000 */
[----:B------:R-:W-:Y:S01]  /*80c0*/  IMAD.MOV.U32 R6, RZ, RZ, RZ ;  /* 0x000000ffff067224 */ /* 0x000fe200078e00ff */
[----:B------:R-:W-:-:S07]  /*80d0*/  MOV R7, R10 ;  /* 0x0000000a00077202 */ /* 0x000fce0000000f00 */
.L_x_344:
        /* <DEDUP_REMOVED lines=9> */
.L_x_343:
[----:B------:R-:W-:Y:S05]  /*8170*/  BSYNC.RECONVERGENT B1 ;  /* 0x0000000000017941 */ /* 0x000fea0003800200 */
.L_x_342:
[----:B------:R-:W-:Y:S05]  /*8180*/  @!P1 BRA `(.L_x_288) ;  /* 0x00000000006c9947 */ /* 0x000fea0003800000 */
[----:B------:R-:W-:-:S07]  /*8190*/  HFMA2 R7, -RZ, RZ, 0, 0 ;  /* 0x00000000ff077431 */ /* 0x000fce00000001ff */
.L_x_346:
        /* <DEDUP_REMOVED lines=16> */
.L_x_345:
        /* <DEDUP_REMOVED lines=10> */
.L_x_288:
[----:B------:R-:W-:Y:S05]  /*8340*/  BSYNC.RECONVERGENT B0 ;  /* 0x0000000000007941 */ /* 0x000fea0003800200 */
.L_x_287:
[----:B------:R-:W-:-:S05]  /*8350*/  UMOV UR4, 0x2 ;  /* 0x0000000200047882 */ /* 0x000fca0000000000 */
.L_x_400:
[----:B0-----:R-:W0:Y:S08]  /*8360*/  S2UR UR6, SR_CgaCtaId ;  /* 0x00000000000679c3 */ /* 0x001e300000008800 */
[----:B------:R-:W-:Y:S01]  /*8370*/  BAR.SYNC.DEFER_BLOCKING 0x0 ;  /* 0x0000000000007b1d */ /* 0x000fe20000010000 */
[----:B------:R-:W-:-:S05]  /*8380*/  UIADD3 UR7, UPT, UPT, -UR4, URZ, URZ ;  /* 0x000000ff04077290 */ /* 0x000fca000fffe1ff */
[----:B------:R-:W-:Y:S01]  /*8390*/  UMOV UR5, 0x400 ;  /* 0x0000040000057882 */ /* 0x000fe20000000000 */
[----:B------:R-:W-:Y:S01]  /*83a0*/  LOP3.LUT R4, R11, UR7, RZ, 0xc0, !PT ;  /* 0x000000070b047c12 */ /* 0x000fe2000f8ec0ff */
[----:B------:R-:W-:Y:S01]  /*83b0*/  UIADD3 UR7, UPT, UPT, UR4, -0x1, URZ ;  /* 0xffffffff04077890 */ /* 0x000fe2000fffe0ff */
[----:B------:R-:W-:Y:S02]  /*83c0*/  BSSY.RECONVERGENT B0, `(.L_x_347) ;  /* 0x0000084000007945 */ /* 0x000fe40003800200 */
[----:B------:R-:W-:-:S03]  /*83d0*/  SHF.L.U32 R4, R4, 0x2, RZ ;  /* 0x0000000204047819 */ /* 0x000fc600000006ff */
[----:B------:R-:W-:Y:S02]  /*83e0*/  LOP3.LUT R6, R11, UR7, RZ, 0xc0, !PT ;  /* 0x000000070b067c12 */ /* 0x000fe4000f8ec0ff */
[----:B------:R-:W-:Y:S02]  /*83f0*/  VIMNMX R4, PT, PT, R19, R4, PT ;  /* 0x0000000413047248 */ /* 0x000fe40003fe0100 */
[----:B------:R-:W-:Y:S01]  /*8400*/  SHF.L.U32 R6, R6, 0x2, RZ ;  /* 0x0000000206067819 */ /* 0x000fe200000006ff */
[----:B0-----:R-:W-:-:S03]  /*8410*/  ULEA UR6, UR6, UR5, 0x18 ;  /* 0x0000000506067291 */ /* 0x001fc6000f8ec0ff */
[----:B------:R-:W-:Y:S01]  /*8420*/  UMOV UR5, UR4 ;  /* 0x0000000400057c82 */ /* 0x000fe20008000000 */
[----:B------:R-:W-:Y:S02]  /*8430*/  USHF.L.U32 UR4, UR4, 0x1, URZ ;  /* 0x0000000104047899 */ /* 0x000fe400080006ff */
[----:B------:R-:W-:-:S04]  /*8440*/  LEA R5, R11, UR6, 0x6 ;  /* 0x000000060b057c11 */ /* 0x000fc8000f8e30ff */
[----:B------:R-:W-:Y:S01]  /*8450*/  VIADDMNMX R28, R4, UR4, R19, PT ;  /* 0x00000004041c7c46 */ /* 0x000fe2000b800113 */
[----:B------:R0:W-:Y:S04]  /*8460*/  STS.64 [R5+0x8], R2 ;  /* 0x0000080205007388 */ /* 0x0001e80000000a00 */
[----:B------:R-:W-:Y:S04]  /*8470*/  STS [R5], R15 ;  /* 0x0000000f05007388 */ /* 0x000fe80000000800 */
[----:B------:R-:W-:Y:S01]  /*8480*/  STS [R5+0x10], R10 ;  /* 0x0000100a05007388 */ /* 0x000fe20000000800 */
[----:B0-----:R-:W-:-:S03]  /*8490*/  IMAD.MOV.U32 R2, RZ, RZ, R23 ;  /* 0x000000ffff027224 */ /* 0x001fc600078e0017 */
[----:B------:R-:W-:Y:S01]  /*84a0*/  STS [R5+0x20], R9 ;  /* 0x0000200905007388 */ /* 0x000fe20000000800 */
[----:B------:R-:W-:Y:S02]  /*84b0*/  IMAD.MOV.U32 R3, RZ, RZ, R24 ;  /* 0x000000ffff037224 */ /* 0x000fe400078e0018 */
[----:B------:R-:W-:Y:S01]  /*84c0*/  IMAD.MOV.U32 R23, RZ, RZ, R27 ;  /* 0x000000ffff177224 */ /* 0x000fe200078e001b */
[----:B------:R-:W-:Y:S01]  /*84d0*/  VIADDMNMX R27, R28, UR4, R19, PT ;  /* 0x000000041c1b7c46 */ /* 0x000fe2000b800113 */
[----:B------:R-:W-:Y:S01]  /*84e0*/  IMAD.MOV.U32 R24, RZ, RZ, R8 ;  /* 0x000000ffff187224 */ /* 0x000fe200078e0008 */
[----:B------:R0:W-:Y:S04]  /*84f0*/  STS.64 [R5+0x18], R2 ;  /* 0x0000180205007388 */ /* 0x0001e80000000a00 */
[----:B------:R1:W-:Y:S04]  /*8500*/  STS.64 [R5+0x28], R24 ;  /* 0x0000281805007388 */ /* 0x0003e80000000a00 */
[----:B------:R1:W-:Y:S01]  /*8510*/  STS.64 [R5+0x38], R22 ;  /* 0x0000381605007388 */ /* 0x0003e20000000a00 */
[----:B0-----:R-:W-:Y:S01]  /*8520*/  IMAD.IADD R2, R27, 0x1, -R28 ;  /* 0x000000011b027824 */ /* 0x001fe200078e0a1c */
[----:B------:R-:W-:-:S02]  /*8530*/  VIMNMX R3, PT, PT, R19, R6, PT ;  /* 0x0000000613037248 */ /* 0x000fc40003fe0100 */
[----:B------:R1:W-:Y:S01]  /*8540*/  STS [R5+0x30], R26 ;  /* 0x0000301a05007388 */ /* 0x0003e20000000800 */
[----:B------:R-:W-:Y:S01]  /*8550*/  BAR.SYNC.DEFER_BLOCKING 0x0 ;  /* 0x0000000000007b1d */ /* 0x000fe20000010000 */
[C---:B------:R-:W-:Y:S01]  /*8560*/  ISETP.GE.AND P0, PT, R3.reuse, R2, PT ;  /* 0x000000020300720c */ /* 0x040fe20003f06270 */
[----:B------:R-:W-:Y:S01]  /*8570*/  IMAD.IADD R2, R3, 0x1, -R2 ;  /* 0x0000000103027824 */ /* 0x000fe200078e0a02 */
[----:B------:R-:W-:-:S04]  /*8580*/  VIADDMNMX R6, R28, -R4, R3, PT ;  /* 0x800000041c067246 */ /* 0x000fc80003800103 */
[----:B------:R-:W-:-:S04]  /*8590*/  SEL R7, R2, RZ, P0 ;  /* 0x000000ff02077207 */ /* 0x000fc80000000000 */
[----:B------:R-:W-:-:S13]  /*85a0*/  ISETP.GE.AND P0, PT, R7, R6, PT ;  /* 0x000000060700720c */ /* 0x000fda0003f06270 */
[----:B-1----:R-:W-:Y:S05]  /*85b0*/  @P0 BRA `(.L_x_348) ;  /* 0x0000000400900947 */ /* 0x002fea0003800000 */
[----:B------:R-:W-:Y:S01]  /*85c0*/  MOV R2, R6 ;  /* 0x0000000600027202 */ /* 0x000fe20000000f00 */
[----:B------:R-:W-:-:S07]  /*85d0*/  IMAD.IADD R5, R3, 0x1, R28 ;  /* 0x0000000103057824 */ /* 0x000fce00078e021c */
.L_x_359:
[----:B------:R-:W-:Y:S01]  /*85e0*/  IMAD.IADD R6, R2, 0x1, -R7 ;  /* 0x0000000102067824 */ /* 0x000fe200078e0a07 */
[----:B------:R-:W-:Y:S01]  /*85f0*/  BSSY.RECONVERGENT B1, `(.L_x_349) ;  /* 0x0000039000017945 */ /* 0x000fe20003800200 */
[----:B------:R-:W-:-:S03]  /*8600*/  IMAD.MOV.U32 R25, RZ, RZ, 0x3e055027 ;  /* 0x3e055027ff197424 */ /* 0x000fc600078e00ff */
[----:B------:R-:W-:-:S04]  /*8610*/  LEA.HI R6, R6, R6, RZ, 0x1 ;  /* 0x0000000606067211 */ /* 0x000fc800078f08ff */
[----:B------:R-:W-:-:S04]  /*8620*/  LEA.HI.SX32 R9, R6, R7, 0x1f ;  /* 0x0000000706097211 */ /* 0x000fc800078ffaff */
[-C--:B------:R-:W-:Y:S02]  /*8630*/  LOP3.LUT R8, RZ, R9.reuse, RZ, 0x33, !PT ;  /* 0x00000009ff087212 */ /* 0x080fe400078e33ff */
[----:B------:R-:W-:-:S03]  /*8640*/  IADD3 R6, PT, PT, R4, R9, RZ ;  /* 0x0000000904067210 */ /* 0x000fc60007ffe0ff */
        /* <DEDUP_REMOVED lines=31> */
[----:B------:R-:W-:Y:S02]  /*8840*/  HFMA2 R25, -RZ, RZ, 1.716796875, 251.125 ;  /* 0x3ede5bd9ff197431 */ /* 0x000fe400000001ff */
        /* <DEDUP_REMOVED lines=10> */
.L_x_351:
[C---:B------:R-:W-:Y:S01]  /*88f0*/  IMAD.HI R22, R15.reuse, 0x66666667, RZ ;  /* 0x666666670f167827 */ /* 0x040fe200078e02ff */
[----:B------:R-:W-:-:S04]  /*8900*/  IADD3 R24, PT, PT, R15, 0x9, RZ ;  /* 0x000000090f187810 */ /* 0x000fc80007ffe0ff */
[----:B------:R-:W-:Y:S02]  /*8910*/  ISETP.GE.U32.AND P2, PT, R24, 0x13, PT ;  /* 0x000000131800780c */ /* 0x000fe40003f46070 */
[----:B------:R-:W-:-:S04]  /*8920*/  SHF.R.U32.HI R23, RZ, 0x1f, R22 ;  /* 0x0000001fff177819 */ /* 0x000fc80000011616 */
[----:B------:R-:W-:-:S05]  /*8930*/  LEA.HI.SX32 R22, R22, R23, 0x1e ;  /* 0x0000001716167211 */ /* 0x000fca00078ff2ff */
[----:B------:R-:W-:-:S04]  /*8940*/  IMAD R15, R22, -0xa, R15 ;  /* 0xfffffff6160f7824 */ /* 0x000fc800078e020f */
[----:B------:R-:W-:Y:S02]  /*8950*/  IMAD R10, R10, 0xa, R15 ;  /* 0x0000000a0a0a7824 */ /* 0x000fe400078e020f */
[----:B------:R-:W-:Y:S01]  /*8960*/  IMAD.MOV.U32 R15, RZ, RZ, R22 ;  /* 0x000000ffff0f7224 */ /* 0x000fe200078e0016 */
[----:B------:R-:W-:Y:S06]  /*8970*/  @P2 BRA `(.L_x_351) ;  /* 0xfffffffc00dc2947 */ /* 0x000fec000383ffff */
.L_x_350:
[----:B------:R-:W-:Y:S05]  /*8980*/  BSYNC.RECONVERGENT B1 ;  /* 0x0000000000017941 */ /* 0x000fea0003800200 */
.L_x_349:
[----:B------:R-:W-:Y:S01]  /*8990*/  BSSY.RECONVERGENT B1, `(.L_x_352) ;  /* 0x000000d000017945 */ /* 0x000fe20003800200 */
[----:B------:R-:W-:-:S03]  /*89a0*/  IMAD.MOV.U32 R15, RZ, RZ, RZ ;  /* 0x000000ffff0f7224 */ /* 0x000fc600078e00ff */
[----:B------:R-:W-:Y:S05]  /*89b0*/  @!P3 BRA `(.L_x_353) ;  /* 0x000000000028b947 */ /* 0x000fea0003800000 */
[----:B------:R-:W-:-:S07]  /*89c0*/  HFMA2 R15, -RZ, RZ, 0, 0 ;  /* 0x00000000ff0f7431 */ /* 0x000fce00000001ff */
.L_x_354:
        /* <DEDUP_REMOVED lines=9> */
.L_x_353:
[----:B------:R-:W-:Y:S05]  /*8a60*/  BSYNC.RECONVERGENT B1 ;  /* 0x0000000000017941 */ /* 0x000fea0003800200 */
.L_x_352:
[----:B------:R-:W-:Y:S04]  /*8a70*/  BSSY.RECONVERGENT B1, `(.L_x_355) ;  /* 0x0000014000017945 */ /* 0x000fe80003800200 */
[----:B------:R-:W-:Y:S05]  /*8a80*/  @!P1 BRA `(.L_x_356) ;  /* 0x0000000000489947 */ /* 0x000fea0003800000 */
[----:B------:R-:W-:-:S07]  /*8a90*/  MOV R23, RZ ;  /* 0x000000ff00177202 */ /* 0x000fce0000000f00 */
.L_x_358:
        /* <DEDUP_REMOVED lines=16> */
.L_x_357:
[----:B------:R-:W-:-:S13]  /*8ba0*/  ISETP.GT.AND P0, PT, R6, R15, PT ;  /* 0x0000000f0600720c */ /* 0x000fda0003f04270 */
.L_x_356:
[----:B------:R-:W-:Y:S05]  /*8bb0*/  BSYNC.RECONVERGENT B1 ;  /* 0x0000000000017941 */ /* 0x000fea0003800200 */
.L_x_355:
[----:B------:R-:W-:Y:S01]  /*8bc0*/  @P0 VIADD R7, R9, 0x1 ;  /* 0x0000000109070836 */ /* 0x000fe20000000000 */
[----:B------:R-:W-:-:S04]  /*8bd0*/  SEL R2, R2, R9, P0 ;  /* 0x0000000902027207 */ /* 0x000fc80000000000 */
[----:B------:R-:W-:-:S13]  /*8be0*/  ISETP.GE.AND P0, PT, R7, R2, PT ;  /* 0x000000020700720c */ /* 0x000fda0003f06270 */
[----:B------:R-:W-:Y:S05]  /*8bf0*/  @!P0 BRA `(.L_x_359) ;  /* 0xfffffff800788947 */ /* 0x000fea000383ffff */
.L_x_348:
[----:B------:R-:W-:Y:S05]  /*8c00*/  BSYNC.RECONVERGENT B0 ;  /* 0x0000000000007941 */ /* 0x000fea0003800200 */
.L_x_347:
[----:B------:R-:W-:Y:S01]  /*8c10*/  IMAD.IADD R9, R4, 0x1, R7 ;  /* 0x0000000104097824 */ /* 0x000fe200078e0207 */
[----:B------:R-:W-:Y:S01]  /*8c20*/  IADD3 R8, PT, PT, -R7, R28, R3 ;  /* 0x0000001c07087210 */ /* 0x000fe20007ffe103 */
[----:B------:R-:W-:Y:S01]  /*8c30*/  BSSY.RECONVERGENT B0, `(.L_x_360) ;  /* 0x0000062000007945 */ /* 0x000fe20003800200 */
[----:B------:R-:W-:Y:S02]  /*8c40*/  PLOP3.LUT P0, PT, PT, PT, PT, 0x8, 0x80 ;  /* 0x000000000080781c */ /* 0x000fe40003f0e170 */
[----:B------:R-:W-:Y:S02]  /*8c50*/  LEA R10, R9, UR6, 0x4 ;  /* 0x00000006090a7c11 */ /* 0x000fe4000f8e20ff */
[C---:B------:R-:W-:Y:S02]  /*8c60*/  LEA R22, R8.reuse, UR6, 0x4 ;  /* 0x0000000608167c11 */ /* 0x040fe4000f8e20ff */
[----:B------:R-:W-:Y:S01]  /*8c70*/  ISETP.GE.AND P1, PT, R8, R27, PT ;  /* 0x0000001b0800720c */ /* 0x000fe20003f26270 */
[----:B------:R0:W1:Y:S04]  /*8c80*/  LDS R29, [R10] ;  /* 0x000000000a1d7984 */ /* 0x0000680000000800 */
        /* <DEDUP_REMOVED lines=13> */
[----:B------:R-:W-:Y:S02]  /*8d60*/  FSEL R15, RZ, -23, P0 ;  /* 0xc1b80000ff0f7808 */ /* 0x000fe40000000000 */
[----:B------:R-:W-:-:S07]  /*8d70*/  ISETP.NE.AND P3, PT, R29, RZ, PT ;  /* 0x000000ff1d00720c */ /* 0x000fce0003f65270 */
[----:B------:R-:W-:-:S05]  /*8d80*/  @!P0 FMUL R2, R2, 8388608 ;  /* 0x4b00000002028820 */ /* 0x000fca0000400000 */
[C---:B------:R-:W-:Y:S02]  /*8d90*/  IADD3 R3, PT, PT, R2.reuse, -0x3f2aaaab, RZ ;  /* 0xc0d5555502037810 */ /* 0x040fe40007ffe0ff */
[----:B------:R-:W-:Y:S02]  /*8da0*/  ISETP.GT.U32.AND P0, PT, R2, 0x7f7fffff, PT ;  /* 0x7f7fffff0200780c */ /* 0x000fe40003f04070 */
        /* <DEDUP_REMOVED lines=11> */
[----:B------:R-:W-:-:S03]  /*8e60*/  I2FP.F32.S32 R24, R23 ;  /* 0x0000001700187245 */ /* 0x000fc60000201400 */
[C---:B------:R-:W-:Y:S02]  /*8e70*/  FMUL R30, R3.reuse, R30 ;  /* 0x0000001e031e7220 */ /* 0x040fe40000400000 */
[----:B------:R-:W-:Y:S01]  /*8e80*/  FFMA R15, R24, 1.1920928955078125e-07, R15 ;  /* 0x34000000180f7823 */ /* 0x000fe2000000000f */
[----:B------:R-:W-:Y:S02]  /*8e90*/  IMAD.MOV.U32 R24, RZ, RZ, 0x3ede5bd9 ;  /* 0x3ede5bd9ff187424 */ /* 0x000fe400078e00ff */
[----:B------:R-:W-:Y:S01]  /*8ea0*/  FFMA R30, R3, R30, R3 ;  /* 0x0000001e031e7223 */ /* 0x000fe20000000003 */
[----:B------:R-:W-:-:S03]  /*8eb0*/  MOV R3, 0x7f800000 ;  /* 0x7f80000000037802 */ /* 0x000fc60000000f00 */
[----:B------:R-:W-:Y:S02]  /*8ec0*/  FFMA R15, R15, 0.69314718246459960938, R30 ;  /* 0x3f3172180f0f7823 */ /* 0x000fe4000000001e */
[C---:B------:R-:W-:Y:S01]  /*8ed0*/  @P0 FFMA R15, R2.reuse, R3, +INF ;  /* 0x7f800000020f0423 */ /* 0x040fe20000000003 */
[----:B------:R-:W-:Y:S01]  /*8ee0*/  FSETP.NEU.AND P0, PT, R2, RZ, PT ;  /* 0x000000ff0200720b */ /* 0x000fe20003f0d000 */
[----:B------:R-:W-:Y:S02]  /*8ef0*/  HFMA2 R3, -RZ, RZ, 0, 0 ;  /* 0x00000000ff037431 */ /* 0x000fe400000001ff */
[----:B------:R-:W-:-:S05]  /*8f00*/  FFMA R15, R15, R24, 1 ;  /* 0x3f8000000f0f7423 */ /* 0x000fca0000000018 */
[----:B------:R-:W-:Y:S01]  /*8f10*/  FSEL R2, R15, -INF , P0 ;  /* 0xff8000000f027808 */ /* 0x000fe20000000000 */
[----:B------:R-:W-:Y:S01]  /*8f20*/  IMAD.MOV.U32 R15, RZ, RZ, RZ ;  /* 0x000000ffff0f7224 */ /* 0x000fe200078e00ff */
[----:B------:R-:W-:-:S04]  /*8f30*/  PLOP3.LUT P0, PT, PT, PT, PT, 0x8, 0x80 ;  /* 0x000000000080781c */ /* 0x000fc80003f0e170 */
[----:B------:R-:W1:Y:S02]  /*8f40*/  F2I.U32.TRUNC.NTZ R2, R2 ;  /* 0x0000000200027305 */ /* 0x000e64000020f000 */
[----:B-1----:R-:W-:Y:S01]  /*8f50*/  ISETP.NE.AND P1, PT, R2, RZ, PT ;  /* 0x000000ff0200720c */ /* 0x002fe20003f25270 */
[----:B------:R-:W-:-:S12]  /*8f60*/  @!P2 BRA `(.L_x_363) ;  /* 0x00000000002ca947 */ /* 0x000fd80003800000 */
[----:B------:R-:W-:Y:S02]  /*8f70*/  IMAD.MOV.U32 R3, RZ, RZ, RZ ;  /* 0x000000ffff037224 */ /* 0x000fe400078e00ff */
[----:B------:R-:W-:-:S07]  /*8f80*/  IMAD.MOV.U32 R23, RZ, RZ, R26 ;  /* 0x000000ffff177224 */ /* 0x000fce00078e001a */
.L_x_364:
        /* <DEDUP_REMOVED lines=9> */
.L_x_363:
[----:B------:R-:W-:Y:S05]  /*9020*/  BSYNC.RECONVERGENT B1 ;  /* 0x0000000000017941 */ /* 0x000fea0003800200 */
.L_x_362:
[----:B------:R-:W-:Y:S04]  /*9030*/  BSSY.RECONVERGENT B1, `(.L_x_365) ;  /* 0x000000d000017945 */ /* 0x000fe80003800200 */
[----:B------:R-:W-:Y:S05]  /*9040*/  @!P3 BRA `(.L_x_366) ;  /* 0x00000000002cb947 */ /* 0x000fea0003800000 */
[----:B------:R-:W-:Y:S01]  /*9050*/  IMAD.MOV.U32 R15, RZ, RZ, RZ ;  /* 0x000000ffff0f7224 */ /* 0x000fe200078e00ff */
[----:B------:R-:W-:-:S07]  /*9060*/  MOV R23, R29 ;  /* 0x0000001d00177202 */ /* 0x000fce0000000f00 */
.L_x_367:
        /* <DEDUP_REMOVED lines=9> */
.L_x_366:
[----:B------:R-:W-:Y:S05]  /*9100*/  BSYNC.RECONVERGENT B1 ;  /* 0x0000000000017941 */ /* 0x000fea0003800200 */
.L_x_365:
[----:B------:R-:W-:Y:S05]  /*9110*/  @!P1 BRA `(.L_x_361) ;  /* 0x00000000004c9947 */ /* 0x000fea0003800000 */
[----:B------:R-:W-:-:S07]  /*9120*/  HFMA2 R23, -RZ, RZ, 0, 0 ;  /* 0x00000000ff177431 */ /* 0x000fce00000001ff */
.L_x_369:
        /* <DEDUP_REMOVED lines=17> */
.L_x_368:
[----:B------:R-:W-:-:S13]  /*9240*/  ISETP.LE.AND P0, PT, R3, R32, PT ;  /* 0x000000200300720c */ /* 0x000fda0003f03270 */
.L_x_361:
[----:B------:R-:W-:Y:S05]  /*9250*/  BSYNC.RECONVERGENT B0 ;  /* 0x0000000000007941 */ /* 0x000fea0003800200 */
.L_x_360:
[----:B-12---:R-:W-:Y:S01]  /*9260*/  SEL R15, R26, R29, P0 ;  /* 0x0000001d1a0f7207 */ /* 0x006fe20000000000 */
[----:B------:R-:W-:Y:S01]  /*9270*/  VIADD R24, R8, 0x1 ;  /* 0x0000000108187836 */ /* 0x000fe20000000000 */
[----:B---34-:R-:W-:Y:S01]  /*9280*/  SEL R2, R6, R4, P0 ;  /* 0x0000000406027207 */ /* 0x018fe20000000000 */
[----:B------:R1:W2:Y:S01]  /*9290*/  @P0 LDS R26, [R22+0x10] ;  /* 0x00001000161a0984 */ /* 0x0002a20000000800 */
[----:B------:R-:W-:Y:S01]  /*92a0*/  SEL R3, R7, R5, P0 ;  /* 0x0000000507037207 */ /* 0x000fe20000000000 */
[----:B------:R-:W-:Y:S01]  /*92b0*/  @!P0 IMAD.MOV R24, RZ, RZ, R8 ;  /* 0x000000ffff188224 */ /* 0x000fe200078e0208 */
[----:B------:R-:W-:Y:S01]  /*92c0*/  BSSY.RECONVERGENT B0, `(.L_x_370) ;  /* 0x0000060000007945 */ /* 0x000fe20003800200 */
[----:B------:R1:W3:Y:S01]  /*92d0*/  @P0 LDS.64 R6, [R22+0x18] ;  /* 0x0000180016060984 */ /* 0x0002e20000000a00 */
[----:B------:R-:W-:Y:S01]  /*92e0*/  IADD3 R23, PT, PT, R9, 0x1, RZ ;  /* 0x0000000109177810 */ /* 0x000fe20007ffe0ff */
[----:B------:R-:W-:Y:S01]  /*92f0*/  @P0 IMAD.MOV R23, RZ, RZ, R9 ;  /* 0x000000ffff170224 */ /* 0x000fe200078e0209 */
[----:B------:R-:W-:Y:S01]  /*9300*/  ISETP.GE.AND P2, PT, R24, R27, PT ;  /* 0x0000001b1800720c */ /* 0x000fe20003f46270 */
[----:B------:R1:W4:Y:S01]  /*9310*/  @!P0 LDS R29, [R10+0x10] ;  /* 0x000010000a1d8984 */ /* 0x0003220000000800 */
[----:B------:R-:W-:-:S03]  /*9320*/  PLOP3.LUT P1, PT, PT, PT, PT, 0x8, 0x80 ;  /* 0x000000000080781c */ /* 0x000fc60003f2e170 */
[----:B------:R1:W0:Y:S08]  /*9330*/  @!P0 LDS.64 R4, [R10+0x18] ;  /* 0x000018000a048984 */ /* 0x0002300000000a00 */
[----:B-1----:R-:W-:Y:S05]  /*9340*/  @P2 BRA `(.L_x_371) ;  /* 0x00000004005c2947 */ /* 0x002fea0003800000 */
[----:B------:R-:W-:Y:S02]  /*9350*/  ISETP.GE.AND P0, PT, R23, R28, PT ;  /* 0x0000001c1700720c */ /* 0x000fe40003f06270 */
[----:B------:R-:W-:-:S11]  /*9360*/  PLOP3.LUT P1, PT, PT, PT, PT, 0x80, 0x8 ;  /* 0x000000000008781c */ /* 0x000fd60003f2f070 */
[----:B------:R-:W-:Y:S05]  /*9370*/  @P0 BRA `(.L_x_371) ;  /* 0x0000000400500947 */ /* 0x000fea0003800000 */
[C---:B--2-4-:R-:W-:Y:S01]  /*9380*/  VIMNMX R8, PT, PT, R29.reuse, R26, !PT ;  /* 0x0000001a1d087248 */ /* 0x054fe20007fe0100 */
[----:B0-----:R-:W-:Y:S01]  /*9390*/  IMAD.MOV.U32 R10, RZ, RZ, 0x3e055027 ;  /* 0x3e055027ff0a7424 */ /* 0x001fe200078e00ff */
        /* <DEDUP_REMOVED lines=30> */
[----:B------:R-:W-:-:S05]  /*9580*/  FFMA R9, R9, R10, 1 ;  /* 0x3f80000009097423 */ /* 0x000fca000000000a */
[----:B------:R-:W-:Y:S02]  /*9590*/  FSEL R10, R9, -INF , P0 ;  /* 0xff800000090a7808 */ /* 0x000fe40000000000 */
[----:B------:R-:W-:-:S04]  /*95a0*/  CS2R R8, SRZ ;  /* 0x0000000000087805 */ /* 0x000fc8000001ff00 */
[----:B------:R-:W0:Y:S02]  /*95b0*/  F2I.U32.TRUNC.NTZ R10, R10 ;  /* 0x0000000a000a7305 */ /* 0x000e24000020f000 */
[----:B0-----:R-:W-:Y:S01]  /*95c0*/  ISETP.NE.AND P0, PT, R10, RZ, PT ;  /* 0x000000ff0a00720c */ /* 0x001fe20003f05270 */
[----:B------:R-:W-:-:S12]  /*95d0*/  @!P2 BRA `(.L_x_373) ;  /* 0x00000000002ca947 */ /* 0x000fd80003800000 */
[----:B------:R-:W-:Y:S02]  /*95e0*/  IMAD.MOV.U32 R8, RZ, RZ, RZ ;  /* 0x000000ffff087224 */ /* 0x000fe400078e00ff */
[----:B------:R-:W-:-:S07]  /*95f0*/  IMAD.MOV.U32 R22, RZ, RZ, R26 ;  /* 0x000000ffff167224 */ /* 0x000fce00078e001a */
.L_x_374:
        /* <DEDUP_REMOVED lines=9> */
.L_x_373:
[----:B------:R-:W-:Y:S05]  /*9690*/  BSYNC.RECONVERGENT B1 ;  /* 0x0000000000017941 */ /* 0x000fea0003800200 */
.L_x_372:
[----:B------:R-:W-:Y:S04]  /*96a0*/  BSSY.RECONVERGENT B1, `(.L_x_375) ;  /* 0x000000d000017945 */ /* 0x000fe80003800200 */
[----:B------:R-:W-:Y:S05]  /*96b0*/  @!P3 BRA `(.L_x_376) ;  /* 0x00000000002cb947 */ /* 0x000fea0003800000 */
[----:B------:R-:W-:Y:S01]  /*96c0*/  IMAD.MOV.U32 R9, RZ, RZ, RZ ;  /* 0x000000ffff097224 */ /* 0x000fe200078e00ff */
[----:B------:R-:W-:-:S07]  /*96d0*/  MOV R22, R29 ;  /* 0x0000001d00167202 */ /* 0x000fce0000000f00 */
.L_x_377:
        /* <DEDUP_REMOVED lines=9> */
.L_x_376:
[----:B------:R-:W-:Y:S05]  /*9770*/  BSYNC.RECONVERGENT B1 ;  /* 0x0000000000017941 */ /* 0x000fea0003800200 */
.L_x_375:
[----:B------:R-:W-:Y:S05]  /*9780*/  @!P0 BRA `(.L_x_371) ;  /* 0x00000000004c8947 */ /* 0x000fea0003800000 */
[----:B------:R-:W-:-:S07]  /*9790*/  HFMA2 R25, -RZ, RZ, 0, 0 ;  /* 0x00000000ff197431 */ /* 0x000fce00000001ff */
.L_x_379:
        /* <DEDUP_REMOVED lines=17> */
.L_x_378:
[----:B------:R-:W-:-:S13]  /*98b0*/  ISETP.LE.AND P1, PT, R8, R9, PT ;  /* 0x000000090800720c */ /* 0x000fda0003f23270 */
.L_x_371:
[----:B------:R-:W-:Y:S05]  /*98c0*/  BSYNC.RECONVERGENT B0 ;  /* 0x0000000000007941 */ /* 0x000fea0003800200 */
.L_x_370:
[----:B------:R-:W-:Y:S01]  /*98d0*/  VIADD R8, R24, 0x1 ;  /* 0x0000000118087836 */ /* 0x000fe20000000000 */
[----:B0-2-4-:R-:W-:Y:S01]  /*98e0*/  SEL R10, R26, R29, P1 ;  /* 0x0000001d1a0a7207 */ /* 0x015fe20000800000 */
[C---:B------:R-:W-:Y:S01]  /*98f0*/  VIADD R9, R23.reuse, 0x1 ;  /* 0x0000000117097836 */ /* 0x040fe20000000000 */
[----:B------:R-:W-:Y:S01]  /*9900*/  @P1 IADD3 R9, PT, PT, R23, RZ, RZ ;  /* 0x000000ff17091210 */ /* 0x000fe20007ffe0ff */
[----:B------:R-:W-:Y:S01]  /*9910*/  @!P1 IMAD.MOV R8, RZ, RZ, R24 ;  /* 0x000000ffff089224 */ /* 0x000fe200078e0218 */
[----:B---3--:R-:W-:Y:S01]  /*9920*/  SEL R23, R6, R4, P1 ;  /* 0x0000000406177207 */ /* 0x008fe20000800000 */
        /* <DEDUP_REMOVED lines=53> */
[----:B------:R-:W-:Y:S01]  /*9c80*/  MOV R25, RZ ;  /* 0x000000ff00197202 */ /* 0x000fe20000000f00 */
[----:B------:R-:W-:-:S07]  /*9c90*/  IMAD.MOV.U32 R31, RZ, RZ, R26 ;  /* 0x000000ffff1f7224 */ /* 0x000fce00078e001a */
.L_x_384:
[----:B------:R-:W-:-:S05]  /*9ca0*/  IMAD.HI R32, R31, 0x66666667, RZ ;  /* 0x666666671f207827 */ /* 0x000fca00078e02ff */
[----:B------:R-:W-:-:S04]  /*9cb0*/  SHF.R.U32.HI R33, RZ, 0x1f, R32 ;  /* 0x0000001fff217819 */ /* 0x000fc80000011620 */
[----:B------:R-:W-:Y:S01]  /*9cc0*/  LEA.HI.SX32 R32, R32, R33, 0x1e ;  /* 0x0000002120207211 */ /* 0x000fe200078ff2ff */
[----:B------:R-:W-:-:S04]  /*9cd0*/  VIADD R33, R31, 0x9 ;  /* 0x000000091f217836 */ /* 0x000fc80000000000 */
[----:B------:R-:W-:Y:S01]  /*9ce0*/  IMAD R34, R32, -0xa, R31 ;  /* 0xfffffff620227824 */ /* 0x000fe200078e021f */
[----:B------:R-:W-:Y:S02]  /*9cf0*/  ISETP.GT.U32.AND P2, PT, R33, 0x12, PT ;  /* 0x000000122100780c */ /* 0x000fe40003f44070 */
[----:B------:R-:W-:Y:S01]  /*9d00*/  MOV R31, R32 ;  /* 0x00000020001f7202 */ /* 0x000fe20000000f00 */
[----:B------:R-:W-:-:S10]  /*9d10*/  IMAD R25, R25, 0xa, R34 ;  /* 0x0000000a19197824 */ /* 0x000fd400078e0222 */
[----:B------:R-:W-:Y:S05]  /*9d20*/  @P2 BRA `(.L_x_384) ;  /* 0xfffffffc00dc2947 */ /* 0x000fea000383ffff */
.L_x_383:
[----:B------:R-:W-:Y:S05]  /*9d30*/  BSYNC.RECONVERGENT B1 ;  /* 0x0000000000017941 */ /* 0x000fea0003800200 */
.L_x_382:
[----:B------:R-:W-:Y:S04]  /*9d40*/  BSSY.RECONVERGENT B1, `(.L_x_385) ;  /* 0x000000d000017945 */ /* 0x000fe80003800200 */
[----:B------:R-:W-:Y:S05]  /*9d50*/  @!P3 BRA `(.L_x_386) ;  /* 0x00000000002cb947 */ /* 0x000fea0003800000 */
[----:B------:R-:W-:Y:S02]  /*9d60*/  IMAD.MOV.U32 R30, RZ, RZ, RZ ;  /* 0x000000ffff1e7224 */ /* 0x000fe400078e00ff */
[----:B------:R-:W-:-:S07]  /*9d70*/  IMAD.MOV.U32 R31, RZ, RZ, R29 ;  /* 0x000000ffff1f7224 */ /* 0x000fce00078e001d */
.L_x_387:
        /* <DEDUP_REMOVED lines=9> */
.L_x_386:
[----:B------:R-:W-:Y:S05]  /*9e10*/  BSYNC.RECONVERGENT B1 ;  /* 0x0000000000017941 */ /* 0x000fea0003800200 */
.L_x_385:
[----:B------:R-:W-:Y:S05]  /*9e20*/  @!P1 BRA `(.L_x_381) ;  /* 0x00000000004c9947 */ /* 0x000fea0003800000 */
[----:B------:R-:W-:-:S07]  /*9e30*/  IMAD.MOV.U32 R31, RZ, RZ, RZ ;  /* 0x000000ffff1f7224 */ /* 0x000fce00078e00ff */
.L_x_389:
        /* <DEDUP_REMOVED lines=17> */
.L_x_388:
[----:B------:R-:W-:-:S13]  /*9f50*/  ISETP.LE.AND P0, PT, R25, R30, PT ;  /* 0x0000001e1900720c */ /* 0x000fda0003f03270 */
.L_x_381:
[----:B------:R-:W-:Y:S05]  /*9f60*/  BSYNC.RECONVERGENT B0 ;  /* 0x0000000000007941 */ /* 0x000fea0003800200 */
.L_x_380:
[----:B------:R-:W0:Y:S01]  /*9f70*/  S2UR UR7, SR_CgaCtaId ;  /* 0x00000000000779c3 */ /* 0x000e220000008800 */
[C---:B------:R-:W-:Y:S01]  /*9f80*/  VIADD R22, R8.reuse, 0x1 ;  /* 0x0000000108167836 */ /* 0x040fe20000000000 */
[----:B------:R-:W-:Y:S01]  /*9f90*/  @!P0 IADD3 R22, PT, PT, R8, RZ, RZ ;  /* 0x000000ff08168210 */ /* 0x000fe20007ffe0ff */
[----:B------:R-:W-:Y:S01]  /*9fa0*/  UMOV UR6, 0x400 ;  /* 0x0000040000067882 */ /* 0x000fe20000000000 */
[----:B------:R-:W-:Y:S01]  /*9fb0*/  IADD3 R31, PT, PT, R9, 0x1, RZ ;  /* 0x00000001091f7810 */ /* 0x000fe20007ffe0ff */
[----:B------:R-:W-:Y:S01]  /*9fc0*/  @P0 IMAD.MOV R31, RZ, RZ, R9 ;  /* 0x000000ffff1f0224 */ /* 0x000fe200078e0209 */
[----:B------:R-:W-:Y:S01]  /*9fd0*/  ISETP.GE.AND P1, PT, R22, R27, PT ;  /* 0x0000001b1600720c */ /* 0x000fe20003f26270 */
[----:B------:R-:W-:Y:S01]  /*9fe0*/  BSSY.RECONVERGENT B0, `(.L_x_390) ;  /* 0x0000065000007945 */ /* 0x000fe20003800200 */
[----:B-1-3--:R-:W-:Y:S02]  /*9ff0*/  SEL R9, R26, R29, P0 ;  /* 0x0000001d1a097207 */ /* 0x00afe40000000000 */
[----:B--2-4-:R-:W-:-:S02]  /*a000*/  SEL R8, R6, R4, P0 ;  /* 0x0000000406087207 */ /* 0x014fc40000000000 */
[----:B------:R-:W-:Y:S01]  /*a010*/  SEL R25, R7, R5, P0 ;  /* 0x0000000507197207 */ /* 0x000fe20000000000 */
        /* <DEDUP_REMOVED lines=46> */
[----:B------:R-:W-:Y:S01]  /*a300*/  IMAD.MOV.U32 R27, RZ, RZ, RZ ;  /* 0x000000ffff1b7224 */ /* 0x000fe200078e00ff */
[----:B------:R-:W-:-:S04]  /*a310*/  PLOP3.LUT P0, PT, PT, PT, PT, 0x8, 0x80 ;  /* 0x000000000080781c */ /* 0x000fc80003f0e170 */
[----:B------:R-:W0:Y:S02]  /*a320*/  F2I.U32.TRUNC.NTZ R22, R22 ;  /* 0x0000001600167305 */ /* 0x000e24000020f000 */
[----:B0-----:R-:W-:Y:S01]  /*a330*/  ISETP.NE.AND P1, PT, R22, RZ, PT ;  /* 0x000000ff1600720c */ /* 0x001fe20003f25270 */
[----:B------:R-:W-:-:S12]  /*a340*/  @!P2 BRA `(.L_x_393) ;  /* 0x00000000002ca947 */ /* 0x000fd80003800000 */
[----:B------:R-:W-:Y:S01]  /*a350*/  IMAD.MOV.U32 R27, RZ, RZ, RZ ;  /* 0x000000ffff1b7224 */ /* 0x000fe200078e00ff */
[----:B------:R-:W-:-:S07]  /*a360*/  MOV R30, R26 ;  /* 0x0000001a001e7202 */ /* 0x000fce0000000f00 */
.L_x_394:
        /* <DEDUP_REMOVED lines=9> */
.L_x_393:
[----:B------:R-:W-:Y:S05]  /*a400*/  BSYNC.RECONVERGENT B1 ;  /* 0x0000000000017941 */ /* 0x000fea0003800200 */
.L_x_392:
[----:B------:R-:W-:Y:S04]  /*a410*/  BSSY.RECONVERGENT B1, `(.L_x_395) ;  /* 0x000000d000017945 */ /* 0x000fe80003800200 */
[----:B------:R-:W-:Y:S05]  /*a420*/  @!P3 BRA `(.L_x_396) ;  /* 0x00000000002cb947 */ /* 0x000fea0003800000 */
[----:B------:R-:W-:Y:S01]  /*a430*/  MOV R28, RZ ;  /* 0x000000ff001c7202 */ /* 0x000fe20000000f00 */
[----:B------:R-:W-:-:S07]  /*a440*/  IMAD.MOV.U32 R30, RZ, RZ, R29 ;  /* 0x000000ffff1e7224 */ /* 0x000fce00078e001d */
.L_x_397:
        /* <DEDUP_REMOVED lines=9> */
.L_x_396:
[----:B------:R-:W-:Y:S05]  /*a4e0*/  BSYNC.RECONVERGENT B1 ;  /* 0x0000000000017941 */ /* 0x000fea0003800200 */
.L_x_395:
[----:B------:R-:W-:Y:S05]  /*a4f0*/  @!P1 BRA `(.L_x_391) ;  /* 0x00000000004c9947 */ /* 0x000fea0003800000 */
[----:B------:R-:W-:-:S07]  /*a500*/  IMAD.MOV.U32 R31, RZ, RZ, RZ ;  /* 0x000000ffff1f7224 */ /* 0x000fce00078e00ff */
.L_x_399:
        /* <DEDUP_REMOVED lines=17> */
.L_x_398:
[----:B------:R-:W-:-:S13]  /*a620*/  ISETP.LE.AND P0, PT, R27, R28, PT ;  /* 0x0000001c1b00720c */ /* 0x000fda0003f03270 */
.L_x_391:
[----:B------:R-:W-:Y:S05]  /*a630*/  BSYNC.RECONVERGENT B0 ;  /* 0x0000000000007941 */ /* 0x000fea0003800200 */
.L_x_390:
[----:B------:R-:W-:Y:S01]  /*a640*/  UISETP.GE.U32.AND UP0, UPT, UR5, 0x81, UPT ;  /* 0x000000810500788c */ /* 0x000fe2000bf06070 */
[----:B--2-4-:R-:W-:Y:S02]  /*a650*/  SEL R22, R6, R4, P0 ;  /* 0x0000000406167207 */ /* 0x014fe40000000000 */
[----:B------:R-:W-:Y:S02]  /*a660*/  SEL R27, R7, R5, P0 ;  /* 0x00000005071b7207 */ /* 0x000fe40000000000 */
[----:B-1-3--:R-:W-:-:S04]  /*a670*/  SEL R26, R26, R29, P0 ;  /* 0x0000001d1a1a7207 */ /* 0x00afc80000000000 */
[----:B------:R-:W-:Y:S05]  /*a680*/  BRA.U !UP0, `(.L_x_400) ;  /* 0xffffffdd08347547 */ /* 0x000fea000b83ffff */
[----:B------:R-:W1:Y:S01]  /*a690*/  LDCU.U8 UR4, c[0x0][0x380] ;  /* 0x00007000ff0477ac */ /* 0x000e620008000000 */
[----:B------:R-:W-:Y:S01]  /*a6a0*/  IMAD.WIDE.U32 R4, R21, 0x400, RZ ;  /* 0x0000040015047825 */ /* 0x000fe200078e00ff */
[----:B-1----:R-:W-:-:S04]  /*a6b0*/  UPRMT UR4, UR4, 0x8880, URZ ;  /* 0x0000888004047896 */ /* 0x002fc800080000ff */
[----:B------:R-:W-:Y:S01]  /*a6c0*/  UISETP.NE.AND UP0, UPT, UR4, URZ, UPT ;  /* 0x000000ff0400728c */ /* 0x000fe2000bf05270 */
[----:B------:R-:W-:Y:S08]  /*a6d0*/  BAR.SYNC.DEFER_BLOCKING 0x0 ;  /* 0x0000000000007b1d */ /* 0x000ff00000010000 */
[----:B------:R-:W-:Y:S05]  /*a6e0*/  BRA.U !UP0, `(.L_x_401) ;  /* 0x0000000108bc7547 */ /* 0x000fea000b800000 */
[----:B------:R-:W1:Y:S01]  /*a6f0*/  S2UR UR5, SR_CgaCtaId ;  /* 0x00000000000579c3 */ /* 0x000e620000008800 */
[----:B------:R-:W-:Y:S01]  /*a700*/  ISETP.NE.AND P0, PT, R11, RZ, PT ;  /* 0x000000ff0b00720c */ /* 0x000fe20003f05270 */
[----:B------:R-:W-:Y:S01]  /*a710*/  UMOV UR4, 0x400 ;  /* 0x0000040000047882 */ /* 0x000fe20000000000 */
[----:B------:R2:W-:Y:S04]  /*a720*/  STS.64 [R12+0x8], R2 ;  /* 0x000008020c007388 */ /* 0x0005e80000000a00 */
[----:B------:R-:W-:Y:S04]  /*a730*/  STS [R12], R15 ;  /* 0x0000000f0c007388 */ /* 0x000fe80000000800 */
[----:B------:R-:W-:Y:S01]  /*a740*/  STS [R12+0x10], R10 ;  /* 0x0000100a0c007388 */ /* 0x000fe20000000800 */
[----:B--2---:R-:W-:Y:S01]  /*a750*/  IMAD.MOV.U32 R2, RZ, RZ, R23 ;  /* 0x000000ffff027224 */ /* 0x004fe200078e0017 */
[----:B------:R-:W-:Y:S01]  /*a760*/  MOV R3, R24 ;  /* 0x0000001800037202 */ /* 0x000fe20000000f00 */
[----:B------:R-:W-:Y:S01]  /*a770*/  IMAD.MOV.U32 R24, RZ, RZ, R8 ;  /* 0x000000ffff187224 */ /* 0x000fe200078e0008 */
[----:B------:R-:W-:Y:S01]  /*a780*/  STS [R12+0x20], R9 ;  /* 0x000020090c007388 */ /* 0x000fe20000000800 */
[----:B------:R-:W-:-:S03]  /*a790*/  IMAD.MOV.U32 R23, RZ, RZ, R27 ;  /* 0x000000ffff177224 */ /* 0x000fc600078e001b */
[----:B------:R-:W-:Y:S01]  /*a7a0*/  STS [R12+0x30], R26 ;  /* 0x0000301a0c007388 */ /* 0x000fe20000000800 */
[----:B-1----:R-:W-:-:S03]  /*a7b0*/  ULEA UR4, UR5, UR4, 0x18 ;  /* 0x0000000405047291 */ /* 0x002fc6000f8ec0ff */
        /* <DEDUP_REMOVED lines=8> */
[----:B------:R-:W-:Y:S04]  /*a840*/  LDS.64 R8, [R14+0x8] ;  /* 0x000008000e087984 */ /* 0x000fe80000000a00 */
[----:B------:R-:W-:Y:S04]  /*a850*/  LDS.64 R6, [R14+0x208] ;  /* 0x000208000e067984 */ /* 0x000fe80000000a00 */
[----:B------:R-:W-:Y:S04]  /*a860*/  LDS.64 R2, [R14+0x408] ;  /* 0x000408000e027984 */ /* 0x000fe80000000a00 */
[----:B------:R-:W-:Y:S04]  /*a870*/  LDS.64 R10, [R14+0x608] ;  /* 0x000608000e0a7984 */ /* 0x000fe80000000a00 */
[----:B------:R-:W-:Y:S01]  /*a880*/  @!P0 STS [UR4+0x4000], R19 ;  /* 0x00400013ff008988 */ /* 0x000fe20008000804 */
[----:B------:R-:W-:Y:S01]  /*a890*/  BAR.SYNC.DEFER_BLOCKING 0x0 ;  /* 0x0000000000007b1d */ /* 0x000fe20000010000 */
[----:B------:R-:W-:-:S04]  /*a8a0*/  IADD3 R13, P0, P1, R0, R4, R13 ;  /* 0x00000004000d7210 */ /* 0x000fc8000791e00d */
[----:B------:R-:W-:Y:S01]  /*a8b0*/  IADD3.X R0, PT, PT, RZ, R5, RZ, P0, P1 ;  /* 0x00000005ff007210 */ /* 0x000fe200007e24ff */
[----:B------:R-:W1:Y:S01]  /*a8c0*/  LDS R23, [UR4+0x4000] ;  /* 0x00400004ff177984 */ /* 0x000e620008000800 */
[----:B------:R-:W2:Y:S02]  /*a8d0*/  LDCU.64 UR4, c[0x0][0x398] ;  /* 0x00007300ff0477ac */ /* 0x000ea40008000a00 */
[----:B--2---:R-:W-:-:S04]  /*a8e0*/  LEA R4, P3, R13, UR4, 0x4 ;  /* 0x000000040d047c11 */ /* 0x004fc8000f8620ff */
[----:B------:R-:W-:Y:S02]  /*a8f0*/  LEA.HI.X R5, R13, UR5, R0, 0x4, P3 ;  /* 0x000000050d057c11 */ /* 0x000fe400098f2400 */
[-C--:B-1----:R-:W-:Y:S02]  /*a900*/  ISETP.GE.AND P0, PT, R20, R23.reuse, PT ;  /* 0x000000171400720c */ /* 0x082fe40003f06270 */
[-C--:B------:R-:W-:Y:S02]  /*a910*/  ISETP.GE.AND P1, PT, R18, R23.reuse, PT ;  /* 0x000000171200720c */ /* 0x080fe40003f26270 */
[----:B------:R-:W-:-:S09]  /*a920*/  ISETP.GE.AND P2, PT, R17, R23, PT ;  /* 0x000000171100720c */ /* 0x000fd20003f46270 */
        /* <DEDUP_REMOVED lines=11> */
.L_x_401:
[----:B------:R-:W1:Y:S01]  /*a9e0*/  S2UR UR5, SR_CgaCtaId ;  /* 0x00000000000579c3 */ /* 0x000e620000008800 */
[----:B------:R-:W-:Y:S01]  /*a9f0*/  ISETP.NE.AND P0, PT, R11, RZ, PT ;  /* 0x000000ff0b00720c */ /* 0x000fe20003f05270 */
[----:B------:R-:W-:Y:S01]  /*aa00*/  UMOV UR4, 0x400 ;  /* 0x0000040000047882 */ /* 0x000fe20000000000 */
[----:B------:R2:W-:Y:S04]  /*aa10*/  STS.64 [R12+0x8], R2 ;  /* 0x000008020c007388 */ /* 0x0005e80000000a00 */
[----:B------:R-:W-:Y:S04]  /*aa20*/  STS [R12], R15 ;  /* 0x0000000f0c007388 */ /* 0x000fe80000000800 */
[----:B------:R-:W-:Y:S01]  /*aa30*/  STS [R12+0x10], R10 ;  /* 0x0000100a0c007388 */ /* 0x000fe20000000800 */
[----:B--2---:R-:W-:Y:S01]  /*aa40*/  MOV R2, R23 ;  /* 0x0000001700027202 */ /* 0x004fe20000000f00 */
[----:B------:R-:W-:Y:S01]  /*aa50*/  IMAD.MOV.U32 R3, RZ, RZ, R24 ;  /* 0x000000ffff037224 */ /* 0x000fe200078e0018 */
[----:B------:R-:W-:Y:S01]  /*aa60*/  MOV R23, R27 ;  /* 0x0000001b00177202 */ /* 0x000fe20000000f00 */
[----:B------:R-:W-:Y:S01]  /*aa70*/  IMAD.MOV.U32 R24, RZ, RZ, R8 ;  /* 0x000000ffff187224 */ /* 0x000fe200078e0008 */
[----:B------:R-:W-:Y:S04]  /*aa80*/  STS [R12+0x20], R9 ;  /* 0x000020090c007388 */ /* 0x000fe80000000800 */
        /* <DEDUP_REMOVED lines=18> */
[----:B------:R-:W1:Y:S01]  /*abb0*/  LDS R23, [UR4+0x4000] ;  /* 0x00400004ff177984 */ /* 0x000e620008000800 */
[----:B------:R-:W2:Y:S02]  /*abc0*/  LDCU.64 UR4, c[0x0][0x3b0] ;  /* 0x00007600ff0477ac */ /* 0x000ea40008000a00 */
[----:B--2---:R-:W-:-:S04]  /*abd0*/  LEA R4, P3, R0, UR4, 0x4 ;  /* 0x0000000400047c11 */ /* 0x004fc8000f8620ff */
[----:B------:R-:W-:Y:S02]  /*abe0*/  LEA.HI.X R5, R0, UR5, R5, 0x4, P3 ;  /* 0x0000000500057c11 */ /* 0x000fe400098f2405 */
[-C--:B-1----:R-:W-:Y:S02]  /*abf0*/  ISETP.GE.AND P0, PT, R20, R23.reuse, PT ;  /* 0x000000171400720c */ /* 0x082fe40003f06270 */
        /* <DEDUP_REMOVED lines=13> */
.L_x_402:
        /* <DEDUP_REMOVED lines=11> */
.L_x_811:


//--------------------- .text._ZN3cub18CUB_300001_SM_10006detail10merge_sort26DeviceMergeSortMergeKernelINS2_10policy_hubIN6thrust24THRUST_300001_SM_1000_NS6detail15normal_iteratorINS6_10device_ptrIN4cuda3std3__44pairIiPcEEEEEEE9Policy600ESH_PNS0_8NullTypeESH_SL_j14lex_comparatorSF_SK_EEvbT2_T3_T4_PT6_PT7_T5_PSP_SP_NS1_7vsmem_tE --------------------------
	.section	.text._ZN3cub18CUB_300001_SM_10006detail10merge_sort26DeviceMergeSortMergeKernelINS2_10policy_hubIN6thrust24THRUST_300001_SM_1000_NS6detail15normal_iteratorINS6_10device_ptrIN4cuda3std3__44pairIiPcEEEEEEE9Policy600ESH_PNS0_8NullTypeESH_SL_j14lex_comparatorSF_SK_EEvbT2_T3_T4_PT6_PT7_T5_PSP_SP_NS1_7vsmem_tE,"ax",@progbits
	.align	128
        .global         _ZN3cub18CUB_300001_SM_10006detail10merge_sort26DeviceMergeSortMergeKernelINS2_10policy_hubIN6thrust24THRUST_300001_SM_1000_NS6detail15normal_iteratorINS6_10device_ptrIN4cuda3std3__44pairIiPcEEEEEEE9Policy600ESH_PNS0_8NullTypeESH_SL_j14lex_comparatorSF_SK_EEvbT2_T3_T4_PT6_PT7_T5_PSP_SP_NS1_7vsmem_tE
        .type           _ZN3cub18CUB_300001_SM_10006detail10merge_sort26DeviceMergeSortMergeKernelINS2_10policy_hubIN6thrust24THRUST_300001_SM_1000_NS6detail15normal_iteratorINS6_10device_ptrIN4cuda3std3__44pairIiPcEEEEEEE9Policy600ESH_PNS0_8NullTypeESH_SL_j14lex_comparatorSF_SK_EEvbT2_T3_T4_PT6_PT7_T5_PSP_SP_NS1_7vsmem_tE,@function
        .size           _ZN3cub18CUB_300001_SM_10006detail10merge_sort26DeviceMergeSortMergeKernelINS2_10policy_hubIN6thrust24THRUST_300001_SM_1000_NS6detail15normal_iteratorINS6_10device_ptrIN4cuda3std3__44pairIiPcEEEEEEE9Policy600ESH_PNS0_8NullTypeESH_SL_j14lex_comparatorSF_SK_EEvbT2_T3_T4_PT6_PT7_T5_PSP_SP_NS1_7vsmem_tE,(.L_x_812 - _ZN3cub18CUB_300001_SM_10006detail10merge_sort26DeviceMergeSortMergeKernelINS2_10policy_hubIN6thrust24THRUST_300001_SM_1000_NS6detail15normal_iteratorINS6_10device_ptrIN4cuda3std3__44pairIiPcEEEEEEE9Policy600ESH_PNS0_8NullTypeESH_SL_j14lex_comparatorSF_SK_EEvbT2_T3_T4_PT6_PT7_T5_PSP_SP_NS1_7vsmem_tE)
        .other          _ZN3cub18CUB_300001_SM_10006detail10merge_sort26DeviceMergeSortMergeKernelINS2_10policy_hubIN6thrust24THRUST_300001_SM_1000_NS6detail15normal_iteratorINS6_10device_ptrIN4cuda3std3__44pairIiPcEEEEEEE9Policy600ESH_PNS0_8NullTypeESH_SL_j14lex_comparatorSF_SK_EEvbT2_T3_T4_PT6_PT7_T5_PSP_SP_NS1_7vsmem_tE,@"STO_CUDA_ENTRY STV_DEFAULT"
_ZN3cub18CUB_300001_SM_10006detail10merge_sort26DeviceMergeSortMergeKernelINS2_10policy_hubIN6thrust24THRUST_300001_SM_1000_NS6detail15normal_iteratorINS6_10device_ptrIN4cuda3std3__44pairIiPcEEEEEEE9Policy600ESH_PNS0_8NullTypeESH_SL_j14lex_comparatorSF_SK_EEvbT2_T3_T4_PT6_PT7_T5_PSP_SP_NS1_7vsmem_tE:
.text._ZN3cub18CUB_300001_SM_10006detail10merge_sort26DeviceMergeSortMergeKernelINS2_10policy_hubIN6thrust24THRUST_300001_SM_1000_NS6detail15normal_iteratorINS6_10device_ptrIN4cuda3std3__44pairIiPcEEEEEEE9Policy600ESH_PNS0_8NullTypeESH_SL_j14lex_comparatorSF_SK_EEvbT2_T3_T4_PT6_PT7_T5_PSP_SP_NS1_7vsmem_tE:
[----:B------:R-:W-:Y:S01]  /*0000*/  LDC R1, c[0x0][0x37c] ;  /* 0x0000df00ff017b82 */ /* 0x000fe20000000800 */
[----:B------:R-:W0:Y:S01]  /*0010*/  S2R R9, SR_CTAID.X ;  /* 0x0000000000097919 */ /* 0x000e220000002500 */
[----:B------:R-:W1:Y:S06]  /*0020*/  LDCU UR4, c[0x0][0x370] ;  /* 0x00006e00ff0477ac */ /* 0x000e6c0008000800 */
[----:B------:R-:W2:Y:S01]  /*0030*/  LDC R7, c[0x0][0x3c0] ;  /* 0x0000f000ff077b82 */ /* 0x000ea20000000800 */
[----:B------:R-:W3:Y:S01]  /*0040*/  S2R R10, SR_TID.X ;  /* 0x00000000000a7919 */ /* 0x000ee20000002100 */
[----:B------:R-:W4:Y:S01]  /*0050*/  LDCU.64 UR6, c[0x0][0x358] ;  /* 0x00006b00ff0677ac */ /* 0x000f220008000a00 */
[----:B-1----:R-:W-:Y:S01]  /*0060*/  UIADD3 UR4, UPT, UPT, UR4, -0x1, URZ ;  /* 0xffffffff04047890 */ /* 0x002fe2000fffe0ff */
[----:B--2---:R-:W-:-:S05]  /*0070*/  IMAD.SHL.U32 R2, R7, 0x200, RZ ;  /* 0x0000020007027824 */ /* 0x004fca00078e00ff */
[C---:B0-----:R-:W-:Y:S01]  /*0080*/  ISETP.GE.U32.AND P0, PT, R9.reuse, UR4, PT ;  /* 0x0000000409007c0c */ /* 0x041fe2000bf06070 */
[----:B------:R-:W-:-:S12]  /*0090*/  IMAD.SHL.U32 R0, R9, 0x400, RZ ;  /* 0x0000040009007824 */ /* 0x000fd800078e00ff */
[----:B---34-:R-:W-:Y:S05]  /*00a0*/  @P0 BRA `(.L_x_403) ;  /* 0x0000002c00d00947 */ /* 0x018fea0003800000 */
[----:B------:R-:W0:Y:S01]  /*00b0*/  LDC.64 R4, c[0x0][0x3b8] ;  /* 0x0000ee00ff047b82 */ /* 0x000e220000000a00 */
[----:B------:R-:W-:Y:S01]  /*00c0*/  IMAD.MOV R12, RZ, RZ, -R7 ;  /* 0x000000ffff0c7224 */ /* 0x000fe200078e0a07 */
[----:B------:R-:W1:Y:S06]  /*00d0*/  LDCU.U8 UR4, c[0x0][0x380] ;  /* 0x00007000ff0477ac */ /* 0x000e6c0008000000 */
[----:B------:R-:W2:Y:S01]  /*00e0*/  LDC R14, c[0x0][0x398] ;  /* 0x0000e600ff0e7b82 */ /* 0x000ea20000000800 */
[----:B0-----:R-:W-:-:S05]  /*00f0*/  IMAD.WIDE.U32 R4, R9, 0x4, R4 ;  /* 0x0000000409047825 */ /* 0x001fca00078e0004 */
[----:B------:R-:W3:Y:S04]  /*0100*/  LDG.E R6, desc[UR6][R4.64+0x4] ;  /* 0x0000040604067981 */ /* 0x000ee8000c1e1900 */
[----:B------:R2:W4:Y:S01]  /*0110*/  LDG.E R3, desc[UR6][R4.64] ;  /* 0x0000000604037981 */ /* 0x000522000c1e1900 */
[CC--:B------:R-:W-:Y:S01]  /*0120*/  LOP3.LUT R7, R9.reuse, R12.reuse, RZ, 0xc0, !PT ;  /* 0x0000000c09077212 */ /* 0x0c0fe200078ec0ff */
[----:B-1----:R-:W-:Y:S01]  /*0130*/  UPRMT UR4, UR4, 0x8880, URZ ;  /* 0x0000888004047896 */ /* 0x002fe200080000ff */
[----:B------:R-:W-:Y:S01]  /*0140*/  LOP3.LUT R2, R2, 0xfffffc00, RZ, 0xc0, !PT ;  /* 0xfffffc0002027812 */ /* 0x000fe200078ec0ff */
[----:B------:R-:W-:Y:S02]  /*0150*/  ACQBULK ;  /* 0x000000000000782e */ /* 0x000fe40000000000 */
[C---:B------:R-:W-:Y:S01]  /*0160*/  IMAD.IADD R8, R9.reuse, 0x1, -R7 ;  /* 0x0000000109087824 */ /* 0x040fe200078e0a07 */
[----:B------:R-:W-:Y:S01]  /*0170*/  LOP3.LUT R9, R9, R12, RZ, 0xfc, !PT ;  /* 0x0000000c09097212 */ /* 0x000fe200078efcff */
[----:B------:R-:W-:Y:S01]  /*0180*/  IMAD.SHL.U32 R7, R7, 0x400, RZ ;  /* 0x0000040007077824 */ /* 0x000fe200078e00ff */
[----:B------:R-:W-:Y:S01]  /*0190*/  UISETP.NE.AND UP0, UPT, UR4, URZ, UPT ;  /* 0x000000ff0400728c */ /* 0x000fe2000bf05270 */
[----:B------:R-:W-:Y:S01]  /*01a0*/  IMAD.SHL.U32 R8, R8, 0x400, RZ ;  /* 0x0000040008087824 */ /* 0x000fe200078e00ff */
[----:B------:R-:W-:Y:S01]  /*01b0*/  ISETP.NE.AND P1, PT, R9, -0x1, PT ;  /* 0xffffffff0900780c */ /* 0x000fe20003f25270 */
[----:B--2---:R-:W-:-:S02]  /*01c0*/  IMAD.IADD R5, R14, 0x1, -R7 ;  /* 0x000000010e057824 */ /* 0x004fc400078e0a07 */
[C---:B------:R-:W-:Y:S01]  /*01d0*/  VIADD R11, R8.reuse, 0x3ff ;  /* 0x000003ff080b7836 */ /* 0x040fe20000000000 */
[----:B------:R-:W-:Y:S02]  /*01e0*/  ISETP.NE.AND P0, PT, R8, -0x400, PT ;  /* 0xfffffc000800780c */ /* 0x000fe40003f05270 */
[----:B------:R-:W-:-:S05]  /*01f0*/  VIMNMX.U32 R9, PT, PT, R2, R5, !PT ;  /* 0x0000000502097248 */ /* 0x000fca0007fe0000 */
[----:B------:R-:W-:-:S06]  /*0200*/  IMAD.IADD R9, R9, 0x1, -R2 ;  /* 0x0000000109097824 */ /* 0x000fcc00078e0a02 */
[----:B------:R-:W-:Y:S02]  /*0210*/  @P0 VIADD R11, R8, 0x400 ;  /* 0x00000400080b0836 */ /* 0x000fe40000000000 */
[----:B---3--:R-:W-:-:S04]  /*0220*/  IMAD.IADD R6, R6, 0x1, -R7 ;  /* 0x0000000106067824 */ /* 0x008fc800078e0a07 */
[----:B------:R-:W-:Y:S01]  /*0230*/  IMAD.IADD R11, R11, 0x1, -R6 ;  /* 0x000000010b0b7824 */ /* 0x000fe200078e0a06 */
[----:B------:R-:W-:Y:S01]  /*0240*/  @!P1 VIMNMX.U32 R6, PT, PT, R2, R5, PT ;  /* 0x0000000502069248 */ /* 0x000fe20003fe0000 */
[----:B----4-:R-:W-:-:S03]  /*0250*/  IMAD.IADD R3, R3, 0x1, -R7 ;  /* 0x0000000103037824 */ /* 0x010fc600078e0a07 */
[----:B------:R-:W-:Y:S01]  /*0260*/  SEL R4, R2, R11, !P1 ;  /* 0x0000000b02047207 */ /* 0x000fe20004800000 */
[----:B------:R-:W-:Y:S01]  /*0270*/  IMAD.IADD R11, R6, 0x1, -R3 ;  /* 0x00000001060b7824 */ /* 0x000fe200078e0a03 */
[----:B------:R-:W-:Y:S02]  /*0280*/  VIADDMNMX.U32 R8, R8, -R3, R9, PT ;  /* 0x8000000308087246 */ /* 0x000fe40003800009 */
[----:B------:R-:W-:Y:S01]  /*0290*/  VIMNMX.U32 R9, PT, PT, R9, R4, PT ;  /* 0x0000000409097248 */ /* 0x000fe20003fe0000 */
[----:B------:R-:W-:Y:S06]  /*02a0*/  BRA.U !UP0, `(.L_x_404) ;  /* 0x0000000108907547 */ /* 0x000fec000b800000 */
[----:B------:R-:W-:Y:S01]  /*02b0*/  IADD3 R13, P0, P1, R8, R7, R2 ;  /* 0x00000007080d7210 */ /* 0x000fe2000791e002 */
[C---:B------:R-:W-:Y:S01]  /*02c0*/  IMAD.IADD R2, R10.reuse, 0x1, -R11 ;  /* 0x000000010a027824 */ /* 0x040fe200078e0a0b */
[----:B------:R-:W0:Y:S01]  /*02d0*/  LDCU.64 UR4, c[0x0][0x388] ;  /* 0x00007100ff0477ac */ /* 0x000e220008000a00 */
[C---:B------:R-:W-:Y:S01]  /*02e0*/  VIADD R4, R10.reuse, 0x100 ;  /* 0x000001000a047836 */ /* 0x040fe20000000000 */
[----:B------:R-:W-:Y:S01]  /*02f0*/  IADD3.X R5, PT, PT, RZ, RZ, RZ, P0, P1 ;  /* 0x000000ffff057210 */ /* 0x000fe200007e24ff */
[----:B------:R-:W-:Y:S01]  /*0300*/  VIADD R12, R10, 0x300 ;  /* 0x000003000a0c7836 */ /* 0x000fe20000000000 */
[----:B------:R-:W-:Y:S02]  /*0310*/  IADD3 R13, P4, PT, R2, R13, RZ ;  /* 0x0000000d020d7210 */ /* 0x000fe40007f9e0ff */
[----:B------:R-:W-:Y:S02]  /*0320*/  IADD3 R3, P2, P3, R10, R3, R7 ;  /* 0x000000030a037210 */ /* 0x000fe40007b5e007 */
[----:B------:R-:W-:Y:S01]  /*0330*/  LEA.HI.X.SX32 R14, R2, R5, 0x1, P4 ;  /* 0x00000005020e7211 */ /* 0x000fe200020f0eff */
[----:B------:R-:W-:Y:S01]  /*0340*/  VIADD R2, R10, 0x200 ;  /* 0x000002000a027836 */ /* 0x000fe20000000000 */
[----:B------:R-:W-:-:S02]  /*0350*/  IADD3.X R16, PT, PT, RZ, RZ, RZ, P2, P3 ;  /* 0x000000ffff107210 */ /* 0x000fc400017e64ff */
[-C--:B------:R-:W-:Y:S02]  /*0360*/  ISETP.GE.AND P0, PT, R4, R11.reuse, PT ;  /* 0x0000000b0400720c */ /* 0x080fe40003f06270 */
[-C--:B------:R-:W-:Y:S02]  /*0370*/  ISETP.GE.AND P1, PT, R10, R11.reuse, PT ;  /* 0x0000000b0a00720c */ /* 0x080fe40003f26270 */
[-C--:B------:R-:W-:Y:S02]  /*0380*/  ISETP.GE.AND P3, PT, R12, R11.reuse, PT ;  /* 0x0000000b0c00720c */ /* 0x080fe40003f66270 */
[----:B------:R-:W-:Y:S02]  /*0390*/  ISETP.GE.AND P2, PT, R2, R11, PT ;  /* 0x0000000b0200720c */ /* 0x000fe40003f46270 */
[----:B0-----:R-:W-:Y:S02]  /*03a0*/  LEA R4, P4, R3, UR4, 0x4 ;  /* 0x0000000403047c11 */ /* 0x001fe4000f8820ff */
[----:B------:R-:W-:-:S02]  /*03b0*/  LEA R6, P5, R13, UR4, 0x4 ;  /* 0x000000040d067c11 */ /* 0x000fc4000f8a20ff */
        /* <DEDUP_REMOVED lines=19> */
.L_x_404:
[----:B------:R-:W-:Y:S01]  /*04f0*/  IADD3 R14, P3, PT, R7, R3, RZ ;  /* 0x00000003070e7210 */ /* 0x000fe20007f7e0ff */
[C---:B------:R-:W-:Y:S01]  /*0500*/  VIADD R20, R10.reuse, 0x100 ;  /* 0x000001000a147836 */ /* 0x040fe20000000000 */
[C---:B------:R-:W-:Y:S01]  /*0510*/  ISETP.GE.AND P4, PT, R10.reuse, R11, PT ;  /* 0x0000000b0a00720c */ /* 0x040fe20003f86270 */
[----:B------:R-:W-:Y:S01]  /*0520*/  VIADD R22, R10, 0x200 ;  /* 0x000002000a167836 */ /* 0x000fe20000000000 */
[----:B------:R-:W-:Y:S01]  /*0530*/  IADD3 R19, PT, PT, -R11, R10, RZ ;  /* 0x0000000a0b137210 */ /* 0x000fe20007ffe1ff */
[--C-:B------:R-:W-:Y:S01]  /*0540*/  IMAD.IADD R13, R20, 0x1, -R11.reuse ;  /* 0x00000001140d7824 */ /* 0x100fe200078e0a0b */
[----:B------:R-:W-:Y:S01]  /*0550*/  IADD3 R7, P5, P6, R8, R7, R2 ;  /* 0x0000000708077210 */ /* 0x000fe20007ebe002 */
[C---:B------:R-:W-:Y:S01]  /*0560*/  VIADD R16, R10.reuse, 0x300 ;  /* 0x000003000a107836 */ /* 0x040fe20000000000 */
[----:B------:R-:W-:Y:S01]  /*0570*/  SEL R3, R10, R19, !P4 ;  /* 0x000000130a037207 */ /* 0x000fe20006000000 */
[----:B------:R-:W-:Y:S01]  /*0580*/  IMAD.X R4, RZ, RZ, RZ, P3 ;  /* 0x000000ffff047224 */ /* 0x000fe200018e06ff */
[----:B------:R-:W-:Y:S01]  /*0590*/  SEL R2, R14, R7, !P4 ;  /* 0x000000070e027207 */ /* 0x000fe20006000000 */
[----:B------:R-:W0:Y:S01]  /*05a0*/  LDCU.64 UR4, c[0x0][0x3a0] ;  /* 0x00007400ff0477ac */ /* 0x000e220008000a00 */
[----:B------:R-:W-:Y:S01]  /*05b0*/  ISETP.GE.AND P1, PT, R20, R11, PT ;  /* 0x0000000b1400720c */ /* 0x000fe20003f26270 */
[----:B------:R-:W-:Y:S01]  /*05c0*/  IMAD.IADD R15, R22, 0x1, -R11 ;  /* 0x00000001160f7824 */ /* 0x000fe200078e0a0b */
[----:B------:R-:W-:-:S02]  /*05d0*/  IADD3 R3, P2, PT, R3, R2, RZ ;  /* 0x0000000203037210 */ /* 0x000fc40007f5e0ff */
[----:B------:R-:W-:Y:S02]  /*05e0*/  SEL R17, R14, R7, !P1 ;  /* 0x000000070e117207 */ /* 0x000fe40004800000 */
[----:B------:R-:W-:Y:S02]  /*05f0*/  SEL R2, R20, R13, !P1 ;  /* 0x0000000d14027207 */ /* 0x000fe40004800000 */
[-C--:B------:R-:W-:Y:S02]  /*0600*/  ISETP.GE.AND P0, PT, R22, R11.reuse, PT ;  /* 0x0000000b1600720c */ /* 0x080fe40003f06270 */
[----:B------:R-:W-:Y:S02]  /*0610*/  ISETP.GE.AND P3, PT, R16, R11, PT ;  /* 0x0000000b1000720c */ /* 0x000fe40003f66270 */
[----:B------:R-:W-:Y:S02]  /*0620*/  IADD3.X R5, PT, PT, RZ, RZ, RZ, P5, P6 ;  /* 0x000000ffff057210 */ /* 0x000fe40002fec4ff */
[----:B------:R-:W-:Y:S01]  /*0630*/  IADD3 R2, P5, PT, R2, R17, RZ ;  /* 0x0000001102027210 */ /* 0x000fe20007fbe0ff */
[----:B------:R-:W-:Y:S01]  /*0640*/  IMAD.IADD R17, R16, 0x1, -R11 ;  /* 0x0000000110117824 */ /* 0x000fe200078e0a0b */
[----:B------:R-:W-:-:S02]  /*0650*/  SEL R18, R14, R7, !P0 ;  /* 0x000000070e127207 */ /* 0x000fc40004000000 */
[----:B------:R-:W-:Y:S02]  /*0660*/  SEL R14, R14, R7, !P3 ;  /* 0x000000070e0e7207 */ /* 0x000fe40005800000 */
[CC--:B------:R-:W-:Y:S02]  /*0670*/  SEL R7, R4.reuse, R5.reuse, !P1 ;  /* 0x0000000504077207 */ /* 0x0c0fe40004800000 */
[CC--:B------:R-:W-:Y:S02]  /*0680*/  SEL R6, R4.reuse, R5.reuse, !P0 ;  /* 0x0000000504067207 */ /* 0x0c0fe40004000000 */
[CC--:B------:R-:W-:Y:S02]  /*0690*/  SEL R12, R4.reuse, R5.reuse, !P4 ;  /* 0x00000005040c7207 */ /* 0x0c0fe40006000000 */
[----:B------:R-:W-:Y:S02]  /*06a0*/  SEL R4, R4, R5, !P3 ;  /* 0x0000000504047207 */ /* 0x000fe40005800000 */
[----:B------:R-:W-:-:S02]  /*06b0*/  SHF.R.S32.HI R21, RZ, 0x1f, R19 ;  /* 0x0000001fff157819 */ /* 0x000fc40000011413 */
[----:B------:R-:W-:Y:S02]  /*06c0*/  SEL R5, R22, R15, !P0 ;  /* 0x0000000f16057207 */ /* 0x000fe40004000000 */
[----:B------:R-:W-:Y:S02]  /*06d0*/  SHF.R.S32.HI R13, RZ, 0x1f, R13 ;  /* 0x0000001fff0d7819 */ /* 0x000fe4000001140d */
[----:B------:R-:W-:Y:S02]  /*06e0*/  SEL R19, R16, R17, !P3 ;  /* 0x0000001110137207 */ /* 0x000fe40005800000 */
[----:B------:R-:W-:Y:S02]  /*06f0*/  SHF.R.S32.HI R15, RZ, 0x1f, R15 ;  /* 0x0000001fff0f7819 */ /* 0x000fe4000001140f */
[----:B------:R-:W-:Y:S02]  /*0700*/  SHF.R.S32.HI R17, RZ, 0x1f, R17 ;  /* 0x0000001fff117819 */ /* 0x000fe40000011411 */
[----:B------:R-:W-:-:S02]  /*0710*/  SEL R16, R13, RZ, P1 ;  /* 0x000000ff0d107207 */ /* 0x000fc40000800000 */
[----:B------:R-:W-:Y:S02]  /*0720*/  SEL R13, R15, RZ, P0 ;  /* 0x000000ff0f0d7207 */ /* 0x000fe40000000000 */
[----:B------:R-:W-:Y:S01]  /*0730*/  SEL R21, R21, RZ, P4 ;  /* 0x000000ff15157207 */ /* 0x000fe20002000000 */
[----:B------:R-:W-:Y:S01]  /*0740*/  IMAD.X R7, R16, 0x1, R7, P5 ;  /* 0x0000000110077824 */ /* 0x000fe200028e0607 */
[----:B------:R-:W-:Y:S02]  /*0750*/  IADD3 R14, P1, PT, R19, R14, RZ ;  /* 0x0000000e130e7210 */ /* 0x000fe40007f3e0ff */
[----:B------:R-:W-:Y:S02]  /*0760*/  SEL R15, R17, RZ, P3 ;  /* 0x000000ff110f7207 */ /* 0x000fe40001800000 */
[----:B------:R-:W-:Y:S01]  /*0770*/  IADD3 R5, P4, PT, R5, R18, RZ ;  /* 0x0000001205057210 */ /* 0x000fe20007f9e0ff */
[----:B------:R-:W-:Y:S01]  /*0780*/  IMAD.X R18, R21, 0x1, R12, P2 ;  /* 0x0000000115127824 */ /* 0x000fe200010e060c */
        /* <DEDUP_REMOVED lines=9> */
[----:B------:R1:W5:Y:S01]  /*0820*/  LDG.E R21, desc[UR6][R12.64] ;  /* 0x000000060c157981 */ /* 0x000362000c1e1900 */
[----:B------:R-:W-:-:S03]  /*0830*/  LEA.HI.X R5, R14, UR5, R15, 0x4, P3 ;  /* 0x000000050e057c11 */ /* 0x000fc600098f240f */
[----:B------:R1:W5:Y:S04]  /*0840*/  LDG.E R20, desc[UR6][R22.64] ;  /* 0x0000000616147981 */ /* 0x000368000c1e1900 */
[----:B------:R1:W5:Y:S04]  /*0850*/  LDG.E.64 R2, desc[UR6][R22.64+0x8] ;  /* 0x0000080616027981 */ /* 0x000368000c1e1b00 */
[----:B------:R1:W5:Y:S04]  /*0860*/  LDG.E.64 R14, desc[UR6][R12.64+0x8] ;  /* 0x000008060c0e7981 */ /* 0x000368000c1e1b00 */
[----:B------:R1:W5:Y:S04]  /*0870*/  LDG.E R24, desc[UR6][R6.64] ;  /* 0x0000000606187981 */ /* 0x000368000c1e1900 */
[----:B------:R1:W5:Y:S04]  /*0880*/  LDG.E.64 R16, desc[UR6][R6.64+0x8] ;  /* 0x0000080606107981 */ /* 0x000368000c1e1b00 */
[----:B------:R1:W5:Y:S04]  /*0890*/  LDG.E R25, desc[UR6][R4.64] ;  /* 0x0000000604197981 */ /* 0x000368000c1e1900 */
[----:B------:R1:W5:Y:S02]  /*08a0*/  LDG.E.64 R18, desc[UR6][R4.64+0x8] ;  /* 0x0000080604127981 */ /* 0x000364000c1e1b00 */
.L_x_405:
[----:B------:R-:W2:Y:S01]  /*08b0*/  S2UR UR5, SR_CgaCtaId ;  /* 0x00000000000579c3 */ /* 0x000ea20000008800 */
[----:B------:R-:W-:Y:S01]  /*08c0*/  UMOV UR4, 0x400 ;  /* 0x0000040000047882 */ /* 0x000fe20000000000 */
[----:B------:R-:W-:Y:S01]  /*08d0*/  IMAD.IADD R9, R9, 0x1, -R8 ;  /* 0x0000000109097824 */ /* 0x000fe200078e0a08 */
[----:B--2---:R-:W-:-:S06]  /*08e0*/  ULEA UR4, UR5, UR4, 0x18 ;  /* 0x0000000405047291 */ /* 0x004fcc000f8ec0ff */
[----:B01----:R-:W-:-:S05]  /*08f0*/  LEA R5, R10, UR4, 0x4 ;  /* 0x000000040a057c11 */ /* 0x003fca000f8e20ff */
[----:B-----5:R-:W-:Y:S04]  /*0900*/  STS.64 [R5+0x8], R2 ;  /* 0x0000080205007388 */ /* 0x020fe80000000a00 */
[----:B------:R0:W-:Y:S04]  /*0910*/  STS.64 [R5+0x1008], R14 ;  /* 0x0010080e05007388 */ /* 0x0001e80000000a00 */
[----:B------:R1:W-:Y:S04]  /*0920*/  STS.64 [R5+0x2008], R16 ;  /* 0x0020081005007388 */ /* 0x0003e80000000a00 */
[----:B------:R1:W-:Y:S04]  /*0930*/  STS.64 [R5+0x3008], R18 ;  /* 0x0030081205007388 */ /* 0x0003e80000000a00 */
[----:B------:R1:W-:Y:S04]  /*0940*/  STS [R5], R20 ;  /* 0x0000001405007388 */ /* 0x0003e80000000800 */
[----:B------:R1:W-:Y:S04]  /*0950*/  STS [R5+0x1000], R21 ;  /* 0x0010001505007388 */ /* 0x0003e80000000800 */
        /* <DEDUP_REMOVED lines=10> */
[----:B------:R-:W-:-:S04]  /*0a00*/  VIMNMX R3, PT, PT, R11, R2, PT ;  /* 0x000000020b037248 */ /* 0x000fc80003fe0100 */
[----:B------:R-:W-:-:S04]  /*0a10*/  SEL R6, R6, RZ, P0 ;  /* 0x000000ff06067207 */ /* 0x000fc80000000000 */
[----:B------:R-:W-:-:S13]  /*0a20*/  ISETP.GE.AND P0, PT, R6, R3, PT ;  /* 0x000000030600720c */ /* 0x000fda0003f06270 */
[----:B-1----:R-:W-:Y:S05]  /*0a30*/  @P0 BRA `(.L_x_407) ;  /* 0x0000000400880947 */ /* 0x002fea0003800000 */
[----:B------:R-:W-:-:S07]  /*0a40*/  IMAD.IADD R4, R11, 0x1, R2 ;  /* 0x000000010b047824 */ /* 0x000fce00078e0202 */
.L_x_418:
[----:B------:R-:W-:Y:S01]  /*0a50*/  IMAD.IADD R5, R3, 0x1, -R6 ;  /* 0x0000000103057824 */ /* 0x000fe200078e0a06 */
[----:B------:R-:W-:Y:S01]  /*0a60*/  BSSY.RECONVERGENT B1, `(.L_x_408) ;  /* 0x0000038000017945 */ /* 0x000fe20003800200 */
[----:B------:R-:W-:-:S03]  /*0a70*/  IMAD.MOV.U32 R18, RZ, RZ, 0x3e055027 ;  /* 0x3e055027ff127424 */ /* 0x000fc600078e00ff */
[----:B------:R-:W-:-:S04]  /*0a80*/  LEA.HI R5, R5, R5, RZ, 0x1 ;  /* 0x0000000505057211 */ /* 0x000fc800078f08ff */
[----:B------:R-:W-:-:S04]  /*0a90*/  LEA.HI.SX32 R8, R5, R6, 0x1f ;  /* 0x0000000605087211 */ /* 0x000fc800078ffaff */
[----:B------:R-:W-:-:S04]  /*0aa0*/  LOP3.LUT R5, RZ, R8, RZ, 0x33, !PT ;  /* 0x00000008ff057212 */ /* 0x000fc800078e33ff */
[----:B------:R-:W-:Y:S02]  /*0ab0*/  IADD3 R7, PT, PT, R4, R5, RZ ;  /* 0x0000000504077210 */ /* 0x000fe40007ffe0ff */
[----:B------:R-:W-:Y:S02]  /*0ac0*/  LEA R5, R8, UR4, 0x4 ;  /* 0x0000000408057c11 */ /* 0x000fe4000f8e20ff */
[----:B------:R-:W-:-:S04]  /*0ad0*/  LEA R12, R7, UR4, 0x4 ;  /* 0x00000004070c7c11 */ /* 0x000fc8000f8e20ff */
[----:B------:R-:W0:Y:S04]  /*0ae0*/  LDS R5, [R5] ;  /* 0x0000000005057984 */ /* 0x000e280000000800 */
[----:B------:R-:W1:Y:S01]  /*0af0*/  LDS R12, [R12] ;  /* 0x000000000c0c7984 */ /* 0x000e620000000800 */
[C---:B0-----:R-:W-:Y:S02]  /*0b00*/  ISETP.NE.AND P2, PT, R5.reuse, RZ, PT ;  /* 0x000000ff0500720c */ /* 0x041fe40003f45270 */
[----:B-1----:R-:W-:Y:S02]  /*0b10*/  VIMNMX R7, PT, PT, R5, R12, !PT ;  /* 0x0000000c05077248 */ /* 0x002fe40007fe0100 */
[----:B------:R-:W-:Y:S02]  /*0b20*/  ISETP.NE.AND P1, PT, R12, RZ, PT ;  /* 0x000000ff0c00720c */ /* 0x000fe40003f25270 */
[----:B------:R-:W-:-:S02]  /*0b30*/  ISETP.GE.AND P0, PT, R7, 0x1, PT ;  /* 0x000000010700780c */ /* 0x000fc40003f06270 */
[----:B------:R-:W-:-:S11]  /*0b40*/  I2FP.F32.S32 R7, R7 ;  /* 0x0000000700077245 */ /* 0x000fd60000201400 */
[----:B------:R-:W-:-:S04]  /*0b50*/  @!P0 FMUL R7, R7, 8388608 ;  /* 0x4b00000007078820 */ /* 0x000fc80000400000 */
[----:B------:R-:W-:-:S05]  /*0b60*/  VIADD R9, R7, 0xc0d55555 ;  /* 0xc0d5555507097836 */ /* 0x000fca0000000000 */
[----:B------:R-:W-:-:S05]  /*0b70*/  LOP3.LUT R16, R9, 0xff800000, RZ, 0xc0, !PT ;  /* 0xff80000009107812 */ /* 0x000fca00078ec0ff */
[----:B------:R-:W-:Y:S01]  /*0b80*/  IMAD.IADD R9, R7, 0x1, -R16 ;  /* 0x0000000107097824 */ /* 0x000fe200078e0a10 */
        /* <DEDUP_REMOVED lines=19> */
[----:B------:R-:W-:Y:S01]  /*0cc0*/  FSETP.NEU.AND P0, PT, R7, RZ, PT ;  /* 0x000000ff0700720b */ /* 0x000fe20003f0d000 */
[----:B------:R-:W-:Y:S02]  /*0cd0*/  IMAD.MOV.U32 R7, RZ, RZ, RZ ;  /* 0x000000ffff077224 */ /* 0x000fe400078e00ff */
[----:B------:R-:W-:-:S05]  /*0ce0*/  FFMA R9, R9, R18, 1 ;  /* 0x3f80000009097423 */ /* 0x000fca0000000012 */
[----:B------:R-:W-:Y:S02]  /*0cf0*/  FSEL R9, R9, -INF , P0 ;  /* 0xff80000009097808 */ /* 0x000fe40000000000 */
[----:B------:R-:W-:-:S04]  /*0d00*/  PLOP3.LUT P0, PT, PT, PT, PT, 0x80, 0x8 ;  /* 0x000000000008781c */ /* 0x000fc80003f0f070 */
[----:B------:R-:W0:Y:S02]  /*0d10*/  F2I.U32.TRUNC.NTZ R9, R9 ;  /* 0x0000000900097305 */ /* 0x000e24000020f000 */
[----:B0-----:R-:W-:Y:S01]  /*0d20*/  ISETP.NE.AND P3, PT, R9, RZ, PT ;  /* 0x000000ff0900720c */ /* 0x001fe20003f65270 */
[----:B------:R-:W-:-:S12]  /*0d30*/  @!P1 BRA `(.L_x_409) ;  /* 0x0000000000289947 */ /* 0x000fd80003800000 */
[----:B------:R-:W-:-:S07]  /*0d40*/  IMAD.MOV.U32 R7, RZ, RZ, RZ ;  /* 0x000000ffff077224 */ /* 0x000fce00078e00ff */
.L_x_410:
        /* <DEDUP_REMOVED lines=9> */
.L_x_409:
[----:B------:R-:W-:Y:S05]  /*0de0*/  BSYNC.RECONVERGENT B1 ;  /* 0x0000000000017941 */ /* 0x000fea0003800200 */
.L_x_408:
[----:B------:R-:W-:Y:S01]  /*0df0*/  BSSY.RECONVERGENT B1, `(.L_x_411) ;  /* 0x000000d000017945 */ /* 0x000fe20003800200 */
[----:B------:R-:W-:-:S03]  /*0e00*/  IMAD.MOV.U32 R12, RZ, RZ, RZ ;  /* 0x000000ffff0c7224 */ /* 0x000fc600078e00ff */
[----:B------:R-:W-:Y:S05]  /*0e10*/  @!P2 BRA `(.L_x_412) ;  /* 0x000000000028a947 */ /* 0x000fea0003800000 */
[----:B------:R-:W-:-:S07]  /*0e20*/  IMAD.MOV.U32 R12, RZ, RZ, RZ ;  /* 0x000000ffff0c7224 */ /* 0x000fce00078e00ff */
.L_x_413:
        /* <DEDUP_REMOVED lines=9> */
.L_x_412:
[----:B------:R-:W-:Y:S05]  /*0ec0*/  BSYNC.RECONVERGENT B1 ;  /* 0x0000000000017941 */ /* 0x000fea0003800200 */
.L_x_411:
[----:B------:R-:W-:Y:S04]  /*0ed0*/  BSSY.RECONVERGENT B1, `(.L_x_414) ;  /* 0x0000014000017945 */ /* 0x000fe80003800200 */
[----:B------:R-:W-:Y:S05]  /*0ee0*/  @!P3 BRA `(.L_x_415) ;  /* 0x000000000048b947 */ /* 0x000fea0003800000 */
[----:B------:R-:W-:-:S07]  /*0ef0*/  IMAD.MOV.U32 R16, RZ, RZ, RZ ;  /* 0x000000ffff107224 */ /* 0x000fce00078e00ff */
.L_x_417:
        /* <DEDUP_REMOVED lines=16> */
.L_x_416:
[----:B------:R-:W-:-:S13]  /*1000*/  ISETP.GT.AND P0, PT, R5, R12, PT ;  /* 0x0000000c0500720c */ /* 0x000fda0003f04270 */
.L_x_415:
[----:B------:R-:W-:Y:S05]  /*1010*/  BSYNC.RECONVERGENT B1 ;  /* 0x0000000000017941 */ /* 0x000fea0003800200 */
.L_x_414:
[----:B------:R-:W-:Y:S02]  /*1020*/  @P0 IADD3 R6, PT, PT, R8, 0x1, RZ ;  /* 0x0000000108060810 */ /* 0x000fe40007ffe0ff */
[----:B------:R-:W-:-:S04]  /*1030*/  SEL R3, R3, R8, P0 ;  /* 0x0000000803037207 */ /* 0x000fc80000000000 */
[----:B------:R-:W-:-:S13]  /*1040*/  ISETP.GE.AND P0, PT, R6, R3, PT ;  /* 0x000000030600720c */ /* 0x000fda0003f06270 */
[----:B------:R-:W-:Y:S05]  /*1050*/  @!P0 BRA `(.L_x_418) ;  /* 0xfffffff8007c8947 */ /* 0x000fea000383ffff */
.L_x_407:
[----:B------:R-:W-:Y:S05]  /*1060*/  BSYNC.RECONVERGENT B0 ;  /* 0x0000000000007941 */ /* 0x000fea0003800200 */
.L_x_406:
[----:B------:R-:W-:Y:S01]  /*1070*/  IADD3 R4, PT, PT, R11, R2, -R6 ;  /* 0x000000020b047210 */ /* 0x000fe20007ffe806 */
[----:B------:R-:W-:Y:S01]  /*1080*/  BSSY.RECONVERGENT B0, `(.L_x_419) ;  /* 0x0000062000007945 */ /* 0x000fe20003800200 */
[----:B------:R-:W-:Y:S02]  /*1090*/  LEA R5, R6, UR4, 0x4 ;  /* 0x0000000406057c11 */ /* 0x000fe4000f8e20ff */
[C---:B------:R-:W-:Y:S02]  /*10a0*/  LEA R7, R4.reuse, UR4, 0x4 ;  /* 0x0000000404077c11 */ /* 0x040fe4000f8e20ff */
[----:B------:R-:W-:Y:S01]  /*10b0*/  ISETP.GE.AND P1, PT, R4, R15, PT ;  /* 0x0000000f0400720c */ /* 0x000fe20003f26270 */
[----:B------:R0:W1:Y:S01]  /*10c0*/  LDS R17, [R5] ;  /* 0x0000000005117984 */ /* 0x0000620000000800 */
[----:B------:R-:W-:-:S03]  /*10d0*/  PLOP3.LUT P0, PT, PT, PT, PT, 0x8, 0x80 ;  /* 0x000000000080781c */ /* 0x000fc60003f0e170 */
[----:B------:R0:W2:Y:S04]  /*10e0*/  LDS.64 R12, [R5+0x8] ;  /* 0x00000800050c7984 */ /* 0x0000a80000000a00 */
[----:B------:R0:W3:Y:S04]  /*10f0*/  LDS R16, [R7] ;  /* 0x0000000007107984 */ /* 0x0000e80000000800 */
[----:B------:R0:W4:Y:S01]  /*1100*/  LDS.64 R8, [R7+0x8] ;  /* 0x0000080007087984 */ /* 0x0001220000000a00 */
        /* <DEDUP_REMOVED lines=45> */
.L_x_423:
        /* <DEDUP_REMOVED lines=9> */
.L_x_422:
[----:B------:R-:W-:Y:S05]  /*1470*/  BSYNC.RECONVERGENT B1 ;  /* 0x0000000000017941 */ /* 0x000fea0003800200 */
.L_x_421:
[----:B------:R-:W-:Y:S04]  /*1480*/  BSSY.RECONVERGENT B1, `(.L_x_424) ;  /* 0x000000d000017945 */ /* 0x000fe80003800200 */
[----:B------:R-:W-:Y:S05]  /*1490*/  @!P2 BRA `(.L_x_425) ;  /* 0x00000000002ca947 */ /* 0x000fea0003800000 */
[----:B------:R-:W-:Y:S02]  /*14a0*/  IMAD.MOV.U32 R18, RZ, RZ, RZ ;  /* 0x000000ffff127224 */ /* 0x000fe400078e00ff */
[----:B------:R-:W-:-:S07]  /*14b0*/  IMAD.MOV.U32 R19, RZ, RZ, R17 ;  /* 0x000000ffff137224 */ /* 0x000fce00078e0011 */
.L_x_426:
        /* <DEDUP_REMOVED lines=9> */
.L_x_425:
[----:B------:R-:W-:Y:S05]  /*1550*/  BSYNC.RECONVERGENT B1 ;  /* 0x0000000000017941 */ /* 0x000fea0003800200 */
.L_x_424:
[----:B------:R-:W-:Y:S05]  /*1560*/  @!P3 BRA `(.L_x_420) ;  /* 0x00000000004cb947 */ /* 0x000fea0003800000 */
[----:B------:R-:W-:-:S07]  /*1570*/  IMAD.MOV.U32 R19, RZ, RZ, RZ ;  /* 0x000000ffff137224 */ /* 0x000fce00078e00ff */
.L_x_428:
        /* <DEDUP_REMOVED lines=17> */
.L_x_427:
[----:B------:R-:W-:-:S13]  /*1690*/  ISETP.LE.AND P0, PT, R3, R18, PT ;  /* 0x000000120300720c */ /* 0x000fda0003f03270 */
.L_x_420:
[----:B------:R-:W-:Y:S05]  /*16a0*/  BSYNC.RECONVERGENT B0 ;  /* 0x0000000000007941 */ /* 0x000fea0003800200 */
.L_x_419:
        /* <DEDUP_REMOVED lines=18> */
[C---:B0-2-4-:R-:W-:Y:S01]  /*17d0*/  VIMNMX R5, PT, PT, R17.reuse, R16, !PT ;  /* 0x0000001011057248 */ /* 0x055fe20007fe0100 */
[----:B------:R-:W-:Y:S01]  /*17e0*/  IMAD.MOV.U32 R7, RZ, RZ, 0x3e055027 ;  /* 0x3e055027ff077424 */ /* 0x000fe200078e00ff */
        /* <DEDUP_REMOVED lines=28> */
[----:B------:R-:W-:Y:S01]  /*19b0*/  FSETP.NEU.AND P0, PT, R5, RZ, PT ;  /* 0x000000ff0500720b */ /* 0x000fe20003f0d000 */
[----:B------:R-:W-:Y:S02]  /*19c0*/  IMAD.MOV.U32 R5, RZ, RZ, RZ ;  /* 0x000000ffff057224 */ /* 0x000fe400078e00ff */
[----:B------:R-:W-:-:S05]  /*19d0*/  FFMA R6, R6, R7, 1 ;  /* 0x3f80000006067423 */ /* 0x000fca0000000007 */
        /* <DEDUP_REMOVED lines=8> */
.L_x_433:
        /* <DEDUP_REMOVED lines=9> */
.L_x_432:
[----:B------:R-:W-:Y:S05]  /*1af0*/  BSYNC.RECONVERGENT B1 ;  /* 0x0000000000017941 */ /* 0x000fea0003800200 */
.L_x_431:
[----:B------:R-:W-:Y:S04]  /*1b00*/  BSSY.RECONVERGENT B1, `(.L_x_434) ;  /* 0x000000d000017945 */ /* 0x000fe80003800200 */
[----:B------:R-:W-:Y:S05]  /*1b10*/  @!P3 BRA `(.L_x_435) ;  /* 0x00000000002cb947 */ /* 0x000fea0003800000 */
[----:B------:R-:W-:Y:S02]  /*1b20*/  HFMA2 R6, -RZ, RZ, 0, 0 ;  /* 0x00000000ff067431 */ /* 0x000fe400000001ff */
[----:B------:R-:W-:-:S07]  /*1b30*/  IMAD.MOV.U32 R19, RZ, RZ, R17 ;  /* 0x000000ffff137224 */ /* 0x000fce00078e0011 */
.L_x_436:
        /* <DEDUP_REMOVED lines=9> */
.L_x_435:
[----:B------:R-:W-:Y:S05]  /*1bd0*/  BSYNC.RECONVERGENT B1 ;  /* 0x0000000000017941 */ /* 0x000fea0003800200 */
.L_x_434:
[----:B------:R-:W-:Y:S05]  /*1be0*/  @!P2 BRA `(.L_x_430) ;  /* 0x00000000004ca947 */ /* 0x000fea0003800000 */
[----:B------:R-:W-:-:S07]  /*1bf0*/  IMAD.MOV.U32 R20, RZ, RZ, RZ ;  /* 0x000000ffff147224 */ /* 0x000fce00078e00ff */
.L_x_438:
        /* <DEDUP_REMOVED lines=17> */
.L_x_437:
[----:B------:R-:W-:-:S13]  /*1d10*/  ISETP.LE.AND P1, PT, R5, R6, PT ;  /* 0x000000060500720c */ /* 0x000fda0003f23270 */
.L_x_430:
[----:B------:R-:W-:Y:S05]  /*1d20*/  BSYNC.RECONVERGENT B0 ;  /* 0x0000000000007941 */ /* 0x000fea0003800200 */
.L_x_429:
[----:B------:R-:W-:Y:S01]  /*1d30*/  VIADD R20, R4, 0x1 ;  /* 0x0000000104147836 */ /* 0x000fe20000000000 */
[----:B0--3--:R-:W-:Y:S01]  /*1d40*/  SEL R6, R8, R12, P1 ;  /* 0x0000000c08067207 */ /* 0x009fe20000800000 */
[----:B------:R-:W-:Y:S01]  /*1d50*/  VIADD R22, R18, 0x1 ;  /* 0x0000000112167836 */ /* 0x000fe20000000000 */
[----:B------:R-:W-:Y:S01]  /*1d60*/  SEL R7, R9, R13, P1 ;  /* 0x0000000d09077207 */ /* 0x000fe20000800000 */
[----:B------:R-:W-:Y:S01]  /*1d70*/  @P1 IMAD.MOV R20, RZ, RZ, R4 ;  /* 0x000000ffff141224 */ /* 0x000fe200078e0204 */
[----:B--2-4-:R-:W-:Y:S01]  /*1d80*/  SEL R25, R16, R17, P1 ;  /* 0x0000001110197207 */ /* 0x014fe20000800000 */
[----:B------:R-:W-:Y:S01]  /*1d90*/  @!P1 IMAD.MOV R22, RZ, RZ, R18 ;  /* 0x000000ffff169224 */ /* 0x000fe200078e0212 */
[----:B------:R-:W-:Y:S01]  /*1da0*/  BSSY.RECONVERGENT B0, `(.L_x_439) ;  /* 0x0000062000007945 */ /* 0x000fe20003800200 */
[----:B------:R-:W-:Y:S02]  /*1db0*/  PLOP3.LUT P0, PT, PT, PT, PT, 0x8, 0x80 ;  /* 0x000000000080781c */ /* 0x000fe40003f0e170 */
[----:B------:R-:W-:-:S02]  /*1dc0*/  @!P1 LEA R4, R20, UR4, 0x4 ;  /* 0x0000000414049c11 */ /* 0x000fc4000f8e20ff */
[----:B------:R-:W-:-:S03]  /*1dd0*/  @P1 LEA R5, R22, UR4, 0x4 ;  /* 0x0000000416051c11 */ /* 0x000fc6000f8e20ff */
        /* <DEDUP_REMOVED lines=50> */
.L_x_443:
        /* <DEDUP_REMOVED lines=9> */
.L_x_442:
[----:B------:R-:W-:Y:S05]  /*2190*/  BSYNC.RECONVERGENT B1 ;  /* 0x0000000000017941 */ /* 0x000fea0003800200 */
.L_x_441:
[----:B------:R-:W-:Y:S04]  /*21a0*/  BSSY.RECONVERGENT B1, `(.L_x_444) ;  /* 0x000000d000017945 */ /* 0x000fe80003800200 */
[----:B------:R-:W-:Y:S05]  /*21b0*/  @!P3 BRA `(.L_x_445) ;  /* 0x00000000002cb947 */ /* 0x000fea0003800000 */
[----:B------:R-:W-:Y:S02]  /*21c0*/  IMAD.MOV.U32 R18, RZ, RZ, RZ ;  /* 0x000000ffff127224 */ /* 0x000fe400078e00ff */
[----:B------:R-:W-:-:S07]  /*21d0*/  IMAD.MOV.U32 R19, RZ, RZ, R17 ;  /* 0x000000ffff137224 */ /* 0x000fce00078e0011 */
.L_x_446:
        /* <DEDUP_REMOVED lines=9> */
.L_x_445:
[----:B------:R-:W-:Y:S05]  /*2270*/  BSYNC.RECONVERGENT B1 ;  /* 0x0000000000017941 */ /* 0x000fea0003800200 */
.L_x_444:
[----:B------:R-:W-:Y:S05]  /*2280*/  @!P2 BRA `(.L_x_440) ;  /* 0x00000000004ca947 */ /* 0x000fea0003800000 */
[----:B------:R-:W-:-:S07]  /*2290*/  IMAD.MOV.U32 R19, RZ, RZ, RZ ;  /* 0x000000ffff137224 */ /* 0x000fce00078e00ff */
.L_x_448:
        /* <DEDUP_REMOVED lines=17> */
.L_x_447:
[----:B------:R-:W-:-:S13]  /*23b0*/  ISETP.LE.AND P0, PT, R5, R18, PT ;  /* 0x000000120500720c */ /* 0x000fda0003f03270 */
.L_x_440:
[----:B------:R-:W-:Y:S05]  /*23c0*/  BSYNC.RECONVERGENT B0 ;  /* 0x0000000000007941 */ /* 0x000fea0003800200 */
.L_x_439:
[----:B------:R-:W0:Y:S01]  /*23d0*/  S2UR UR5, SR_CgaCtaId ;  /* 0x00000000000579c3 */ /* 0x000e220000008800 */
[C---:B------:R-:W-:Y:S01]  /*23e0*/  VIADD R18, R22.reuse, 0x1 ;  /* 0x0000000116127836 */ /* 0x040fe20000000000 */
[----:B------:R-:W-:Y:S01]  /*23f0*/  @!P0 IADD3 R18, PT, PT, R22, RZ, RZ ;  /* 0x000000ff16128210 */ /* 0x000fe20007ffe0ff */
[----:B------:R-:W-:Y:S01]  /*2400*/  UMOV UR4, 0x400 ;  /* 0x0000040000047882 */ /* 0x000fe20000000000 */
[----:B------:R-:W-:Y:S01]  /*2410*/  VIADD R28, R20, 0x1 ;  /* 0x00000001141c7836 */ /* 0x000fe20000000000 */
[----:B------:R-:W-:Y:S01]  /*2420*/  BSSY.RECONVERGENT B0, `(.L_x_449) ;  /* 0x0000067000007945 */ /* 0x000fe20003800200 */
[----:B------:R-:W-:Y:S01]  /*2430*/  ISETP.GE.AND P1, PT, R18, R15, PT ;  /* 0x0000000f1200720c */ /* 0x000fe20003f26270 */
[----:B------:R-:W-:Y:S01]  /*2440*/  @P0 IMAD.MOV R28, RZ, RZ, R20 ;  /* 0x000000ffff1c0224 */ /* 0x000fe200078e0214 */
[----:B--2-4-:R-:W-:Y:S02]  /*2450*/  SEL R4, R8, R12, P0 ;  /* 0x0000000c08047207 */ /* 0x014fe40000000000 */
        /* <DEDUP_REMOVED lines=15> */
[----:B0-----:R-:W-:Y:S01]  /*2550*/  IMAD.MOV.U32 R20, RZ, RZ, 0x3e055027 ;  /* 0x3e055027ff147424 */ /* 0x001fe200078e00ff */
        /* <DEDUP_REMOVED lines=39> */
.L_x_453:
        /* <DEDUP_REMOVED lines=9> */
.L_x_452:
[----:B------:R-:W-:Y:S05]  /*2860*/  BSYNC.RECONVERGENT B1 ;  /* 0x0000000000017941 */ /* 0x000fea0003800200 */
.L_x_451:
[----:B------:R-:W-:Y:S04]  /*2870*/  BSSY.RECONVERGENT B1, `(.L_x_454) ;  /* 0x000000d000017945 */ /* 0x000fe80003800200 */
[----:B------:R-:W-:Y:S05]  /*2880*/  @!P2 BRA `(.L_x_455) ;  /* 0x00000000002ca947 */ /* 0x000fea0003800000 */
[----:B------:R-:W-:Y:S02]  /*2890*/  IMAD.MOV.U32 R18, RZ, RZ, RZ ;  /* 0x000000ffff127224 */ /* 0x000fe400078e00ff */
[----:B------:R-:W-:-:S07]  /*28a0*/  IMAD.MOV.U32 R19, RZ, RZ, R17 ;  /* 0x000000ffff137224 */ /* 0x000fce00078e0011 */
.L_x_456:
        /* <DEDUP_REMOVED lines=9> */
.L_x_455:
[----:B------:R-:W-:Y:S05]  /*2940*/  BSYNC.RECONVERGENT B1 ;  /* 0x0000000000017941 */ /* 0x000fea0003800200 */
.L_x_454:
[----:B------:R-:W-:Y:S05]  /*2950*/  @!P3 BRA `(.L_x_450) ;  /* 0x00000000004cb947 */ /* 0x000fea0003800000 */
[----:B------:R-:W-:-:S07]  /*2960*/  IMAD.MOV.U32 R20, RZ, RZ, RZ ;  /* 0x000000ffff147224 */ /* 0x000fce00078e00ff */
.L_x_458:
        /* <DEDUP_REMOVED lines=17> */
.L_x_457:
[----:B------:R-:W-:-:S13]  /*2a80*/  ISETP.LE.AND P0, PT, R15, R18, PT ;  /* 0x000000120f00720c */ /* 0x000fda0003f03270 */
.L_x_450:
[----:B------:R-:W-:Y:S05]  /*2a90*/  BSYNC.RECONVERGENT B0 ;  /* 0x0000000000007941 */ /* 0x000fea0003800200 */
.L_x_449:
        /* <DEDUP_REMOVED lines=11> */
[----:B------:R-:W-:Y:S02]  /*2b50*/  UMOV UR4, 0x400 ;  /* 0x0000040000047882 */ /* 0x000fe40000000000 */
[----:B--2---:R-:W-:Y:S02]  /*2b60*/  ULEA UR4, UR5, UR4, 0x18 ;  /* 0x0000000405047291 */ /* 0x004fe4000f8ec0ff */
[----:B-1----:R-:W-:Y:S01]  /*2b70*/  IMAD R8, R12, 0x4, R9 ;  /* 0x000000040c087824 */ /* 0x002fe200078e0209 */
[----:B------:R-:W-:-:S04]  /*2b80*/  LOP3.LUT R9, R9, 0x1f, R10, 0xf8, !PT ;  /* 0x0000001f09097812 */ /* 0x000fc800078ef80a */
[----:B------:R-:W-:-:S04]  /*2b90*/  LEA R11, R8, UR4, 0x4 ;  /* 0x00000004080b7c11 */ /* 0x000fc8000f8e20ff */
[----:B------:R-:W1:Y:S01]  /*2ba0*/  LDCU.64 UR4, c[0x0][0x3a0] ;  /* 0x00007400ff0477ac */ /* 0x000e620008000a00 */
[----:B------:R-:W-:Y:S01]  /*2bb0*/  IADD3 R9, P0, PT, R0, R9, RZ ;  /* 0x0000000900097210 */ /* 0x000fe20007f1e0ff */
[----:B------:R-:W-:Y:S01]  /*2bc0*/  IMAD R8, R12, -0x30, R11 ;  /* 0xffffffd00c087824 */ /* 0x000fe200078e020b */
[----:B------:R-:W-:Y:S03]  /*2bd0*/  STS.64 [R11+0x8], R2 ;  /* 0x000008020b007388 */ /* 0x000fe60000000a00 */
[----:B------:R-:W-:Y:S01]  /*2be0*/  IMAD.X R0, RZ, RZ, RZ, P0 ;  /* 0x000000ffff007224 */ /* 0x000fe200000e06ff */
[----:B------:R1:W-:Y:S04]  /*2bf0*/  STS.64 [R11+0x18], R6 ;  /* 0x000018060b007388 */ /* 0x0003e80000000a00 */
[----:B------:R-:W-:Y:S04]  /*2c00*/  STS.64 [R11+0x28], R4 ;  /* 0x000028040b007388 */ /* 0x000fe80000000a00 */
[----:B------:R-:W-:Y:S04]  /*2c10*/  STS.64 [R11+0x38], R28 ;  /* 0x0000381c0b007388 */ /* 0x000fe80000000a00 */
[----:B------:R-:W-:Y:S01]  /*2c20*/  STS [R11], R24 ;  /* 0x000000180b007388 */ /* 0x000fe20000000800 */
[----:B-1----:R-:W-:-:S03]  /*2c30*/  LEA R6, P0, R9, UR4, 0x4 ;  /* 0x0000000409067c11 */ /* 0x002fc6000f8020ff */
[----:B------:R-:W-:Y:S01]  /*2c40*/  STS [R11+0x10], R25 ;  /* 0x000010190b007388 */ /* 0x000fe20000000800 */
[----:B------:R-:W-:-:S03]  /*2c50*/  LEA.HI.X R7, R9, UR5, R0, 0x4, P0 ;  /* 0x0000000509077c11 */ /* 0x000fc600080f2400 */
        /* <DEDUP_REMOVED lines=20> */
.L_x_459:
[----:B------:R-:W1:Y:S01]  /*2da0*/  S2R R9, SR_LANEID ;  /* 0x0000000000097919 */ /* 0x000e620000000000 */
[----:B------:R-:W2:Y:S01]  /*2db0*/  S2UR UR5, SR_CgaCtaId ;  /* 0x00000000000579c3 */ /* 0x000ea20000008800 */
[----:B------:R-:W-:Y:S01]  /*2dc0*/  LOP3.LUT R8, R14, 0xf80, RZ, 0xc0, !PT ;  /* 0x00000f800e087812 */ /* 0x000fe200078ec0ff */
[----:B------:R-:W-:Y:S02]  /*2dd0*/  UMOV UR4, 0x400 ;  /* 0x0000040000047882 */ /* 0x000fe40000000000 */
[----:B--2---:R-:W-:Y:S02]  /*2de0*/  ULEA UR4, UR5, UR4, 0x18 ;  /* 0x0000000405047291 */ /* 0x004fe4000f8ec0ff */
[----:B-1----:R-:W-:-:S05]  /*2df0*/  IMAD R11, R9, 0x4, R8 ;  /* 0x00000004090b7824 */ /* 0x002fca00078e0208 */
[----:B------:R-:W-:-:S04]  /*2e00*/  LEA R11, R11, UR4, 0x4 ;  /* 0x000000040b0b7c11 */ /* 0x000fc8000f8e20ff */
[----:B------:R-:W1:Y:S01]  /*2e10*/  LDCU.64 UR4, c[0x0][0x388] ;  /* 0x00007100ff0477ac */ /* 0x000e620008000a00 */
[----:B------:R-:W-:Y:S01]  /*2e20*/  IMAD R9, R9, -0x30, R11 ;  /* 0xffffffd009097824 */ /* 0x000fe200078e020b */
[----:B------:R2:W-:Y:S04]  /*2e30*/  STS.64 [R11+0x8], R2 ;  /* 0x000008020b007388 */ /* 0x0005e80000000a00 */
[----:B------:R-:W-:Y:S04]  /*2e40*/  STS.64 [R11+0x18], R6 ;  /* 0x000018060b007388 */ /* 0x000fe80000000a00 */
[----:B------:R-:W-:Y:S04]  /*2e50*/  STS.64 [R11+0x28], R4 ;  /* 0x000028040b007388 */ /* 0x000fe80000000a00 */
[----:B------:R-:W-:Y:S01]  /*2e60*/  STS.64 [R11+0x38], R28 ;  /* 0x0000381c0b007388 */ /* 0x000fe20000000a00 */
[----:B--2---:R-:W-:-:S03]  /*2e70*/  LOP3.LUT R3, R10, 0x1f, RZ, 0xc0, !PT ;  /* 0x0000001f0a037812 */ /* 0x004fc600078ec0ff */
[----:B------:R-:W-:Y:S02]  /*2e80*/  STS [R11], R24 ;  /* 0x000000180b007388 */ /* 0x000fe40000000800 */
[----:B------:R-:W-:Y:S02]  /*2e90*/  IMAD.IADD R3, R0, 0x1, R3 ;  /* 0x0000000100037824 */ /* 0x000fe400078e0203 */
[----:B------:R-:W-:Y:S03]  /*2ea0*/  STS [R11+0x10], R25 ;  /* 0x000010190b007388 */ /* 0x000fe60000000800 */
[----:B------:R-:W-:Y:S01]  /*2eb0*/  IADD3 R3, P0, PT, R8, R3, RZ ;  /* 0x0000000308037210 */ /* 0x000fe20007f1e0ff */
[----:B------:R-:W-:Y:S04]  /*2ec0*/  STS [R11+0x20], R26 ;  /* 0x0000201a0b007388 */ /* 0x000fe80000000800 */
[----:B------:R-:W-:Y:S01]  /*2ed0*/  STS [R11+0x30], R27 ;  /* 0x0000301b0b007388 */ /* 0x000fe20000000800 */
[----:B------:R-:W-:-:S03]  /*2ee0*/  NOP ;  /* 0x0000000000007918 */ /* 0x000fc60000000000 */
[----:B------:R-:W2:Y:S01]  /*2ef0*/  LDS.128 R12, [R9] ;  /* 0x00000000090c7984 */ /* 0x000ea20000000c00 */
[----:B------:R-:W-:Y:S01]  /*2f00*/  IMAD.X R0, RZ, RZ, RZ, P0 ;  /* 0x000000ffff007224 */ /* 0x000fe200000e06ff */
[C---:B-1----:R-:W-:Y:S02]  /*2f10*/  LEA R2, P0, R3.reuse, UR4, 0x4 ;  /* 0x0000000403027c11 */ /* 0x042fe4000f8020ff */
[----:B0-----:R-:W0:Y:S02]  /*2f20*/  LDS.128 R16, [R9+0x200] ;  /* 0x0002000009107984 */ /* 0x001e240000000c00 */
[----:B------:R-:W-:Y:S02]  /*2f30*/  LEA.HI.X R3, R3, UR5, R0, 0x4, P0 ;  /* 0x0000000503037c11 */ /* 0x000fe400080f2400 */
[----:B------:R-:W1:Y:S04]  /*2f40*/  LDS.128 R20, [R9+0x400] ;  /* 0x0004000009147984 */ /* 0x000e680000000c00 */
[----:B------:R-:W3:Y:S04]  /*2f50*/  LDS.128 R4, [R9+0x600] ;  /* 0x0006000009047984 */ /* 0x000ee80000000c00 */
[----:B--2---:R-:W-:Y:S04]  /*2f60*/  STG.E.64 desc[UR6][R2.64], R12 ;  /* 0x0000000c02007986 */ /* 0x004fe8000c101b06 */
[----:B------:R-:W-:Y:S04]  /*2f70*/  STG.E.64 desc[UR6][R2.64+0x8], R14 ;  /* 0x0000080e02007986 */ /* 0x000fe8000c101b06 */
[----:B0-----:R-:W-:Y:S04]  /*2f80*/  STG.E.64 desc[UR6][R2.64+0x200], R16 ;  /* 0x0002001002007986 */ /* 0x001fe8000c101b06 */
[----:B------:R-:W-:Y:S04]  /*2f90*/  STG.E.64 desc[UR6][R2.64+0x208], R18 ;  /* 0x0002081202007986 */ /* 0x000fe8000c101b06 */
[----:B-1----:R-:W-:Y:S04]  /*2fa0*/  STG.E.64 desc[UR6][R2.64+0x400], R20 ;  /* 0x0004001402007986 */ /* 0x002fe8000c101b06 */
[----:B------:R-:W-:Y:S04]  /*2fb0*/  STG.E.64 desc[UR6][R2.64+0x408], R22 ;  /* 0x0004081602007986 */ /* 0x000fe8000c101b06 */
[----:B---3--:R-:W-:Y:S04]  /*2fc0*/  STG.E.64 desc[UR6][R2.64+0x600], R4 ;  /* 0x0006000402007986 */ /* 0x008fe8000c101b06 */
[----:B------:R-:W-:Y:S01]  /*2fd0*/  STG.E.64 desc[UR6][R2.64+0x608], R6 ;  /* 0x0006080602007986 */ /* 0x000fe2000c101b06 */
[----:B------:R-:W-:Y:S05]  /*2fe0*/  EXIT ;  /* 0x000000000000794d */ /* 0x000fea0003800000 */
.L_x_403:
        /* <DEDUP_REMOVED lines=9> */
[C---:B------:R-:W-:Y:S01]  /*3080*/  LOP3.LUT R8, R9.reuse, R8, RZ, 0xfc, !PT ;  /* 0x0000000809087212 */ /* 0x040fe200078efcff */
[----:B------:R-:W-:Y:S01]  /*3090*/  BSSY.RECONVERGENT B0, `(.L_x_460) ;  /* 0x000009e000007945 */ /* 0x000fe20003800200 */
[----:B------:R-:W-:Y:S01]  /*30a0*/  ACQBULK ;  /* 0x000000000000782e */ /* 0x000fe20000000000 */
[----:B------:R-:W-:Y:S01]  /*30b0*/  IMAD.IADD R7, R9, 0x1, -R12 ;  /* 0x0000000109077824 */ /* 0x000fe200078e0a0c */
[----:B------:R-:W-:Y:S01]  /*30c0*/  ISETP.NE.AND P1, PT, R8, -0x1, PT ;  /* 0xffffffff0800780c */ /* 0x000fe20003f25270 */
[----:B------:R-:W-:-:S02]  /*30d0*/  UISETP.NE.AND UP0, UPT, UR4, URZ, UPT ;  /* 0x000000ff0400728c */ /* 0x000fc4000bf05270 */
[----:B------:R-:W-:Y:S01]  /*30e0*/  IMAD.SHL.U32 R14, R7, 0x400, RZ ;  /* 0x00000400070e7824 */ /* 0x000fe200078e00ff */
[----:B0-----:R-:W-:Y:S01]  /*30f0*/  LOP3.LUT R4, R2, 0xfffffc00, RZ, 0xc0, !PT ;  /* 0xfffffc0002047812 */ /* 0x001fe200078ec0ff */
[----:B------:R-:W-:Y:S02]  /*3100*/  IMAD.SHL.U32 R7, R12, 0x400, RZ ;  /* 0x000004000c077824 */ /* 0x000fe400078e00ff */
[C---:B------:R-:W-:Y:S01]  /*3110*/  VIADD R5, R14.reuse, 0x3ff ;  /* 0x000003ff0e057836 */ /* 0x040fe20000000000 */
[----:B------:R-:W-:Y:S01]  /*3120*/  ISETP.NE.AND P0, PT, R14, -0x400, PT ;  /* 0xfffffc000e00780c */ /* 0x000fe20003f05270 */
[----:B--2---:R-:W-:-:S05]  /*3130*/  IMAD.IADD R9, R16, 0x1, -R7 ;  /* 0x0000000110097824 */ /* 0x004fca00078e0a07 */
[----:B------:R-:W-:-:S05]  /*3140*/  VIMNMX.U32 R11, PT, PT, R4, R9, !PT ;  /* 0x00000009040b7248 */ /* 0x000fca0007fe0000 */
[----:B------:R-:W-:Y:S02]  /*3150*/  IMAD.IADD R8, R11, 0x1, -R4 ;  /* 0x000000010b087824 */ /* 0x000fe400078e0a04 */
[----:B------:R-:W-:Y:S02]  /*3160*/  @P0 VIADD R5, R14, 0x400 ;  /* 0x000004000e050836 */ /* 0x000fe40000000000 */
[----:B---3--:R-:W-:-:S04]  /*3170*/  IMAD.IADD R6, R6, 0x1, -R7 ;  /* 0x0000000106067824 */ /* 0x008fc800078e0a07 */
[----:B------:R-:W-:Y:S01]  /*3180*/  IMAD.IADD R5, R5, 0x1, -R6 ;  /* 0x0000000105057824 */ /* 0x000fe200078e0a06 */
[----:B----4-:R-:W-:Y:S02]  /*3190*/  IADD3 R3, PT, PT, -R7, R3, RZ ;  /* 0x0000000307037210 */ /* 0x010fe40007ffe1ff */
[C---:B------:R-:W-:Y:S02]  /*31a0*/  @!P1 VIMNMX.U32 R6, PT, PT, R4.reuse, R9, PT ;  /* 0x0000000904069248 */ /* 0x040fe40003fe0000 */
[----:B------:R-:W-:Y:S02]  /*31b0*/  SEL R5, R4, R5, !P1 ;  /* 0x0000000504057207 */ /* 0x000fe40004800000 */
[----:B------:R-:W-:Y:S01]  /*31c0*/  VIADDMNMX.U32 R2, R14, -R3, R8, PT ;  /* 0x800000030e027246 */ /* 0x000fe20003800008 */
[----:B------:R-:W-:Y:S01]  /*31d0*/  IMAD.IADD R11, R6, 0x1, -R3 ;  /* 0x00000001060b7824 */ /* 0x000fe200078e0a03 */
[----:B------:R-:W-:-:S05]  /*31e0*/  VIMNMX.U32 R5, PT, PT, R8, R5, PT ;  /* 0x0000000508057248 */ /* 0x000fca0003fe0000 */
[----:B------:R-:W-:Y:S01]  /*31f0*/  IMAD.IADD R16, R5, 0x1, -R2 ;  /* 0x0000000105107824 */ /* 0x000fe200078e0a02 */
[----:B------:R-:W-:Y:S06]  /*3200*/  BRA.U !UP0, `(.L_x_461) ;  /* 0x0000000108e87547 */ /* 0x000fec000b800000 */
[----:B------:R-:W0:Y:S01]  /*3210*/  LDCU.64 UR4, c[0x0][0x388] ;  /* 0x00007100ff0477ac */ /* 0x000e220008000a00 */
[----:B------:R-:W-:Y:S01]  /*3220*/  IADD3 R5, P2, P3, R10, R3, R7 ;  /* 0x000000030a057210 */ /* 0x000fe20007b5e007 */
[----:B------:R-:W-:Y:S01]  /*3230*/  IMAD.IADD R17, R11, 0x1, R16 ;  /* 0x000000010b117824 */ /* 0x000fe200078e0210 */
[----:B------:R-:W-:Y:S01]  /*3240*/  IADD3 R3, P0, P1, R2, R7, R4 ;  /* 0x0000000702037210 */ /* 0x000fe2000791e004 */
[C---:B------:R-:W-:Y:S01]  /*3250*/  IMAD.IADD R2, R10.reuse, 0x1, -R11 ;  /* 0x000000010a027824 */ /* 0x040fe200078e0a0b */
[----:B------:R-:W-:Y:S01]  /*3260*/  IADD3.X R6, PT, PT, RZ, RZ, RZ, P2, P3 ;  /* 0x000000ffff067210 */ /* 0x000fe200017e64ff */
[C---:B------:R-:W-:Y:S01]  /*3270*/  VIADD R8, R10.reuse, 0x100 ;  /* 0x000001000a087836 */ /* 0x040fe20000000000 */
[----:B------:R-:W-:Y:S01]  /*3280*/  IADD3.X R7, PT, PT, RZ, RZ, RZ, P0, P1 ;  /* 0x000000ffff077210 */ /* 0x000fe200007e24ff */
[C---:B------:R-:W-:Y:S01]  /*3290*/  VIADD R18, R10.reuse, 0x200 ;  /* 0x000002000a127836 */ /* 0x040fe20000000000 */
[C---:B------:R-:W-:Y:S01]  /*32a0*/  ISETP.GE.AND P1, PT, R10.reuse, R17, PT ;  /* 0x000000110a00720c */ /* 0x040fe20003f26270 */
[----:B------:R-:W-:Y:S01]  /*32b0*/  VIADD R24, R10, 0x300 ;  /* 0x000003000a187836 */ /* 0x000fe20000000000 */
[----:B------:R-:W-:Y:S01]  /*32c0*/  IADD3 R3, P3, PT, R2, R3, RZ ;  /* 0x0000000302037210 */ /* 0x000fe20007f7e0ff */
[----:B------:R-:W-:Y:S01]  /*32d0*/  BSSY.RECONVERGENT B1, `(.L_x_462) ;  /* 0x0000012000017945 */ /* 0x000fe20003800200 */
[----:B------:R-:W-:-:S02]  /*32e0*/  CS2R R20, SRZ ;  /* 0x0000000000147805 */ /* 0x000fc4000001ff00 */
[----:B------:R-:W-:Y:S02]  /*32f0*/  CS2R R14, SRZ ;  /* 0x00000000000e7805 */ /* 0x000fe4000001ff00 */
[----:B------:R-:W-:Y:S02]  /*3300*/  LEA.HI.X.SX32 R2, R2, R7, 0x1, P3 ;  /* 0x0000000702027211 */ /* 0x000fe400018f0eff */
[-C--:B------:R-:W-:Y:S02]  /*3310*/  ISETP.GE.AND P3, PT, R18, R17.reuse, PT ;  /* 0x000000111200720c */ /* 0x080fe40003f66270 */
[C---:B0-----:R-:W-:Y:S02]  /*3320*/  LEA R4, P2, R5.reuse, UR4, 0x4 ;  /* 0x0000000405047c11 */ /* 0x041fe4000f8420ff */
[----:B------:R-:W-:Y:S02]  /*3330*/  ISETP.GE.AND P0, PT, R24, R17, PT ;  /* 0x000000111800720c */ /* 0x000fe40003f06270 */
[----:B------:R-:W-:-:S02]  /*3340*/  LEA.HI.X R5, R5, UR5, R6, 0x4, P2 ;  /* 0x0000000505057c11 */ /* 0x000fc400090f2406 */
[C---:B------:R-:W-:Y:S02]  /*3350*/  LEA R6, P4, R3.reuse, UR4, 0x4 ;  /* 0x0000000403067c11 */ /* 0x040fe4000f8820ff */
[----:B------:R-:W-:Y:S02]  /*3360*/  ISETP.GE.AND P2, PT, R8, R17, PT ;  /* 0x000000110800720c */ /* 0x000fe40003f46270 */
[----:B------:R-:W-:Y:S02]  /*3370*/  LEA.HI.X R7, R3, UR5, R2, 0x4, P4 ;  /* 0x0000000503077c11 */ /* 0x000fe4000a0f2402 */
[----:B------:R-:W-:Y:S01]  /*3380*/  CS2R R2, SRZ ;  /* 0x0000000000027805 */ /* 0x000fe2000001ff00 */
[----:B------:R-:W-:Y:S08]  /*3390*/  @P1 BRA `(.L_x_463) ;  /* 0x0000000000141947 */ /* 0x000ff00003800000 */
[----:B------:R-:W-:-:S13]  /*33a0*/  ISETP.GE.AND P1, PT, R10, R11, PT ;  /* 0x0000000b0a00720c */ /* 0x000fda0003f26270 */
[----:B------:R0:W5:Y:S04]  /*33b0*/  @!P1 LDG.E R20, desc[UR6][R4.64] ;  /* 0x0000000604149981 */ /* 0x000168000c1e1900 */
[----:B------:R0:W5:Y:S04]  /*33c0*/  @!P1 LDG.E.64 R14, desc[UR6][R4.64+0x8] ;  /* 0x00000806040e9981 */ /* 0x000168000c1e1b00 */
[----:B------:R0:W5:Y:S04]  /*33d0*/  @P1 LDG.E R20, desc[UR6][R6.64] ;  /* 0x0000000606141981 */ /* 0x000168000c1e1900 */
[----:B------:R0:W5:Y:S02]  /*33e0*/  @P1 LDG.E.64 R14, desc[UR6][R6.64+0x8] ;  /* 0x00000806060e1981 */ /* 0x000164000c1e1b00 */
.L_x_463:
[----:B------:R-:W-:Y:S05]  /*33f0*/  BSYNC.RECONVERGENT B1 ;  /* 0x0000000000017941 */ /* 0x000fea0003800200 */
.L_x_462:
[----:B------:R-:W-:Y:S04]  /*3400*/  BSSY.RECONVERGENT B1, `(.L_x_464) ;  /* 0x0000007000017945 */ /* 0x000fe80003800200 */
[----:B------:R-:W-:Y:S05]  /*3410*/  @P2 BRA `(.L_x_465) ;  /* 0x0000000000142947 */ /* 0x000fea0003800000 */
[----:B------:R-:W-:-:S13]  /*3420*/  ISETP.GE.AND P1, PT, R8, R11, PT ;  /* 0x0000000b0800720c */ /* 0x000fda0003f26270 */
[----:B------:R1:W5:Y:S04]  /*3430*/  @P1 LDG.E R21, desc[UR6][R6.64+0x1000] ;  /* 0x0010000606151981 */ /* 0x000368000c1e1900 */
[----:B------:R1:W5:Y:S04]  /*3440*/  @P1 LDG.E.64 R2, desc[UR6][R6.64+0x1008] ;  /* 0x0010080606021981 */ /* 0x000368000c1e1b00 */
[----:B------:R1:W5:Y:S04]  /*3450*/  @!P1 LDG.E R21, desc[UR6][R4.64+0x1000] ;  /* 0x0010000604159981 */ /* 0x000368000c1e1900 */
[----:B------:R1:W5:Y:S02]  /*3460*/  @!P1 LDG.E.64 R2, desc[UR6][R4.64+0x1008] ;  /* 0x0010080604029981 */ /* 0x000364000c1e1b00 */
.L_x_465:
[----:B------:R-:W-:Y:S05]  /*3470*/  BSYNC.RECONVERGENT B1 ;  /* 0x0000000000017941 */ /* 0x000fea0003800200 */
.L_x_464:
        /* <DEDUP_REMOVED lines=9> */
.L_x_467:
[----:B------:R-:W-:Y:S05]  /*3510*/  BSYNC.RECONVERGENT B1 ;  /* 0x0000000000017941 */ /* 0x000fea0003800200 */
.L_x_466:
        /* <DEDUP_REMOVED lines=9> */
.L_x_461:
[----:B------:R-:W-:Y:S01]  /*35b0*/  IMAD.IADD R17, R11, 0x1, R16 ;  /* 0x000000010b117824 */ /* 0x000fe200078e0210 */
[----:B------:R-:W-:Y:S01]  /*35c0*/  IADD3 R9, P3, P6, R2, R7, R4 ;  /* 0x0000000702097210 */ /* 0x000fe20007e7e004 */
[C---:B------:R-:W-:Y:S01]  /*35d0*/  VIADD R6, R10.reuse, 0x100 ;  /* 0x000001000a067836 */ /* 0x040fe20000000000 */
[----:B------:R-:W-:Y:S01]  /*35e0*/  IADD3 R20, P5, PT, R7, R3, RZ ;  /* 0x0000000307147210 */ /* 0x000fe20007fbe0ff */
[C---:B------:R-:W-:Y:S01]  /*35f0*/  VIADD R12, R10.reuse, 0x200 ;  /* 0x000002000a0c7836 */ /* 0x040fe20000000000 */
[CC--:B------:R-:W-:Y:S01]  /*3600*/  ISETP.GE.AND P2, PT, R10.reuse, R17.reuse, PT ;  /* 0x000000110a00720c */ /* 0x0c0fe20003f46270 */
[----:B------:R-:W-:Y:S01]  /*3610*/  VIADD R24, R10, 0x300 ;  /* 0x000003000a187836 */ /* 0x000fe20000000000 */
[-C--:B------:R-:W-:Y:S01]  /*3620*/  ISETP.GE.AND P0, PT, R6, R17.reuse, PT ;  /* 0x000000110600720c */ /* 0x080fe20003f06270 */
[----:B------:R-:W-:Y:S01]  /*3630*/  IMAD.X R5, RZ, RZ, RZ, P5 ;  /* 0x000000ffff057224 */ /* 0x000fe200028e06ff */
[----:B------:R-:W-:Y:S02]  /*3640*/  ISETP.GE.AND P1, PT, R12, R17, PT ;  /* 0x000000110c00720c */ /* 0x000fe40003f26270 */
[----:B------:R-:W-:-:S02]  /*3650*/  IADD3.X R22, PT, PT, RZ, RZ, RZ, P3, P6 ;  /* 0x000000ffff167210 */ /* 0x000fc40001fec4ff */
[----:B------:R-:W-:-:S05]  /*3660*/  ISETP.GE.AND P3, PT, R24, R17, PT ;  /* 0x000000111800720c */ /* 0x000fca0003f66270 */
[--C-:B------:R-:W-:Y:S02]  /*3670*/  @!P2 IMAD.IADD R23, R10, 0x1, -R11.reuse ;  /* 0x000000010a17a824 */ /* 0x100fe400078e0a0b */
[C-C-:B------:R-:W-:Y:S01]  /*3680*/  @!P0 IMAD.IADD R2, R6.reuse, 0x1, -R11.reuse ;  /* 0x0000000106028824 */ /* 0x140fe200078e0a0b */
[-C--:B------:R-:W-:Y:S01]  /*3690*/  @!P0 ISETP.GE.AND P4, PT, R6, R11.reuse, PT ;  /* 0x0000000b0600820c */ /* 0x080fe20003f86270 */
[----:B------:R-:W0:Y:S01]  /*36a0*/  @!P0 LDC.64 R14, c[0x0][0x3a0] ;  /* 0x0000e800ff0e8b82 */ /* 0x000e220000000a00 */
[----:B------:R-:W-:Y:S02]  /*36b0*/  @!P1 ISETP.GE.AND P6, PT, R12, R11, PT ;  /* 0x0000000b0c00920c */ /* 0x000fe40003fc6270 */
[----:B------:R-:W-:Y:S01]  /*36c0*/  @!P0 SEL R3, R6, R2, !P4 ;  /* 0x0000000206038207 */ /* 0x000fe20006000000 */
[----:B------:R-:W-:Y:S01]  /*36d0*/  @!P3 IMAD.IADD R21, R24, 0x1, -R11 ;  /* 0x000000011815b824 */ /* 0x000fe200078e0a0b */
[----:B------:R-:W-:Y:S02]  /*36e0*/  @!P0 SEL R4, R20, R9, !P4 ;  /* 0x0000000914048207 */ /* 0x000fe40006000000 */
[----:B------:R-:W-:-:S02]  /*36f0*/  @!P0 SHF.R.S32.HI R2, RZ, 0x1f, R2 ;  /* 0x0000001fff028819 */ /* 0x000fc40000011402 */
[----:B------:R-:W-:Y:S01]  /*3700*/  @!P0 IADD3 R3, P5, PT, R3, R4, RZ ;  /* 0x0000000403038210 */ /* 0x000fe20007fbe0ff */
[----:B------:R-:W-:Y:S01]  /*3710*/  @!P1 IMAD.IADD R4, R12, 0x1, -R11 ;  /* 0x000000010c049824 */ /* 0x000fe200078e0a0b */
[----:B------:R-:W-:Y:S02]  /*3720*/  @!P0 SEL R7, R5, R22, !P4 ;  /* 0x0000001605078207 */ /* 0x000fe40006000000 */
[----:B------:R-:W-:Y:S02]  /*3730*/  @!P0 SEL R2, R2, RZ, P4 ;  /* 0x000000ff02028207 */ /* 0x000fe40002000000 */
[----:B------:R-:W-:Y:S02]  /*3740*/  @!P1 SEL R12, R12, R4, !P6 ;  /* 0x000000040c0c9207 */ /* 0x000fe40007000000 */
[----:B------:R-:W-:Y:S02]  /*3750*/  @!P0 IADD3.X R2, PT, PT, R2, R7, RZ, P5, !PT ;  /* 0x0000000702028210 */ /* 0x000fe40002ffe4ff */
[----:B------:R-:W-:-:S02]  /*3760*/  @!P2 ISETP.GE.AND P5, PT, R10, R11, PT ;  /* 0x0000000b0a00a20c */ /* 0x000fc40003fa6270 */
[----:B------:R-:W-:Y:S02]  /*3770*/  @!P1 SHF.R.S32.HI R4, RZ, 0x1f, R4 ;  /* 0x0000001fff049819 */ /* 0x000fe40000011404 */
[----:B------:R-:W-:Y:S02]  /*3780*/  @!P3 ISETP.GE.AND P4, PT, R24, R11, PT ;  /* 0x0000000b1800b20c */ /* 0x000fe40003f86270 */
[CC--:B------:R-:W-:Y:S02]  /*3790*/  @!P1 SEL R7, R20.reuse, R9.reuse, !P6 ;  /* 0x0000000914079207 */ /* 0x0c0fe40007000000 */
[----:B------:R-:W-:Y:S02]  /*37a0*/  @!P2 SEL R18, R20, R9, !P5 ;  /* 0x000000091412a207 */ /* 0x000fe40006800000 */
[----:B------:R-:W-:Y:S02]  /*37b0*/  @!P1 SEL R13, R5, R22, !P6 ;  /* 0x00000016050d9207 */ /* 0x000fe40007000000 */
[----:B------:R-:W-:-:S02]  /*37c0*/  @!P1 SEL R4, R4, RZ, P6 ;  /* 0x000000ff04049207 */ /* 0x000fc40003000000 */
[----:B------:R-:W-:Y:S02]  /*37d0*/  @!P3 SEL R20, R20, R9, !P4 ;  /* 0x000000091414b207 */ /* 0x000fe40006000000 */
[----:B------:R-:W-:Y:S01]  /*37e0*/  @!P1 IADD3 R12, P6, PT, R12, R7, RZ ;  /* 0x000000070c0c9210 */ /* 0x000fe20007fde0ff */
[----:B------:R-:W1:Y:S01]  /*37f0*/  @!P1 LDC.64 R8, c[0x0][0x3a0] ;  /* 0x0000e800ff089b82 */ /* 0x000e620000000a00 */
[CC--:B------:R-:W-:Y:S02]  /*3800*/  @!P2 SEL R19, R5.reuse, R22.reuse, !P5 ;  /* 0x000000160513a207 */ /* 0x0c0fe40006800000 */
[----:B------:R-:W-:Y:S01]  /*3810*/  @!P3 SEL R22, R5, R22, !P4 ;  /* 0x000000160516b207 */ /* 0x000fe20006000000 */
[----:B------:R-:W-:Y:S01]  /*3820*/  @!P1 IMAD.X R13, R4, 0x1, R13, P6 ;  /* 0x00000001040d9824 */ /* 0x000fe200030e060d */
[----:B------:R-:W-:Y:S02]  /*3830*/  @!P2 SHF.R.S32.HI R26, RZ, 0x1f, R23 ;  /* 0x0000001fff1aa819 */ /* 0x000fe40000011417 */
[----:B------:R-:W-:Y:S01]  /*3840*/  @!P2 SEL R23, R10, R23, !P5 ;  /* 0x000000170a17a207 */ /* 0x000fe20006800000 */
[----:B------:R-:W2:Y:S01]  /*3850*/  @!P2 LDC.64 R6, c[0x0][0x3a0] ;  /* 0x0000e800ff06ab82 */ /* 0x000ea20000000a00 */
[----:B------:R-:W-:-:S02]  /*3860*/  @!P2 SEL R26, R26, RZ, P5 ;  /* 0x000000ff1a1aa207 */ /* 0x000fc40002800000 */
[----:B------:R-:W-:Y:S02]  /*3870*/  @!P2 IADD3 R18, P6, PT, R23, R18, RZ ;  /* 0x000000121712a210 */ /* 0x000fe40007fde0ff */
[----:B------:R-:W-:Y:S02]  /*3880*/  @!P3 SEL R23, R24, R21, !P4 ;  /* 0x000000151817b207 */ /* 0x000fe40006000000 */
[----:B------:R-:W-:Y:S01]  /*3890*/  @!P3 SHF.R.S32.HI R21, RZ, 0x1f, R21 ;  /* 0x0000001fff15b819 */ /* 0x000fe20000011415 */
[----:B------:R-:W3:Y:S01]  /*38a0*/  @!P3 LDC.64 R4, c[0x0][0x3a0] ;  /* 0x0000e800ff04bb82 */ /* 0x000ee20000000a00 */
[----:B0-----:R-:W-:Y:S01]  /*38b0*/  @!P0 LEA R14, P5, R3, R14, 0x4 ;  /* 0x0000000e030e8211 */ /* 0x001fe200078a20ff */
[----:B------:R-:W-:Y:S01]  /*38c0*/  @!P2 IMAD.X R19, R26, 0x1, R19, P6 ;  /* 0x000000011a13a824 */ /* 0x000fe200030e0613 */
[----:B------:R-:W-:Y:S02]  /*38d0*/  @!P3 IADD3 R20, P6, PT, R23, R20, RZ ;  /* 0x000000141714b210 */ /* 0x000fe40007fde0ff */
[----:B------:R-:W-:Y:S01]  /*38e0*/  @!P3 SEL R23, R21, RZ, P4 ;  /* 0x000000ff1517b207 */ /* 0x000fe20002000000 */
[----:B------:R-:W-:Y:S01]  /*38f0*/  IMAD.MOV.U32 R21, RZ, RZ, RZ ;  /* 0x000000ffff157224 */ /* 0x000fe200078e00ff */
[----:B------:R-:W-:-:S02]  /*3900*/  @!P0 LEA.HI.X R15, R3, R15, R2, 0x4, P5 ;  /* 0x0000000f030f8211 */ /* 0x000fc400028f2402 */
[----:B------:R-:W-:Y:S02]  /*3910*/  CS2R R2, SRZ ;  /* 0x0000000000027805 */ /* 0x000fe4000001ff00 */
[C---:B-1----:R-:W-:Y:S01]  /*3920*/  @!P1 LEA R8, P4, R12.reuse, R8, 0x4 ;  /* 0x000000080c089211 */ /* 0x042fe200078820ff */
[----:B------:R-:W-:Y:S01]  /*3930*/  @!P3 IMAD.X R22, R23, 0x1, R22, P6 ;  /* 0x000000011716b824 */ /* 0x000fe200030e0616 */
[----:B------:R-:W5:Y:S02]  /*3940*/  @!P0 LDG.E R21, desc[UR6][R14.64] ;  /* 0x000000060e158981 */ /* 0x000f64000c1e1900 */
[----:B------:R-:W-:Y:S02]  /*3950*/  @!P1 LEA.HI.X R9, R12, R9, R13, 0x4, P4 ;  /* 0x000000090c099211 */ /* 0x000fe400020f240d */
[----:B------:R0:W5:Y:S01]  /*3960*/  @!P0 LDG.E.64 R2, desc[UR6][R14.64+0x8] ;  /* 0x000008060e028981 */ /* 0x000162000c1e1b00 */
[----:B--2---:R-:W-:Y:S01]  /*3970*/  @!P2 LEA R6, P0, R18, R6, 0x4 ;  /* 0x000000061206a211 */ /* 0x004fe200078020ff */
[----:B------:R-:W-:Y:S01]  /*3980*/  IMAD.MOV.U32 R23, RZ, RZ, RZ ;  /* 0x000000ffff177224 */ /* 0x000fe200078e00ff */
[----:B------:R-:W-:-:S02]  /*3990*/  CS2R R12, SRZ ;  /* 0x00000000000c7805 */ /* 0x000fc4000001ff00 */
[----:B---3--:R-:W-:-:S03]  /*39a0*/  @!P3 LEA R4, P4, R20, R4, 0x4 ;  /* 0x000000041404b211 */ /* 0x008fc600078820ff */
[----:B------:R1:W5:Y:S01]  /*39b0*/  @!P1 LDG.E R23, desc[UR6][R8.64] ;  /* 0x0000000608179981 */ /* 0x000362000c1e1900 */
[----:B------:R-:W-:Y:S02]  /*39c0*/  @!P2 LEA.HI.X R7, R18, R7, R19, 0x4, P0 ;  /* 0x000000071207a211 */ /* 0x000fe400000f2413 */
[----:B0-----:R-:W-:Y:S02]  /*39d0*/  CS2R R14, SRZ ;  /* 0x00000000000e7805 */ /* 0x001fe4000001ff00 */
[----:B------:R-:W-:Y:S01]  /*39e0*/  @!P3 LEA.HI.X R5, R20, R5, R22, 0x4, P4 ;  /* 0x000000051405b211 */ /* 0x000fe200020f2416 */
[----:B------:R-:W-:Y:S01]  /*39f0*/  IMAD.MOV.U32 R20, RZ, RZ, RZ ;  /* 0x000000ffff147224 */ /* 0x000fe200078e00ff */
[----:B------:R-:W-:Y:S01]  /*3a00*/  CS2R R18, SRZ ;  /* 0x0000000000127805 */ /* 0x000fe2000001ff00 */
[----:B------:R-:W-:Y:S01]  /*3a10*/  IMAD.MOV.U32 R22, RZ, RZ, RZ ;  /* 0x000000ffff167224 */ /* 0x000fe200078e00ff */
[----:B------:R1:W5:Y:S04]  /*3a20*/  @!P1 LDG.E.64 R12, desc[UR6][R8.64+0x8] ;  /* 0x00000806080c9981 */ /* 0x000368000c1e1b00 */
[----:B------:R1:W5:Y:S04]  /*3a30*/  @!P2 LDG.E R20, desc[UR6][R6.64] ;  /* 0x000000060614a981 */ /* 0x000368000c1e1900 */
[----:B------:R1:W5:Y:S04]  /*3a40*/  @!P2 LDG.E.64 R14, desc[UR6][R6.64+0x8] ;  /* 0x00000806060ea981 */ /* 0x000368000c1e1b00 */
[----:B------:R1:W5:Y:S04]  /*3a50*/  @!P3 LDG.E R22, desc[UR6][R4.64] ;  /* 0x000000060416b981 */ /* 0x000368000c1e1900 */
[----:B------:R1:W5:Y:S02]  /*3a60*/  @!P3 LDG.E.64 R18, desc[UR6][R4.64+0x8] ;  /* 0x000008060412b981 */ /* 0x000364000c1e1b00 */
.L_x_468:
[----:B------:R-:W-:Y:S05]  /*3a70*/  BSYNC.RECONVERGENT B0 ;  /* 0x0000000000007941 */ /* 0x000fea0003800200 */
.L_x_460:
[----:B------:R-:W4:Y:S01]  /*3a80*/  S2UR UR5, SR_CgaCtaId ;  /* 0x00000000000579c3 */ /* 0x000f220000008800 */
[----:B------:R-:W-:Y:S02]  /*3a90*/  UMOV UR4, 0x400 ;  /* 0x0000040000047882 */ /* 0x000fe40000000000 */
[----:B----4-:R-:W-:-:S06]  /*3aa0*/  ULEA UR4, UR5, UR4, 0x18 ;  /* 0x0000000405047291 */ /* 0x010fcc000f8ec0ff */
[----:B0123--:R-:W-:-:S05]  /*3ab0*/  LEA R5, R10, UR4, 0x4 ;  /* 0x000000040a057c11 */ /* 0x00ffca000f8e20ff */
[----:B-----5:R0:W-:Y:S04]  /*3ac0*/  STS.64 [R5+0x8], R14 ;  /* 0x0000080e05007388 */ /* 0x0201e80000000a00 */
[----:B------:R1:W-:Y:S04]  /*3ad0*/  STS.64 [R5+0x1008], R2 ;  /* 0x0010080205007388 */ /* 0x0003e80000000a00 */
[----:B------:R-:W-:Y:S04]  /*3ae0*/  STS.64 [R5+0x2008], R12 ;  /* 0x0020080c05007388 */ /* 0x000fe80000000a00 */
[----:B------:R-:W-:Y:S04]  /*3af0*/  STS.64 [R5+0x3008], R18 ;  /* 0x0030081205007388 */ /* 0x000fe80000000a00 */
[----:B------:R2:W-:Y:S04]  /*3b00*/  STS [R5], R20 ;  /* 0x0000001405007388 */ /* 0x0005e80000000800 */
[----:B------:R3:W-:Y:S04]  /*3b10*/  STS [R5+0x1000], R21 ;  /* 0x0010001505007388 */ /* 0x0007e80000000800 */
[----:B------:R3:W-:Y:S04]  /*3b20*/  STS [R5+0x2000], R23 ;  /* 0x0020001705007388 */ /* 0x0007e80000000800 */
[----:B------:R3:W-:Y:S01]  /*3b30*/  STS [R5+0x3000], R22 ;  /* 0x0030001605007388 */ /* 0x0007e20000000800 */
[----:B------:R-:W-:Y:S01]  /*3b40*/  BAR.SYNC.DEFER_BLOCKING 0x0 ;  /* 0x0000000000007b1d */ /* 0x000fe20000010000 */
[----:B0-----:R-:W-:-:S07]  /*3b50*/  IMAD.SHL.U32 R14, R10, 0x4, RZ ;  /* 0x000000040a0e7824 */ /* 0x001fce00078e00ff */
[----:B------:R-:W-:Y:S01]  /*3b60*/  PREEXIT ;  /* 0x000000000000782d */ /* 0x000fe20000000000 */
[----:B------:R-:W-:Y:S01]  /*3b70*/  BSSY.RECONVERGENT B0, `(.L_x_469) ;  /* 0x000006c000007945 */ /* 0x000fe20003800200 */
[----:B-1----:R-:W-:-:S04]  /*3b80*/  VIMNMX R2, PT, PT, R14, R17, PT ;  /* 0x000000110e027248 */ /* 0x002fc80003fe0100 */
[C---:B------:R-:W-:Y:S01]  /*3b90*/  ISETP.GE.AND P0, PT, R2.reuse, R16, PT ;  /* 0x000000100200720c */ /* 0x040fe20003f06270 */
[----:B------:R-:W-:Y:S01]  /*3ba0*/  IMAD.IADD R16, R2, 0x1, -R16 ;  /* 0x0000000102107824 */ /* 0x000fe200078e0a10 */
[----:B------:R-:W-:-:S04]  /*3bb0*/  VIMNMX R3, PT, PT, R11, R2, PT ;  /* 0x000000020b037248 */ /* 0x000fc80003fe0100 */
[----:B--2---:R-:W-:-:S04]  /*3bc0*/  SEL R20, R16, RZ, P0 ;  /* 0x000000ff10147207 */ /* 0x004fc80000000000 */
[----:B------:R-:W-:-:S13]  /*3bd0*/  ISETP.GE.AND P0, PT, R20, R3, PT ;  /* 0x000000031400720c */ /* 0x000fda0003f06270 */
[----:B---3--:R-:W-:Y:S05]  /*3be0*/  @P0 BRA `(.L_x_470) ;  /* 0x0000000400900947 */ /* 0x008fea0003800000 */
[----:B------:R-:W-:-:S07]  /*3bf0*/  IMAD.IADD R4, R11, 0x1, R2 ;  /* 0x000000010b047824 */ /* 0x000fce00078e0202 */
.L_x_481:
[----:B------:R-:W-:Y:S01]  /*3c00*/  IMAD.MOV.U32 R6, RZ, RZ, R20 ;  /* 0x000000ffff067224 */ /* 0x000fe200078e0014 */
[----:B------:R-:W-:Y:S01]  /*3c10*/  BSSY.RECONVERGENT B1, `(.L_x_471) ;  /* 0x0000039000017945 */ /* 0x000fe20003800200 */
[----:B------:R-:W-:Y:S02]  /*3c20*/  IMAD.MOV.U32 R18, RZ, RZ, 0x3e055027 ;  /* 0x3e055027ff127424 */ /* 0x000fe400078e00ff */
[----:B------:R-:W-:-:S05]  /*3c30*/  IMAD.IADD R5, R3, 0x1, -R6 ;  /* 0x0000000103057824 */ /* 0x000fca00078e0a06 */
[----:B------:R-:W-:-:S04]  /*3c40*/  LEA.HI R5, R5, R5, RZ, 0x1 ;  /* 0x0000000505057211 */ /* 0x000fc800078f08ff */
[----:B------:R-:W-:-:S04]  /*3c50*/  LEA.HI.SX32 R8, R5, R6, 0x1f ;  /* 0x0000000605087211 */ /* 0x000fc800078ffaff */
[----:B------:R-:W-:-:S05]  /*3c60*/  LOP3.LUT R5, RZ, R8, RZ, 0x33, !PT ;  /* 0x00000008ff057212 */ /* 0x000fca00078e33ff */
        /* <DEDUP_REMOVED lines=42> */
.L_x_473:
        /* <DEDUP_REMOVED lines=9> */
.L_x_472:
[----:B------:R-:W-:Y:S05]  /*3fa0*/  BSYNC.RECONVERGENT B1 ;  /* 0x0000000000017941 */ /* 0x000fea0003800200 */
.L_x_471:
[----:B------:R-:W-:Y:S01]  /*3fb0*/  BSSY.RECONVERGENT B1, `(.L_x_474) ;  /* 0x000000d000017945 */ /* 0x000fe20003800200 */
[----:B------:R-:W-:-:S03]  /*3fc0*/  IMAD.MOV.U32 R12, RZ, RZ, RZ ;  /* 0x000000ffff0c7224 */ /* 0x000fc600078e00ff */
[----:B------:R-:W-:Y:S05]  /*3fd0*/  @!P2 BRA `(.L_x_475) ;  /* 0x000000000028a947 */ /* 0x000fea0003800000 */
[----:B------:R-:W-:-:S07]  /*3fe0*/  IMAD.MOV.U32 R12, RZ, RZ, RZ ;  /* 0x000000ffff0c7224 */ /* 0x000fce00078e00ff */
.L_x_476:
        /* <DEDUP_REMOVED lines=9> */
.L_x_475:
[----:B------:R-:W-:Y:S05]  /*4080*/  BSYNC.RECONVERGENT B1 ;  /* 0x0000000000017941 */ /* 0x000fea0003800200 */
.L_x_474:
[----:B------:R-:W-:Y:S04]  /*4090*/  BSSY.RECONVERGENT B1, `(.L_x_477) ;  /* 0x0000014000017945 */ /* 0x000fe80003800200 */
[----:B------:R-:W-:Y:S05]  /*40a0*/  @!P3 BRA `(.L_x_478) ;  /* 0x000000000048b947 */ /* 0x000fea0003800000 */
[----:B------:R-:W-:-:S07]  /*40b0*/  IMAD.MOV.U32 R16, RZ, RZ, RZ ;  /* 0x000000ffff107224 */ /* 0x000fce00078e00ff */
.L_x_480:
        /* <DEDUP_REMOVED lines=16> */
.L_x_479:
[----:B------:R-:W-:-:S13]  /*41c0*/  ISETP.GT.AND P0, PT, R5, R12, PT ;  /* 0x0000000c0500720c */ /* 0x000fda0003f04270 */
.L_x_478:
[----:B------:R-:W-:Y:S05]  /*41d0*/  BSYNC.RECONVERGENT B1 ;  /* 0x0000000000017941 */ /* 0x000fea0003800200 */
.L_x_477:
[----:B------:R-:W-:Y:S02]  /*41e0*/  @P0 IADD3 R6, PT, PT, R8, 0x1, RZ ;  /* 0x0000000108060810 */ /* 0x000fe40007ffe0ff */
[----:B------:R-:W-:-:S03]  /*41f0*/  SEL R3, R3, R8, P0 ;  /* 0x0000000803037207 */ /* 0x000fc60000000000 */
[----:B------:R-:W-:Y:S01]  /*4200*/  IMAD.MOV.U32 R20, RZ, RZ, R6 ;  /* 0x000000ffff147224 */ /* 0x000fe200078e0006 */
[----:B------:R-:W-:-:S13]  /*4210*/  ISETP.GE.AND P0, PT, R6, R3, PT ;  /* 0x000000030600720c */ /* 0x000fda0003f06270 */
[----:B------:R-:W-:Y:S05]  /*4220*/  @!P0 BRA `(.L_x_481) ;  /* 0xfffffff800748947 */ /* 0x000fea000383ffff */
.L_x_470:
[----:B------:R-:W-:Y:S05]  /*4230*/  BSYNC.RECONVERGENT B0 ;  /* 0x0000000000007941 */ /* 0x000fea0003800200 */
.L_x_469:
        /* <DEDUP_REMOVED lines=52> */
[----:B------:R-:W-:Y:S02]  /*4580*/  IMAD.MOV.U32 R6, RZ, RZ, RZ ;  /* 0x000000ffff067224 */ /* 0x000fe400078e00ff */
[----:B------:R-:W-:-:S07]  /*4590*/  IMAD.MOV.U32 R18, RZ, RZ, R15 ;  /* 0x000000ffff127224 */ /* 0x000fce00078e000f */
.L_x_486:
        /* <DEDUP_REMOVED lines=9> */
.L_x_485:
[----:B------:R-:W-:Y:S05]  /*4630*/  BSYNC.RECONVERGENT B1 ;  /* 0x0000000000017941 */ /* 0x000fea0003800200 */
.L_x_484:
[----:B------:R-:W-:Y:S04]  /*4640*/  BSSY.RECONVERGENT B1, `(.L_x_487) ;  /* 0x000000d000017945 */ /* 0x000fe80003800200 */
[----:B------:R-:W-:Y:S05]  /*4650*/  @!P2 BRA `(.L_x_488) ;  /* 0x00000000002ca947 */ /* 0x000fea0003800000 */
[----:B------:R-:W-:Y:S02]  /*4660*/  IMAD.MOV.U32 R7, RZ, RZ, RZ ;  /* 0x000000ffff077224 */ /* 0x000fe400078e00ff */
[----:B------:R-:W-:-:S07]  /*4670*/  IMAD.MOV.U32 R18, RZ, RZ, R16 ;  /* 0x000000ffff127224 */ /* 0x000fce00078e0010 */
.L_x_489:
        /* <DEDUP_REMOVED lines=9> */
.L_x_488:
[----:B------:R-:W-:Y:S05]  /*4710*/  BSYNC.RECONVERGENT B1 ;  /* 0x0000000000017941 */ /* 0x000fea0003800200 */
.L_x_487:
[----:B------:R-:W-:Y:S05]  /*4720*/  @!P3 BRA `(.L_x_483) ;  /* 0x00000000004cb947 */ /* 0x000fea0003800000 */
[----:B------:R-:W-:-:S07]  /*4730*/  IMAD.MOV.U32 R18, RZ, RZ, RZ ;  /* 0x000000ffff127224 */ /* 0x000fce00078e00ff */
.L_x_491:
        /* <DEDUP_REMOVED lines=17> */
.L_x_490:
[----:B------:R-:W-:-:S13]  /*4850*/  ISETP.LE.AND P0, PT, R6, R7, PT ;  /* 0x000000070600720c */ /* 0x000fda0003f03270 */
.L_x_483:
[----:B------:R-:W-:Y:S05]  /*4860*/  BSYNC.RECONVERGENT B0 ;  /* 0x0000000000007941 */ /* 0x000fea0003800200 */
.L_x_482:
        /* <DEDUP_REMOVED lines=59> */
.L_x_496:
        /* <DEDUP_REMOVED lines=9> */
.L_x_495:
[----:B------:R-:W-:Y:S05]  /*4cb0*/  BSYNC.RECONVERGENT B1 ;  /* 0x0000000000017941 */ /* 0x000fea0003800200 */
.L_x_494:
[----:B------:R-:W-:Y:S04]  /*4cc0*/  BSSY.RECONVERGENT B1, `(.L_x_497) ;  /* 0x000000d000017945 */ /* 0x000fe80003800200 */
[----:B------:R-:W-:Y:S05]  /*4cd0*/  @!P3 BRA `(.L_x_498) ;  /* 0x00000000002cb947 */ /* 0x000fea0003800000 */
[----:B------:R-:W-:Y:S02]  /*4ce0*/  HFMA2 R4, -RZ, RZ, 0, 0 ;  /* 0x00000000ff047431 */ /* 0x000fe400000001ff */
[----:B------:R-:W-:-:S07]  /*4cf0*/  IMAD.MOV.U32 R19, RZ, RZ, R16 ;  /* 0x000000ffff137224 */ /* 0x000fce00078e0010 */
.L_x_499:
        /* <DEDUP_REMOVED lines=9> */
.L_x_498:
[----:B------:R-:W-:Y:S05]  /*4d90*/  BSYNC.RECONVERGENT B1 ;  /* 0x0000000000017941 */ /* 0x000fea0003800200 */
.L_x_497:
[----:B------:R-:W-:Y:S05]  /*4da0*/  @!P2 BRA `(.L_x_493) ;  /* 0x00000000004ca947 */ /* 0x000fea0003800000 */
[----:B------:R-:W-:-:S07]  /*4db0*/  IMAD.MOV.U32 R20, RZ, RZ, RZ ;  /* 0x000000ffff147224 */ /* 0x000fce00078e00ff */
.L_x_501:
        /* <DEDUP_REMOVED lines=17> */
.L_x_500:
[----:B------:R-:W-:-:S13]  /*4ed0*/  ISETP.LE.AND P1, PT, R3, R4, PT ;  /* 0x000000040300720c */ /* 0x000fda0003f23270 */
.L_x_493:
[----:B------:R-:W-:Y:S05]  /*4ee0*/  BSYNC.RECONVERGENT B0 ;  /* 0x0000000000007941 */ /* 0x000fea0003800200 */
.L_x_492:
        /* <DEDUP_REMOVED lines=50> */
[----:B------:R-:W-:Y:S01]  /*5210*/  FSETP.NEU.AND P0, PT, R2, RZ, PT ;  /* 0x000000ff0200720b */ /* 0x000fe20003f0d000 */
[----:B------:R-:W-:Y:S02]  /*5220*/  IMAD.MOV.U32 R3, RZ, RZ, RZ ;  /* 0x000000ffff037224 */ /* 0x000fe400078e00ff */
        /* <DEDUP_REMOVED lines=9> */
.L_x_506:
        /* <DEDUP_REMOVED lines=9> */
.L_x_505:
[----:B------:R-:W-:Y:S05]  /*5350*/  BSYNC.RECONVERGENT B1 ;  /* 0x0000000000017941 */ /* 0x000fea0003800200 */
.L_x_504:
[----:B------:R-:W-:Y:S04]  /*5360*/  BSSY.RECONVERGENT B1, `(.L_x_507) ;  /* 0x000000d000017945 */ /* 0x000fe80003800200 */
[----:B------:R-:W-:Y:S05]  /*5370*/  @!P3 BRA `(.L_x_508) ;  /* 0x00000000002cb947 */ /* 0x000fea0003800000 */
[----:B------:R-:W-:Y:S02]  /*5380*/  IMAD.MOV.U32 R21, RZ, RZ, RZ ;  /* 0x000000ffff157224 */ /* 0x000fe400078e00ff */
[----:B------:R-:W-:-:S07]  /*5390*/  IMAD.MOV.U32 R22, RZ, RZ, R16 ;  /* 0x000000ffff167224 */ /* 0x000fce00078e0010 */
.L_x_509:
        /* <DEDUP_REMOVED lines=9> */
.L_x_508:
[----:B------:R-:W-:Y:S05]  /*5430*/  BSYNC.RECONVERGENT B1 ;  /* 0x0000000000017941 */ /* 0x000fea0003800200 */
.L_x_507:
[----:B------:R-:W-:Y:S05]  /*5440*/  @!P2 BRA `(.L_x_503) ;  /* 0x00000000004ca947 */ /* 0x000fea0003800000 */
[----:B------:R-:W-:-:S07]  /*5450*/  IMAD.MOV.U32 R23, RZ, RZ, RZ ;  /* 0x000000ffff177224 */ /* 0x000fce00078e00ff */
.L_x_511:
        /* <DEDUP_REMOVED lines=17> */
.L_x_510:
[----:B------:R-:W-:-:S13]  /*5570*/  ISETP.LE.AND P0, PT, R3, R28, PT ;  /* 0x0000001c0300720c */ /* 0x000fda0003f03270 */
.L_x_503:
[----:B------:R-:W-:Y:S05]  /*5580*/  BSYNC.RECONVERGENT B0 ;  /* 0x0000000000007941 */ /* 0x000fea0003800200 */
.L_x_502:
        /* <DEDUP_REMOVED lines=64> */
.L_x_516:
        /* <DEDUP_REMOVED lines=9> */
.L_x_515:
[----:B------:R-:W-:Y:S05]  /*5a20*/  BSYNC.RECONVERGENT B1 ;  /* 0x0000000000017941 */ /* 0x000fea0003800200 */
.L_x_514:
[----:B------:R-:W-:Y:S04]  /*5a30*/  BSSY.RECONVERGENT B1, `(.L_x_517) ;  /* 0x000000d000017945 */ /* 0x000fe80003800200 */
[----:B------:R-:W-:Y:S05]  /*5a40*/  @!P2 BRA `(.L_x_518) ;  /* 0x00000000002ca947 */ /* 0x000fea0003800000 */
[----:B------:R-:W-:Y:S02]  /*5a50*/  IMAD.MOV.U32 R22, RZ, RZ, RZ ;  /* 0x000000ffff167224 */ /* 0x000fe400078e00ff */
[----:B------:R-:W-:-:S07]  /*5a60*/  IMAD.MOV.U32 R23, RZ, RZ, R16 ;  /* 0x000000ffff177224 */ /* 0x000fce00078e0010 */
.L_x_519:
        /* <DEDUP_REMOVED lines=9> */
.L_x_518:
[----:B------:R-:W-:Y:S05]  /*5b00*/  BSYNC.RECONVERGENT B1 ;  /* 0x0000000000017941 */ /* 0x000fea0003800200 */
.L_x_517:
[----:B------:R-:W-:Y:S05]  /*5b10*/  @!P3 BRA `(.L_x_513) ;  /* 0x00000000004cb947 */ /* 0x000fea0003800000 */
[----:B------:R-:W-:-:S07]  /*5b20*/  IMAD.MOV.U32 R24, RZ, RZ, RZ ;  /* 0x000000ffff187224 */ /* 0x000fce00078e00ff */
.L_x_521:
        /* <DEDUP_REMOVED lines=17> */
.L_x_520:
[----:B------:R-:W-:-:S13]  /*5c40*/  ISETP.LE.AND P0, PT, R21, R22, PT ;  /* 0x000000161500720c */ /* 0x000fda0003f03270 */
.L_x_513:
[----:B------:R-:W-:Y:S05]  /*5c50*/  BSYNC.RECONVERGENT B0 ;  /* 0x0000000000007941 */ /* 0x000fea0003800200 */
.L_x_512:
        /* <DEDUP_REMOVED lines=19> */
[----:B------:R-:W-:Y:S04]  /*5d90*/  STS.64 [R25+0x28], R2 ;  /* 0x0000280219007388 */ /* 0x000fe80000000a00 */
[----:B------:R-:W-:Y:S04]  /*5da0*/  STS.64 [R25+0x38], R8 ;  /* 0x0000380819007388 */ /* 0x000fe80000000a00 */
[----:B------:R-:W-:Y:S04]  /*5db0*/  STS [R25], R18 ;  /* 0x0000001219007388 */ /* 0x000fe80000000800 */
[----:B------:R1:W-:Y:S04]  /*5dc0*/  STS [R25+0x10], R19 ;  /* 0x0000101319007388 */ /* 0x0003e80000000800 */
[----:B------:R-:W-:Y:S04]  /*5dd0*/  STS [R25+0x20], R20 ;  /* 0x0000201419007388 */ /* 0x000fe80000000800 */
[----:B------:R2:W-:Y:S01]  /*5de0*/  STS [R25+0x30], R16 ;  /* 0x0000301019007388 */ /* 0x0005e20000000800 */
[----:B------:R-:W-:-:S03]  /*5df0*/  NOP ;  /* 0x0000000000007918 */ /* 0x000fc60000000000 */
[----:B------:R-:W-:Y:S01]  /*5e00*/  LDS R13, [R22] ;  /* 0x00000000160d7984 */ /* 0x000fe20000000800 */
[----:B-1----:R-:W-:-:S03]  /*5e10*/  LOP3.LUT R19, R10, 0x1f, RZ, 0xc0, !PT ;  /* 0x0000001f0a137812 */ /* 0x002fc600078ec0ff */
[----:B------:R-:W-:Y:S02]  /*5e20*/  LDS R15, [R22+0x200] ;  /* 0x00020000160f7984 */ /* 0x000fe40000000800 */
[----:B------:R-:W-:Y:S02]  /*5e30*/  IMAD.IADD R19, R14, 0x1, R19 ;  /* 0x000000010e137824 */ /* 0x000fe400078e0213 */
[----:B0-----:R-:W-:Y:S02]  /*5e40*/  LDS R21, [R22+0x400] ;  /* 0x0004000016157984 */ /* 0x001fe40000000800 */
[C---:B------:R-:W-:Y:S01]  /*5e50*/  VIADD R11, R19.reuse, 0x20 ;  /* 0x00000020130b7836 */ /* 0x040fe20000000000 */
[----:B------:R-:W-:Y:S01]  /*5e60*/  IADD3 R0, P3, PT, R0, R19, RZ ;  /* 0x0000001300007210 */ /* 0x000fe20007f7e0ff */
[----:B------:R-:W-:Y:S01]  /*5e70*/  LDS R23, [R22+0x600] ;  /* 0x0006000016177984 */ /* 0x000fe20000000800 */
[----:B--2---:R-:W-:-:S03]  /*5e80*/  VIADD R25, R19, 0x40 ;  /* 0x0000004013197836 */ /* 0x004fc60000000000 */
        /* <DEDUP_REMOVED lines=10> */
[----:B------:R-:W-:Y:S01]  /*5f30*/  ISETP.GE.AND P1, PT, R11, R12, PT ;  /* 0x0000000c0b00720c */ /* 0x000fe20003f26270 */
[----:B------:R-:W-:Y:S01]  /*5f40*/  IMAD.X R11, RZ, RZ, RZ, P3 ;  /* 0x000000ffff0b7224 */ /* 0x000fe200018e06ff */
[----:B-1----:R-:W-:-:S02]  /*5f50*/  LEA R10, P3, R0, UR4, 0x4 ;  /* 0x00000004000a7c11 */ /* 0x002fc4000f8620ff */
        /* <DEDUP_REMOVED lines=13> */
.L_x_522:
        /* <DEDUP_REMOVED lines=21> */
[--C-:B--2---:R-:W-:Y:S02]  /*6180*/  IMAD.IADD R25, R14, 0x1, R19.reuse ;  /* 0x000000010e197824 */ /* 0x104fe400078e0213 */
[----:B0-----:R-:W-:Y:S01]  /*6190*/  LDS R21, [R11+0x400] ;  /* 0x000400000b157984 */ /* 0x001fe20000000800 */
[----:B------:R-:W-:Y:S02]  /*61a0*/  IMAD.IADD R19, R0, 0x1, R19 ;  /* 0x0000000100137824 */ /* 0x000fe400078e0213 */
[C---:B------:R-:W-:Y:S01]  /*61b0*/  VIADD R27, R25.reuse, 0x20 ;  /* 0x00000020191b7836 */ /* 0x040fe20000000000 */
[----:B------:R-:W-:Y:S01]  /*61c0*/  LDS R23, [R11+0x600] ;  /* 0x000600000b177984 */ /* 0x000fe20000000800 */
[----:B------:R-:W-:Y:S01]  /*61d0*/  VIADD R29, R25, 0x40 ;  /* 0x00000040191d7836 */ /* 0x000fe20000000000 */
[----:B------:R-:W-:-:S02]  /*61e0*/  IADD3 R19, P3, PT, R14, R19, RZ ;  /* 0x000000130e137210 */ /* 0x000fc40007f7e0ff */
[----:B------:R-:W-:Y:S03]  /*61f0*/  LDS.64 R2, [R11+0x8] ;  /* 0x000008000b027984 */ /* 0x000fe60000000a00 */
[----:B------:R-:W-:Y:S01]  /*6200*/  IMAD.X R0, RZ, RZ, RZ, P3 ;  /* 0x000000ffff007224 */ /* 0x000fe200018e06ff */
[----:B------:R-:W-:Y:S04]  /*6210*/  LDS.64 R4, [R11+0x208] ;  /* 0x000208000b047984 */ /* 0x000fe80000000a00 */
[----:B------:R-:W-:Y:S04]  /*6220*/  LDS.64 R6, [R11+0x408] ;  /* 0x000408000b067984 */ /* 0x000fe80000000a00 */
[----:B------:R0:W-:Y:S04]  /*6230*/  LDS.64 R8, [R11+0x608] ;  /* 0x000608000b087984 */ /* 0x0001e80000000a00 */
[----:B------:R-:W-:Y:S01]  /*6240*/  @!P0 STS [UR4+0x4000], R17 ;  /* 0x00400011ff008988 */ /* 0x000fe20008000804 */
[----:B------:R-:W-:Y:S06]  /*6250*/  BAR.SYNC.DEFER_BLOCKING 0x0 ;  /* 0x0000000000007b1d */ /* 0x000fec0000010000 */
[----:B------:R-:W1:Y:S01]  /*6260*/  LDS R12, [UR4+0x4000] ;  /* 0x00400004ff0c7984 */ /* 0x000e620008000800 */
[----:B------:R-:W2:Y:S02]  /*6270*/  LDCU.64 UR4, c[0x0][0x388] ;  /* 0x00007100ff0477ac */ /* 0x000ea40008000a00 */
[----:B--2---:R-:W-:-:S04]  /*6280*/  LEA R10, P3, R19, UR4, 0x4 ;  /* 0x00000004130a7c11 */ /* 0x004fc8000f8620ff */
[----:B0-----:R-:W-:Y:S02]  /*6290*/  LEA.HI.X R11, R19, UR5, R0, 0x4, P3 ;  /* 0x00000005130b7c11 */ /* 0x001fe400098f2400 */
[CC--:B-1----:R-:W-:Y:S01]  /*62a0*/  ISETP.GE.AND P0, PT, R25.reuse, R12.reuse, PT ;  /* 0x0000000c1900720c */ /* 0x0c2fe20003f06270 */
        /* <DEDUP_REMOVED lines=14> */
.L_x_523:
        /* <DEDUP_REMOVED lines=15> */
.L_x_812:


//--------------------- .text._ZN3cub18CUB_300001_SM_10006detail10merge_sort30DeviceMergeSortPartitionKernelIN6thrust24THRUST_300001_SM_1000_NS6detail15normal_iteratorINS5_10device_ptrIN4cuda3std3__44pairIiPcEEEEEEj14lex_comparatorSE_EEvbT_PT2_T0_SL_PSL_T1_SL_i --------------------------
	.section	.text._ZN3cub18CUB_300001_SM_10006detail10merge_sort30DeviceMergeSortPartitionKernelIN6thrust24THRUST_300001_SM_1000_NS6detail15normal_iteratorINS5_10device_ptrIN4cuda3std3__44pairIiPcEEEEEEj14lex_comparatorSE_EEvbT_PT2_T0_SL_PSL_T1_SL_i,"ax",@progbits
	.align	128
        .global         _ZN3cub18CUB_300001_SM_10006detail10merge_sort30DeviceMergeSortPartitionKernelIN6thrust24THRUST_300001_SM_1000_NS6detail15normal_iteratorINS5_10device_ptrIN4cuda3std3__44pairIiPcEEEEEEj14lex_comparatorSE_EEvbT_PT2_T0_SL_PSL_T1_SL_i
        .type           _ZN3cub18CUB_300001_SM_10006detail10merge_sort30DeviceMergeSortPartitionKernelIN6thrust24THRUST_300001_SM_1000_NS6detail15normal_iteratorINS5_10device_ptrIN4cuda3std3__44pairIiPcEEEEEEj14lex_comparatorSE_EEvbT_PT2_T0_SL_PSL_T1_SL_i,@function
        .size           _ZN3cub18CUB_300001_SM_10006detail10merge_sort30DeviceMergeSortPartitionKernelIN6thrust24THRUST_300001_SM_1000_NS6detail15normal_iteratorINS5_10device_ptrIN4cuda3std3__44pairIiPcEEEEEEj14lex_comparatorSE_EEvbT_PT2_T0_SL_PSL_T1_SL_i,(.L_x_813 - _ZN3cub18CUB_300001_SM_10006detail10merge_sort30DeviceMergeSortPartitionKernelIN6thrust24THRUST_300001_SM_1000_NS6detail15normal_iteratorINS5_10device_ptrIN4cuda3std3__44pairIiPcEEEEEEj14lex_comparatorSE_EEvbT_PT2_T0_SL_PSL_T1_SL_i)
        .other          _ZN3cub18CUB_300001_SM_10006detail10merge_sort30DeviceMergeSortPartitionKernelIN6thrust24THRUST_300001_SM_1000_NS6detail15normal_iteratorINS5_10device_ptrIN4cuda3std3__44pairIiPcEEEEEEj14lex_comparatorSE_EEvbT_PT2_T0_SL_PSL_T1_SL_i,@"STO_CUDA_ENTRY STV_DEFAULT"
_ZN3cub18CUB_300001_SM_10006detail10merge_sort30DeviceMergeSortPartitionKernelIN6thrust24THRUST_300001_SM_1000_NS6detail15normal_iteratorINS5_10device_ptrIN4cuda3std3__44pairIiPcEEEEEEj14lex_comparatorSE_EEvbT_PT2_T0_SL_PSL_T1_SL_i:
.text._ZN3cub18CUB_300001_SM_10006detail10merge_sort30DeviceMergeSortPartitionKernelIN6thrust24THRUST_300001_SM_1000_NS6detail15normal_iteratorINS5_10device_ptrIN4cuda3std3__44pairIiPcEEEEEEj14lex_comparatorSE_EEvbT_PT2_T0_SL_PSL_T1_SL_i:
[----:B------:R-:W-:Y:S01]  /*0000*/  LDC R1, c[0x0][0x37c] ;  /* 0x0000df00ff017b82 */ /* 0x000fe20000000800 */
[----:B------:R-:W0:Y:S01]  /*0010*/  S2R R0, SR_CTAID.X ;  /* 0x0000000000007919 */ /* 0x000e220000002500 */
[----:B------:R-:W0:Y:S01]  /*0020*/  LDCU UR4, c[0x0][0x360] ;  /* 0x00006c00ff0477ac */ /* 0x000e220008000800 */
[----:B------:R-:W0:Y:S01]  /*0030*/  S2R R3, SR_TID.X ;  /* 0x0000000000037919 */ /* 0x000e220000002100 */
[----:B------:R-:W1:Y:S01]  /*0040*/  LDCU UR6, c[0x0][0x39c] ;  /* 0x00007380ff0677ac */ /* 0x000e620008000800 */
[----:B0-----:R-:W-:-:S05]  /*0050*/  IMAD R0, R0, UR4, R3 ;  /* 0x0000000400007c24 */ /* 0x001fca000f8e0203 */
[----:B-1----:R-:W-:-:S13]  /*0060*/  ISETP.GE.U32.AND P0, PT, R0, UR6, PT ;  /* 0x0000000600007c0c */ /* 0x002fda000bf06070 */
[----:B------:R-:W-:Y:S05]  /*0070*/  @P0 EXIT ;  /* 0x000000000000094d */ /* 0x000fea0003800000 */
[----:B------:R-:W0:Y:S01]  /*0080*/  LDCU UR5, c[0x0][0x3ac] ;  /* 0x00007580ff0577ac */ /* 0x000e220008000800 */
[----:B------:R-:W-:Y:S01]  /*0090*/  VIADD R2, R0, 0x1 ;  /* 0x0000000100027836 */ /* 0x000fe20000000000 */
[----:B------:R-:W-:Y:S01]  /*00a0*/  ACQBULK ;  /* 0x000000000000782e */ /* 0x000fe20000000000 */
[----:B------:R-:W1:Y:S03]  /*00b0*/  LDCU UR7, c[0x0][0x3b0] ;  /* 0x00007600ff0777ac */ /* 0x000e660008000800 */
[----:B------:R-:W-:Y:S01]  /*00c0*/  ISETP.NE.AND P0, PT, R2, UR6, PT ;  /* 0x0000000602007c0c */ /* 0x000fe2000bf05270 */
[----:B------:R-:W2:Y:S01]  /*00d0*/  LDCU UR10, c[0x0][0x398] ;  /* 0x00007300ff0a77ac */ /* 0x000ea20008000800 */
[----:B------:R-:W3:Y:S01]  /*00e0*/  LDCU.64 UR8, c[0x0][0x358] ;  /* 0x00006b00ff0877ac */ /* 0x000ee20008000a00 */
[----:B0-----:R-:W-:-:S10]  /*00f0*/  UIADD3 UR4, UPT, UPT, -UR5, URZ, URZ ;  /* 0x000000ff05047290 */ /* 0x001fd4000fffe1ff */
[----:B------:R-:W0:Y:S01]  /*0100*/  @!P0 LDC.64 R4, c[0x0][0x3a0] ;  /* 0x0000e800ff048b82 */ /* 0x000e220000000a00 */
[----:B------:R-:W-:Y:S01]  /*0110*/  LOP3.LUT R2, R0, UR4, RZ, 0xc0, !PT ;  /* 0x0000000400027c12 */ /* 0x000fe2000f8ec0ff */
[----:B------:R-:W-:-:S04]  /*0120*/  USHF.R.U32.HI UR4, URZ, 0x1, UR5 ;  /* 0x00000001ff047899 */ /* 0x000fc80008011605 */
[----:B-1----:R-:W-:Y:S01]  /*0130*/  IMAD R3, R2, UR7, RZ ;  /* 0x0000000702037c24 */ /* 0x002fe2000f8e02ff */
[----:B------:R-:W-:-:S04]  /*0140*/  UIMAD UR4, UR4, UR7, URZ ;  /* 0x00000007040472a4 */ /* 0x000fc8000f8e02ff */
[----:B------:R-:W-:-:S04]  /*0150*/  LOP3.LUT R2, RZ, R3, RZ, 0x33, !PT ;  /* 0x00000003ff027212 */ /* 0x000fc800078e33ff */
[----:B------:R-:W-:-:S04]  /*0160*/  VIMNMX.U32 R2, PT, PT, R2, UR4, PT ;  /* 0x0000000402027c48 */ /* 0x000fc8000bfe0000 */
[----:B--2---:R-:W-:Y:S01]  /*0170*/  VIADDMNMX.U32 R2, R2, R3, UR10, PT ;  /* 0x0000000a02027e46 */ /* 0x004fe2000b800003 */
[----:B0-----:R-:W-:Y:S01]  /*0180*/  @!P0 IMAD.WIDE.U32 R4, R0, 0x4, R4 ;  /* 0x0000000400048825 */ /* 0x001fe200078e0004 */
[----:B------:R-:W-:Y:S02]  /*0190*/  VIMNMX.U32 R3, PT, PT, R3, UR10, PT ;  /* 0x0000000a03037c48 */ /* 0x000fe4000bfe0000 */
[----:B------:R-:W-:Y:S02]  /*01a0*/  LOP3.LUT R6, RZ, R2, RZ, 0x33, !PT ;  /* 0x00000002ff067212 */ /* 0x000fe400078e33ff */
[----:B---3--:R0:W-:Y:S02]  /*01b0*/  @!P0 STG.E desc[UR8][R4.64], R2 ;  /* 0x0000000204008986 */ /* 0x0081e4000c101908 */
[----:B------:R-:W-:-:S04]  /*01c0*/  VIMNMX.U32 R7, PT, PT, R6, UR4, PT ;  /* 0x0000000406077c48 */ /* 0x000fc8000bfe0000 */
[----:B------:R-:W-:Y:S01]  /*01d0*/  VIADDMNMX.U32 R7, R7, R2, UR10, PT ;  /* 0x0000000a07077e46 */ /* 0x000fe2000b800002 */
[----:B------:R-:W-:Y:S06]  /*01e0*/  @!P0 EXIT ;  /* 0x000000000000894d */ /* 0x000fec0003800000 */
[----:B------:R-:W1:Y:S01]  /*01f0*/  LDCU.U8 UR6, c[0x0][0x380] ;  /* 0x00007000ff0677ac */ /* 0x000e620008000000 */
[----:B------:R-:W-:Y:S01]  /*0200*/  BSSY.RECONVERGENT B1, `(.L_x_524) ;  /* 0x00000e6000017945 */ /* 0x000fe20003800200 */
[----:B------:R-:W-:-:S06]  /*0210*/  UIADD3 UR4, UPT, UPT, UR5, -0x1, URZ ;  /* 0xffffffff05047890 */ /* 0x000fcc000fffe0ff */
[----:B0-----:R-:W-:-:S05]  /*0220*/  LOP3.LUT R4, R0, UR4, RZ, 0xc0, !PT ;  /* 0x0000000400047c12 */ /* 0x001fca000f8ec0ff */
[----:B------:R-:W-:Y:S01]  /*0230*/  IMAD R4, R4, UR7, RZ ;  /* 0x0000000704047c24 */ /* 0x000fe2000f8e02ff */
[----:B-1----:R-:W-:-:S04]  /*0240*/  UPRMT UR6, UR6, 0x8880, URZ ;  /* 0x0000888006067896 */ /* 0x002fc800080000ff */
[----:B------:R-:W-:-:S03]  /*0250*/  VIADDMNMX.U32 R4, R7, -R3, R4, PT ;  /* 0x8000000307047246 */ /* 0x000fc60003800004 */
[----:B------:R-:W-:Y:S02]  /*0260*/  UMOV UR4, UR6 ;  /* 0x0000000600047c82 */ /* 0x000fe40008000000 */
[----:B------:R-:W-:-:S09]  /*0270*/  UISETP.NE.AND UP0, UPT, UR4, URZ, UPT ;  /* 0x000000ff0400728c */ /* 0x000fd2000bf05270 */
[----:B------:R-:W-:Y:S05]  /*0280*/  BRA.U !UP0, `(.L_x_525) ;  /* 0x0000000508c07547 */ /* 0x000fea000b800000 */
[----:B------:R-:W-:Y:S01]  /*0290*/  IMAD.IADD R7, R7, 0x1, -R2 ;  /* 0x0000000107077824 */ /* 0x000fe200078e0a02 */
[----:B------:R-:W-:Y:S01]  /*02a0*/  VIADDMNMX.U32 R5, R2, -R3, R4, PT ;  /* 0x8000000302057246 */ /* 0x000fe20003800004 */
[----:B------:R-:W-:Y:S03]  /*02b0*/  BSSY.RECONVERGENT B0, `(.L_x_526) ;  /* 0x000006c000007945 */ /* 0x000fe60003800200 */
[----:B------:R-:W-:-:S05]  /*02c0*/  VIMNMX.U32 R6, PT, PT, R4, R7, !PT ;  /* 0x0000000704067248 */ /* 0x000fca0007fe0000 */
[----:B------:R-:W-:-:S05]  /*02d0*/  IMAD.IADD R6, R6, 0x1, -R7 ;  /* 0x0000000106067824 */ /* 0x000fca00078e0a07 */
[----:B------:R-:W-:-:S13]  /*02e0*/  ISETP.GE.U32.AND P0, PT, R6, R5, PT ;  /* 0x000000050600720c */ /* 0x000fda0003f06070 */
[----:B------:R-:W-:Y:S05]  /*02f0*/  @P0 BRA `(.L_x_527) ;  /* 0x00000004009c0947 */ /* 0x000fea0003800000 */
.L_x_538:
[----:B------:R-:W-:Y:S01]  /*0300*/  IMAD.IADD R7, R5, 0x1, -R6 ;  /* 0x0000000105077824 */ /* 0x000fe200078e0a06 */
[----:B------:R-:W0:Y:S04]  /*0310*/  LDCU.64 UR4, c[0x0][0x388] ;  /* 0x00007100ff0477ac */ /* 0x000e280008000a00 */
[----:B------:R-:W-:-:S04]  /*0320*/  LEA.HI R8, R7, R6, RZ, 0x1f ;  /* 0x0000000607087211 */ /* 0x000fc800078ff8ff */
[-C--:B------:R-:W-:Y:S02]  /*0330*/  LOP3.LUT R7, RZ, R8.reuse, RZ, 0x33, !PT ;  /* 0x00000008ff077212 */ /* 0x080fe400078e33ff */
[----:B------:R-:W-:-:S03]  /*0340*/  IADD3 R9, P0, PT, R3, R8, RZ ;  /* 0x0000000803097210 */ /* 0x000fc60007f1e0ff */
[----:B------:R-:W-:Y:S01]  /*0350*/  IMAD.IADD R7, R4, 0x1, R7 ;  /* 0x0000000104077824 */ /* 0x000fe200078e0207 */
[----:B------:R-:W-:-:S04]  /*0360*/  IADD3.X R16, PT, PT, RZ, RZ, RZ, P0, !PT ;  /* 0x000000ffff107210 */ /* 0x000fc800007fe4ff */
[----:B------:R-:W-:Y:S02]  /*0370*/  IADD3 R7, P1, PT, R2, R7, RZ ;  /* 0x0000000702077210 */ /* 0x000fe40007f3e0ff */
[----:B0-----:R-:W-:-:S03]  /*0380*/  LEA R12, P0, R9, UR4, 0x4 ;  /* 0x00000004090c7c11 */ /* 0x001fc6000f8020ff */
[----:B------:R-:W-:Y:S01]  /*0390*/  IMAD.X R14, RZ, RZ, RZ, P1 ;  /* 0x000000ffff0e7224 */ /* 0x000fe200008e06ff */
[----:B------:R-:W-:Y:S02]  /*03a0*/  LEA R10, P1, R7, UR4, 0x4 ;  /* 0x00000004070a7c11 */ /* 0x000fe4000f8220ff */
        /* <DEDUP_REMOVED lines=10> */
[----:B------:R-:W-:Y:S02]  /*0450*/  I2FP.F32.S32 R9, R9 ;  /* 0x0000000900097245 */ /* 0x000fe40000201400 */
[----:B------:R-:W-:-:S09]  /*0460*/  FSEL R11, RZ, -23, P0 ;  /* 0xc1b80000ff0b7808 */ /* 0x000fd20000000000 */
        /* <DEDUP_REMOVED lines=8> */
[----:B------:R-:W-:Y:S01]  /*04f0*/  MOV R14, 0x7f800000 ;  /* 0x7f800000000e7802 */ /* 0x000fe20000000f00 */
        /* <DEDUP_REMOVED lines=22> */
.L_x_530:
        /* <DEDUP_REMOVED lines=9> */
.L_x_529:
[----:B------:R-:W-:Y:S05]  /*06f0*/  BSYNC.RECONVERGENT B2 ;  /* 0x0000000000027941 */ /* 0x000fea0003800200 */
.L_x_528:
[----:B------:R-:W-:Y:S01]  /*0700*/  BSSY.RECONVERGENT B2, `(.L_x_531) ;  /* 0x000000d000027945 */ /* 0x000fe20003800200 */
[----:B------:R-:W-:-:S03]  /*0710*/  IMAD.MOV.U32 R10, RZ, RZ, RZ ;  /* 0x000000ffff0a7224 */ /* 0x000fc600078e00ff */
[----:B------:R-:W-:Y:S05]  /*0720*/  @!P1 BRA `(.L_x_532) ;  /* 0x0000000000289947 */ /* 0x000fea0003800000 */
[----:B------:R-:W-:-:S07]  /*0730*/  IMAD.MOV.U32 R10, RZ, RZ, RZ ;  /* 0x000000ffff0a7224 */ /* 0x000fce00078e00ff */
.L_x_533:
        /* <DEDUP_REMOVED lines=9> */
.L_x_532:
[----:B------:R-:W-:Y:S05]  /*07d0*/  BSYNC.RECONVERGENT B2 ;  /* 0x0000000000027941 */ /* 0x000fea0003800200 */
.L_x_531:
[----:B------:R-:W-:Y:S04]  /*07e0*/  BSSY.RECONVERGENT B2, `(.L_x_534) ;  /* 0x0000014000027945 */ /* 0x000fe80003800200 */
[----:B------:R-:W-:Y:S05]  /*07f0*/  @!P2 BRA `(.L_x_535) ;  /* 0x000000000048a947 */ /* 0x000fea0003800000 */
[----:B------:R-:W-:-:S07]  /*0800*/  HFMA2 R12, -RZ, RZ, 0, 0 ;  /* 0x00000000ff0c7431 */ /* 0x000fce00000001ff */
.L_x_537:
        /* <DEDUP_REMOVED lines=16> */
.L_x_536:
[----:B------:R-:W-:-:S13]  /*0910*/  ISETP.GT.AND P0, PT, R7, R10, PT ;  /* 0x0000000a0700720c */ /* 0x000fda0003f04270 */
.L_x_535:
[----:B------:R-:W-:Y:S05]  /*0920*/  BSYNC.RECONVERGENT B2 ;  /* 0x0000000000027941 */ /* 0x000fea0003800200 */
.L_x_534:
[----:B------:R-:W-:Y:S01]  /*0930*/  @P0 VIADD R6, R8, 0x1 ;  /* 0x0000000108060836 */ /* 0x000fe20000000000 */
[----:B------:R-:W-:-:S04]  /*0940*/  SEL R5, R5, R8, P0 ;  /* 0x0000000805057207 */ /* 0x000fc80000000000 */
[----:B------:R-:W-:-:S13]  /*0950*/  ISETP.GE.U32.AND P0, PT, R6, R5, PT ;  /* 0x000000050600720c */ /* 0x000fda0003f06070 */
[----:B------:R-:W-:Y:S05]  /*0960*/  @!P0 BRA `(.L_x_538) ;  /* 0xfffffff800648947 */ /* 0x000fea000383ffff */
.L_x_527:
[----:B------:R-:W-:Y:S05]  /*0970*/  BSYNC.RECONVERGENT B0 ;  /* 0x0000000000007941 */ /* 0x000fea0003800200 */
.L_x_526:
[----:B------:R-:W-:Y:S05]  /*0980*/  BRA `(.L_x_539) ;  /* 0x0000000400b47947 */ /* 0x000fea0003800000 */
.L_x_525:
[C---:B------:R-:W-:Y:S02]  /*0990*/  IADD3 R7, PT, PT, -R2.reuse, R7, RZ ;  /* 0x0000000702077210 */ /* 0x040fe40007ffe1ff */
[----:B------:R-:W-:Y:S02]  /*09a0*/  VIADDMNMX.U32 R5, R2, -R3, R4, PT ;  /* 0x8000000302057246 */ /* 0x000fe40003800004 */
[----:B------:R-:W-:-:S05]  /*09b0*/  VIMNMX.U32 R6, PT, PT, R4, R7, !PT ;  /* 0x0000000704067248 */ /* 0x000fca0007fe0000 */
[----:B------:R-:W-:-:S05]  /*09c0*/  IMAD.IADD R6, R6, 0x1, -R7 ;  /* 0x0000000106067824 */ /* 0x000fca00078e0a07 */
[----:B------:R-:W-:-:S13]  /*09d0*/  ISETP.GE.U32.AND P0, PT, R6, R5, PT ;  /* 0x000000050600720c */ /* 0x000fda0003f06070 */
[----:B------:R-:W-:Y:S05]  /*09e0*/  @P0 BRA `(.L_x_539) ;  /* 0x00000004009c0947 */ /* 0x000fea0003800000 */
.L_x_550:
[----:B------:R-:W-:Y:S01]  /*09f0*/  IMAD.IADD R7, R5, 0x1, -R6 ;  /* 0x0000000105077824 */ /* 0x000fe200078e0a06 */
[----:B------:R-:W0:Y:S04]  /*0a00*/  LDCU.64 UR4, c[0x0][0x390] ;  /* 0x00007200ff0477ac */ /* 0x000e280008000a00 */
[----:B------:R-:W-:-:S04]  /*0a10*/  LEA.HI R8, R7, R6, RZ, 0x1f ;  /* 0x0000000607087211 */ /* 0x000fc800078ff8ff */
[-C--:B------:R-:W-:Y:S02]  /*0a20*/  LOP3.LUT R7, RZ, R8.reuse, RZ, 0x33, !PT ;  /* 0x00000008ff077212 */ /* 0x080fe400078e33ff */
[----:B------:R-:W-:-:S03]  /*0a30*/  IADD3 R9, P0, PT, R3, R8, RZ ;  /* 0x0000000803097210 */ /* 0x000fc60007f1e0ff */
[----:B------:R-:W-:Y:S02]  /*0a40*/  IMAD.IADD R7, R4, 0x1, R7 ;  /* 0x0000000104077824 */ /* 0x000fe400078e0207 */
[----:B------:R-:W-:-:S03]  /*0a50*/  IMAD.X R16, RZ, RZ, RZ, P0 ;  /* 0x000000ffff107224 */ /* 0x000fc600000e06ff */
[----:B------:R-:W-:Y:S02]  /*0a60*/  IADD3 R7, P1, PT, R2, R7, RZ ;  /* 0x0000000702077210 */ /* 0x000fe40007f3e0ff */
[----:B0-----:R-:W-:Y:S02]  /*0a70*/  LEA R12, P0, R9, UR4, 0x4 ;  /* 0x00000004090c7c11 */ /* 0x001fe4000f8020ff */
[----:B------:R-:W-:Y:S02]  /*0a80*/  IADD3.X R14, PT, PT, RZ, RZ, RZ, P1, !PT ;  /* 0x000000ffff0e7210 */ /* 0x000fe40000ffe4ff */
        /* <DEDUP_REMOVED lines=33> */
[----:B------:R-:W-:Y:S01]  /*0ca0*/  MOV R12, 0x3ede5bd9 ;  /* 0x3ede5bd9000c7802 */ /* 0x000fe20000000f00 */
        /* <DEDUP_REMOVED lines=10> */
.L_x_542:
        /* <DEDUP_REMOVED lines=9> */
.L_x_541:
[----:B------:R-:W-:Y:S05]  /*0de0*/  BSYNC.RECONVERGENT B0 ;  /* 0x0000000000007941 */ /* 0x000fea0003800200 */
.L_x_540:
[----:B------:R-:W-:Y:S01]  /*0df0*/  BSSY.RECONVERGENT B0, `(.L_x_543) ;  /* 0x000000d000007945 */ /* 0x000fe20003800200 */
[----:B------:R-:W-:-:S03]  /*0e00*/  IMAD.MOV.U32 R10, RZ, RZ, RZ ;  /* 0x000000ffff0a7224 */ /* 0x000fc600078e00ff */
[----:B------:R-:W-:Y:S05]  /*0e10*/  @!P1 BRA `(.L_x_544) ;  /* 0x0000000000289947 */ /* 0x000fea0003800000 */
[----:B------:R-:W-:-:S07]  /*0e20*/  IMAD.MOV.U32 R10, RZ, RZ, RZ ;  /* 0x000000ffff0a7224 */ /* 0x000fce00078e00ff */
.L_x_545:
        /* <DEDUP_REMOVED lines=9> */
.L_x_544:
[----:B------:R-:W-:Y:S05]  /*0ec0*/  BSYNC.RECONVERGENT B0 ;  /* 0x0000000000007941 */ /* 0x000fea0003800200 */
.L_x_543:
[----:B------:R-:W-:Y:S04]  /*0ed0*/  BSSY.RECONVERGENT B0, `(.L_x_546) ;  /* 0x0000014000007945 */ /* 0x000fe80003800200 */
[----:B------:R-:W-:Y:S05]  /*0ee0*/  @!P2 BRA `(.L_x_547) ;  /* 0x000000000048a947 */ /* 0x000fea0003800000 */
[----:B------:R-:W-:-:S07]  /*0ef0*/  IMAD.MOV.U32 R12, RZ, RZ, RZ ;  /* 0x000000ffff0c7224 */ /* 0x000fce00078e00ff */
.L_x_549:
        /* <DEDUP_REMOVED lines=16> */
.L_x_548:
[----:B------:R-:W-:-:S13]  /*1000*/  ISETP.GT.AND P0, PT, R7, R10, PT ;  /* 0x0000000a0700720c */ /* 0x000fda0003f04270 */
.L_x_547:
[----:B------:R-:W-:Y:S05]  /*1010*/  BSYNC.RECONVERGENT B0 ;  /* 0x0000000000007941 */ /* 0x000fea0003800200 */
.L_x_546:
[----:B------:R-:W-:Y:S01]  /*1020*/  @P0 VIADD R6, R8, 0x1 ;  /* 0x0000000108060836 */ /* 0x000fe20000000000 */
[----:B------:R-:W-:-:S04]  /*1030*/  SEL R5, R5, R8, P0 ;  /* 0x0000000805057207 */ /* 0x000fc80000000000 */
[----:B------:R-:W-:-:S13]  /*1040*/  ISETP.GE.U32.AND P0, PT, R6, R5, PT ;  /* 0x000000050600720c */ /* 0x000fda0003f06070 */
[----:B------:R-:W-:Y:S05]  /*1050*/  @!P0 BRA `(.L_x_550) ;  /* 0xfffffff800648947 */ /* 0x000fea000383ffff */
.L_x_539:
[----:B------:R-:W-:Y:S05]  /*1060*/  BSYNC.RECONVERGENT B1 ;  /* 0x0000000000017941 */ /* 0x000fea0003800200 */
.L_x_524:
[----:B------:R-:W0:Y:S01]  /*1070*/  LDC.64 R4, c[0x0][0x3a0] ;  /* 0x0000e800ff047b82 */ /* 0x000e220000000a00 */
[----:B------:R-:W-:Y:S02]  /*1080*/  IMAD.IADD R3, R3, 0x1, R6 ;  /* 0x0000000103037824 */ /* 0x000fe400078e0206 */
[----:B0-----:R-:W-:-:S05]  /*1090*/  IMAD.WIDE.U32 R4, R0, 0x4, R4 ;  /* 0x0000000400047825 */ /* 0x001fca00078e0004 */
[----:B------:R-:W-:Y:S01]  /*10a0*/  STG.E desc[UR8][R4.64], R3 ;  /* 0x0000000304007986 */ /* 0x000fe2000c101908 */
[----:B------:R-:W-:Y:S05]  /*10b0*/  EXIT ;  /* 0x000000000000794d */ /* 0x000fea0003800000 */
.L_x_551:
        /* <DEDUP_REMOVED lines=12> */
.L_x_813:


//--------------------- .text._ZN3cub18CUB_300001_SM_10006detail10merge_sort30DeviceMergeSortBlockSortKernelINS2_10policy_hubIN6thrust24THRUST_300001_SM_1000_NS6detail15normal_iteratorINS6_10device_ptrIN4cuda3std3__44pairIiPcEEEEEEE9Policy600ESH_PNS0_8NullTypeESH_SL_j14lex_comparatorSF_SK_EEvbT0_T1_T2_T3_T4_PT6_PT7_T5_NS1_7vsmem_tE --------------------------
	.section	.text._ZN3cub18CUB_300001_SM_10006detail10merge_sort30DeviceMergeSortBlockSortKernelINS2_10policy_hubIN6thrust24THRUST_300001_SM_1000_NS6detail15normal_iteratorINS6_10device_ptrIN4cuda3std3__44pairIiPcEEEEEEE9Policy600ESH_PNS0_8NullTypeESH_SL_j14lex_comparatorSF_SK_EEvbT0_T1_T2_T3_T4_PT6_PT7_T5_NS1_7vsmem_tE,"ax",@progbits
	.align	128
        .global         _ZN3cub18CUB_300001_SM_10006detail10merge_sort30DeviceMergeSortBlockSortKernelINS2_10policy_hubIN6thrust24THRUST_300001_SM_1000_NS6detail15normal_iteratorINS6_10device_ptrIN4cuda3std3__44pairIiPcEEEEEEE9Policy600ESH_PNS0_8NullTypeESH_SL_j14lex_comparatorSF_SK_EEvbT0_T1_T2_T3_T4_PT6_PT7_T5_NS1_7vsmem_tE
        .type           _ZN3cub18CUB_300001_SM_10006detail10merge_sort30DeviceMergeSortBlockSortKernelINS2_10policy_hubIN6thrust24THRUST_300001_SM_1000_NS6detail15normal_iteratorINS6_10device_ptrIN4cuda3std3__44pairIiPcEEEEEEE9Policy600ESH_PNS0_8NullTypeESH_SL_j14lex_comparatorSF_SK_EEvbT0_T1_T2_T3_T4_PT6_PT7_T5_NS1_7vsmem_tE,@function
        .size           _ZN3cub18CUB_300001_SM_10006detail10merge_sort30DeviceMergeSortBlockSortKernelINS2_10policy_hubIN6thrust24THRUST_300001_SM_1000_NS6detail15normal_iteratorINS6_10device_ptrIN4cuda3std3__44pairIiPcEEEEEEE9Policy600ESH_PNS0_8NullTypeESH_SL_j14lex_comparatorSF_SK_EEvbT0_T1_T2_T3_T4_PT6_PT7_T5_NS1_7vsmem_tE,(.L_x_814 - _ZN3cub18CUB_300001_SM_10006detail10merge_sort30DeviceMergeSortBlockSortKernelINS2_10policy_hubIN6thrust24THRUST_300001_SM_1000_NS6detail15normal_iteratorINS6_10device_ptrIN4cuda3std3__44pairIiPcEEEEEEE9Policy600ESH_PNS0_8NullTypeESH_SL_j14lex_comparatorSF_SK_EEvbT0_T1_T2_T3_T4_PT6_PT7_T5_NS1_7vsmem_tE)
        .other          _ZN3cub18CUB_300001_SM_10006detail10merge_sort30DeviceMergeSortBlockSortKernelINS2_10policy_hubIN6thrust24THRUST_300001_SM_1000_NS6detail15normal_iteratorINS6_10device_ptrIN4cuda3std3__44pairIiPcEEEEEEE9Policy600ESH_PNS0_8NullTypeESH_SL_j14lex_comparatorSF_SK_EEvbT0_T1_T2_T3_T4_PT6_PT7_T5_NS1_7vsmem_tE,@"STO_CUDA_ENTRY STV_DEFAULT"
_ZN3cub18CUB_300001_SM_10006detail10merge_sort30DeviceMergeSortBlockSortKernelINS2_10policy_hubIN6thrust24THRUST_300001_SM_1000_NS6detail15normal_iteratorINS6_10device_ptrIN4cuda3std3__44pairIiPcEEEEEEE9Policy600ESH_PNS0_8NullTypeESH_SL_j14lex_comparatorSF_SK_EEvbT0_T1_T2_T3_T4_PT6_PT7_T5_NS1_7vsmem_tE:
.text._ZN3cub18CUB_300001_SM_10006detail10merge_sort30DeviceMergeSortBlockSortKernelINS2_10policy_hubIN6thrust24THRUST_300001_SM_1000_NS6detail15normal_iteratorINS6_10device_ptrIN4cuda3std3__44pairIiPcEEEEEEE9Policy600ESH_PNS0_8NullTypeESH_SL_j14lex_comparatorSF_SK_EEvbT0_T1_T2_T3_T4_PT6_PT7_T5_NS1_7vsmem_tE:
[----:B------:R-:W-:Y:S08]  /*0000*/  LDC R1, c[0x0][0x37c] ;  /* 0x0000df00ff017b82 */ /* 0x000ff00000000800 */
[----:B------:R-:W0:Y:S01]  /*0010*/  S2UR UR5, SR_CTAID.X ;  /* 0x00000000000579c3 */ /* 0x000e220000002500 */
[----:B------:R-:W1:Y:S01]  /*0020*/  LDCU UR4, c[0x0][0x370] ;  /* 0x00006e00ff0477ac */ /* 0x000e620008000800 */
[----:B------:R-:W2:Y:S01]  /*0030*/  LDCU.64 UR8, c[0x0][0x358] ;  /* 0x00006b00ff0877ac */ /* 0x000ea20008000a00 */
[----:B-1----:R-:W-:-:S04]  /*0040*/  UIADD3 UR4, UPT, UPT, UR4, -0x1, URZ ;  /* 0xffffffff04047890 */ /* 0x002fc8000fffe0ff */
[----:B0-----:R-:W-:Y:S02]  /*0050*/  UISETP.GE.U32.AND UP0, UPT, UR5, UR4, UPT ;  /* 0x000000040500728c */ /* 0x001fe4000bf06070 */
[----:B------:R-:W-:-:S07]  /*0060*/  USHF.L.U32 UR10, UR5, 0xa, URZ ;  /* 0x0000000a050a7899 */ /* 0x000fce00080006ff */
[----:B--2---:R-:W-:Y:S05]  /*0070*/  BRA.U UP0, `(.L_x_552) ;  /* 0x0000004d00687547 */ /* 0x004fea000b800000 */
[----:B------:R-:W0:Y:S01]  /*0080*/  S2R R17, SR_TID.X ;  /* 0x0000000000117919 */ /* 0x000e220000002100 */
[----:B------:R-:W1:Y:S01]  /*0090*/  LDCU.64 UR4, c[0x0][0x388] ;  /* 0x00007100ff0477ac */ /* 0x000e620008000a00 */
[----:B------:R-:W-:Y:S01]  /*00a0*/  ACQBULK ;  /* 0x000000000000782e */ /* 0x000fe20000000000 */
[----:B0-----:R-:W-:-:S05]  /*00b0*/  IMAD.SHL.U32 R16, R17, 0x4, RZ ;  /* 0x0000000411107824 */ /* 0x001fca00078e00ff */
[----:B------:R-:W-:-:S04]  /*00c0*/  LOP3.LUT R16, R16, 0xf80, RZ, 0xc0, !PT ;  /* 0x00000f8010107812 */ /* 0x000fc800078ec0ff */
[----:B------:R-:W-:-:S04]  /*00d0*/  LOP3.LUT R0, R16, 0x1f, R17, 0xf8, !PT ;  /* 0x0000001f10007812 */ /* 0x000fc800078ef811 */
[----:B------:R-:W-:-:S05]  /*00e0*/  IADD3 R0, P0, PT, R0, UR10, RZ ;  /* 0x0000000a00007c10 */ /* 0x000fca000ff1e0ff */
[----:B------:R-:W-:Y:S02]  /*00f0*/  IMAD.X R3, RZ, RZ, RZ, P0 ;  /* 0x000000ffff037224 */ /* 0x000fe400000e06ff */
[----:B------:R-:W-:-:S03]  /*0100*/  IMAD.SHL.U32 R15, R0, 0x10, RZ ;  /* 0x00000010000f7824 */ /* 0x000fc600078e00ff */
        /* <DEDUP_REMOVED lines=15> */
[----:B-1----:R-:W-:-:S05]  /*0200*/  IADD3 R13, PT, PT, R16, R12, RZ ;  /* 0x0000000c100d7210 */ /* 0x002fca0007ffe0ff */
        /* <DEDUP_REMOVED lines=22> */
[----:B------:R-:W-:-:S06]  /*0370*/  IMAD.MOV.U32 R23, RZ, RZ, 0x3e055027 ;  /* 0x3e055027ff177424 */ /* 0x000fcc00078e00ff */
        /* <DEDUP_REMOVED lines=9> */
[----:B------:R-:W-:Y:S01]  /*0410*/  IMAD.IADD R11, R10, 0x1, -R19 ;  /* 0x000000010a0b7824 */ /* 0x000fe200078e0a13 */
[----:B------:R-:W-:-:S03]  /*0420*/  MOV R19, 0x7f800000 ;  /* 0x7f80000000137802 */ /* 0x000fc60000000f00 */
        /* <DEDUP_REMOVED lines=19> */
[----:B------:R-:W-:Y:S02]  /*0560*/  FSEL R18, R11, -INF , P0 ;  /* 0xff8000000b127808 */ /* 0x000fe40000000000 */
[----:B------:R-:W-:Y:S02]  /*0570*/  CS2R R10, SRZ ;  /* 0x00000000000a7805 */ /* 0x000fe4000001ff00 */
[----:B------:R-:W-:Y:S02]  /*0580*/  ISETP.NE.AND P0, PT, R24, RZ, PT ;  /* 0x000000ff1800720c */ /* 0x000fe40003f05270 */
[----:B------:R-:W0:Y:S02]  /*0590*/  F2I.U32.TRUNC.NTZ R18, R18 ;  /* 0x0000001200127305 */ /* 0x000e24000020f000 */
[----:B0-----:R-:W-:-:S09]  /*05a0*/  ISETP.NE.AND P2, PT, R18, RZ, PT ;  /* 0x000000ff1200720c */ /* 0x001fd20003f45270 */
[----:B-1234-:R-:W-:Y:S05]  /*05b0*/  @!P0 BRA `(.L_x_554) ;  /* 0x00000000002c8947 */ /* 0x01efea0003800000 */
[----:B------:R-:W-:Y:S02]  /*05c0*/  IMAD.MOV.U32 R10, RZ, RZ, RZ ;  /* 0x000000ffff0a7224 */ /* 0x000fe400078e00ff */
[----:B------:R-:W-:-:S07]  /*05d0*/  IMAD.MOV.U32 R19, RZ, RZ, R24 ;  /* 0x000000ffff137224 */ /* 0x000fce00078e0018 */
.L_x_555:
        /* <DEDUP_REMOVED lines=9> */
.L_x_554:
[----:B------:R-:W-:Y:S05]  /*0670*/  BSYNC.RECONVERGENT B0 ;  /* 0x0000000000007941 */ /* 0x000fea0003800200 */
.L_x_553:
[----:B------:R-:W-:Y:S04]  /*0680*/  BSSY.RECONVERGENT B0, `(.L_x_556) ;  /* 0x000000d000007945 */ /* 0x000fe80003800200 */
[----:B------:R-:W-:Y:S05]  /*0690*/  @!P1 BRA `(.L_x_557) ;  /* 0x00000000002c9947 */ /* 0x000fea0003800000 */
[----:B------:R-:W-:Y:S02]  /*06a0*/  IMAD.MOV.U32 R11, RZ, RZ, RZ ;  /* 0x000000ffff0b7224 */ /* 0x000fe400078e00ff */
[----:B------:R-:W-:-:S07]  /*06b0*/  IMAD.MOV.U32 R19, RZ, RZ, R21 ;  /* 0x000000ffff137224 */ /* 0x000fce00078e0015 */
.L_x_558:
        /* <DEDUP_REMOVED lines=9> */
.L_x_557:
[----:B------:R-:W-:Y:S05]  /*0750*/  BSYNC.RECONVERGENT B0 ;  /* 0x0000000000007941 */ /* 0x000fea0003800200 */
.L_x_556:
[----:B------:R-:W-:Y:S04]  /*0760*/  BSSY.RECONVERGENT B0, `(.L_x_559) ;  /* 0x000001d000007945 */ /* 0x000fe80003800200 */
[----:B------:R-:W-:Y:S05]  /*0770*/  @!P2 BRA `(.L_x_560) ;  /* 0x00000000006ca947 */ /* 0x000fea0003800000 */
[----:B------:R-:W-:-:S07]  /*0780*/  IMAD.MOV.U32 R19, RZ, RZ, RZ ;  /* 0x000000ffff137224 */ /* 0x000fce00078e00ff */
.L_x_562:
        /* <DEDUP_REMOVED lines=16> */
.L_x_561:
        /* <DEDUP_REMOVED lines=10> */
.L_x_560:
[----:B------:R-:W-:Y:S05]  /*0930*/  BSYNC.RECONVERGENT B0 ;  /* 0x0000000000007941 */ /* 0x000fea0003800200 */
.L_x_559:
[C---:B------:R-:W-:Y:S01]  /*0940*/  VIMNMX R10, PT, PT, R25.reuse, R22, !PT ;  /* 0x00000016190a7248 */ /* 0x040fe20007fe0100 */
        /* <DEDUP_REMOVED lines=35> */
[----:B------:R-:W-:Y:S05]  /*0b80*/  @!P0 BRA `(.L_x_564) ;  /* 0x00000000002c8947 */ /* 0x000fea0003800000 */
[----:B------:R-:W-:Y:S02]  /*0b90*/  IMAD.MOV.U32 R10, RZ, RZ, RZ ;  /* 0x000000ffff0a7224 */ /* 0x000fe400078e00ff */
[----:B------:R-:W-:-:S07]  /*0ba0*/  IMAD.MOV.U32 R19, RZ, RZ, R22 ;  /* 0x000000ffff137224 */ /* 0x000fce00078e0016 */
.L_x_565:
        /* <DEDUP_REMOVED lines=9> */
.L_x_564:
[----:B------:R-:W-:Y:S05]  /*0c40*/  BSYNC.RECONVERGENT B0 ;  /* 0x0000000000007941 */ /* 0x000fea0003800200 */
.L_x_563:
[----:B------:R-:W-:Y:S04]  /*0c50*/  BSSY.RECONVERGENT B0, `(.L_x_566) ;  /* 0x000000d000007945 */ /* 0x000fe80003800200 */
[----:B------:R-:W-:Y:S05]  /*0c60*/  @!P1 BRA `(.L_x_567) ;  /* 0x00000000002c9947 */ /* 0x000fea0003800000 */
[----:B------:R-:W-:Y:S02]  /*0c70*/  IMAD.MOV.U32 R11, RZ, RZ, RZ ;  /* 0x000000ffff0b7224 */ /* 0x000fe400078e00ff */
[----:B------:R-:W-:-:S07]  /*0c80*/  IMAD.MOV.U32 R19, RZ, RZ, R25 ;  /* 0x000000ffff137224 */ /* 0x000fce00078e0019 */
.L_x_568:
        /* <DEDUP_REMOVED lines=9> */
.L_x_567:
[----:B------:R-:W-:Y:S05]  /*0d20*/  BSYNC.RECONVERGENT B0 ;  /* 0x0000000000007941 */ /* 0x000fea0003800200 */
.L_x_566:
[----:B------:R-:W-:Y:S04]  /*0d30*/  BSSY.RECONVERGENT B0, `(.L_x_569) ;  /* 0x000001d000007945 */ /* 0x000fe80003800200 */
[----:B------:R-:W-:Y:S05]  /*0d40*/  @!P2 BRA `(.L_x_570) ;  /* 0x00000000006ca947 */ /* 0x000fea0003800000 */
[----:B------:R-:W-:-:S07]  /*0d50*/  IMAD.MOV.U32 R19, RZ, RZ, RZ ;  /* 0x000000ffff137224 */ /* 0x000fce00078e00ff */
.L_x_572:
        /* <DEDUP_REMOVED lines=16> */
.L_x_571:
        /* <DEDUP_REMOVED lines=10> */
.L_x_570:
[----:B------:R-:W-:Y:S05]  /*0f00*/  BSYNC.RECONVERGENT B0 ;  /* 0x0000000000007941 */ /* 0x000fea0003800200 */
.L_x_569:
        /* <DEDUP_REMOVED lines=39> */
.L_x_575:
        /* <DEDUP_REMOVED lines=9> */
.L_x_574:
[----:B------:R-:W-:Y:S05]  /*1210*/  BSYNC.RECONVERGENT B0 ;  /* 0x0000000000007941 */ /* 0x000fea0003800200 */
.L_x_573:
[----:B------:R-:W-:Y:S04]  /*1220*/  BSSY.RECONVERGENT B0, `(.L_x_576) ;  /* 0x000000d000007945 */ /* 0x000fe80003800200 */
[----:B------:R-:W-:Y:S05]  /*1230*/  @!P2 BRA `(.L_x_577) ;  /* 0x00000000002ca947 */ /* 0x000fea0003800000 */
[----:B------:R-:W-:Y:S02]  /*1240*/  IMAD.MOV.U32 R11, RZ, RZ, RZ ;  /* 0x000000ffff0b7224 */ /* 0x000fe400078e00ff */
[----:B------:R-:W-:-:S07]  /*1250*/  IMAD.MOV.U32 R19, RZ, RZ, R24 ;  /* 0x000000ffff137224 */ /* 0x000fce00078e0018 */
.L_x_578:
        /* <DEDUP_REMOVED lines=9> */
.L_x_577:
[----:B------:R-:W-:Y:S05]  /*12f0*/  BSYNC.RECONVERGENT B0 ;  /* 0x0000000000007941 */ /* 0x000fea0003800200 */
.L_x_576:
[----:B------:R-:W-:Y:S04]  /*1300*/  BSSY.RECONVERGENT B0, `(.L_x_579) ;  /* 0x000001d000007945 */ /* 0x000fe80003800200 */
[----:B------:R-:W-:Y:S05]  /*1310*/  @!P1 BRA `(.L_x_580) ;  /* 0x00000000006c9947 */ /* 0x000fea0003800000 */
[----:B------:R-:W-:-:S07]  /*1320*/  IMAD.MOV.U32 R19, RZ, RZ, RZ ;  /* 0x000000ffff137224 */ /* 0x000fce00078e00ff */
.L_x_582:
        /* <DEDUP_REMOVED lines=16> */
.L_x_581:
        /* <DEDUP_REMOVED lines=10> */
.L_x_580:
[----:B------:R-:W-:Y:S05]  /*14d0*/  BSYNC.RECONVERGENT B0 ;  /* 0x0000000000007941 */ /* 0x000fea0003800200 */
.L_x_579:
        /* <DEDUP_REMOVED lines=12> */
[----:B------:R-:W-:Y:S01]  /*15a0*/  FADD R20, R11, -1 ;  /* 0xbf8000000b147421 */ /* 0x000fe20000000000 */
[----:B------:R-:W-:Y:S02]  /*15b0*/  FSEL R11, RZ, -23, P0 ;  /* 0xc1b80000ff0b7808 */ /* 0x000fe40000000000 */
[----:B------:R-:W-:Y:S01]  /*15c0*/  ISETP.GT.U32.AND P0, PT, R10, 0x7f7fffff, PT ;  /* 0x7f7fffff0a00780c */ /* 0x000fe20003f04070 */
[----:B------:R-:W-:Y:S02]  /*15d0*/  FFMA R23, R20, -R23, 0.14084610342979431152 ;  /* 0x3e1039f614177423 */ /* 0x000fe40000000817 */
        /* <DEDUP_REMOVED lines=23> */
.L_x_585:
        /* <DEDUP_REMOVED lines=9> */
.L_x_584:
[----:B------:R-:W-:Y:S05]  /*17e0*/  BSYNC.RECONVERGENT B0 ;  /* 0x0000000000007941 */ /* 0x000fea0003800200 */
.L_x_583:
[----:B------:R-:W-:Y:S04]  /*17f0*/  BSSY.RECONVERGENT B0, `(.L_x_586) ;  /* 0x000000d000007945 */ /* 0x000fe80003800200 */
[----:B------:R-:W-:Y:S05]  /*1800*/  @!P2 BRA `(.L_x_587) ;  /* 0x00000000002ca947 */ /* 0x000fea0003800000 */
[----:B------:R-:W-:Y:S02]  /*1810*/  IMAD.MOV.U32 R11, RZ, RZ, RZ ;  /* 0x000000ffff0b7224 */ /* 0x000fe400078e00ff */
[----:B------:R-:W-:-:S07]  /*1820*/  IMAD.MOV.U32 R19, RZ, RZ, R21 ;  /* 0x000000ffff137224 */ /* 0x000fce00078e0015 */
.L_x_588:
        /* <DEDUP_REMOVED lines=9> */
.L_x_587:
[----:B------:R-:W-:Y:S05]  /*18c0*/  BSYNC.RECONVERGENT B0 ;  /* 0x0000000000007941 */ /* 0x000fea0003800200 */
.L_x_586:
[----:B------:R-:W-:Y:S04]  /*18d0*/  BSSY.RECONVERGENT B0, `(.L_x_589) ;  /* 0x000001d000007945 */ /* 0x000fe80003800200 */
[----:B------:R-:W-:Y:S05]  /*18e0*/  @!P1 BRA `(.L_x_590) ;  /* 0x00000000006c9947 */ /* 0x000fea0003800000 */
[----:B------:R-:W-:-:S07]  /*18f0*/  IMAD.MOV.U32 R19, RZ, RZ, RZ ;  /* 0x000000ffff137224 */ /* 0x000fce00078e00ff */
.L_x_592:
        /* <DEDUP_REMOVED lines=16> */
.L_x_591:
        /* <DEDUP_REMOVED lines=10> */
.L_x_590:
[----:B------:R-:W-:Y:S05]  /*1aa0*/  BSYNC.RECONVERGENT B0 ;  /* 0x0000000000007941 */ /* 0x000fea0003800200 */
.L_x_589:
        /* <DEDUP_REMOVED lines=39> */
.L_x_595:
        /* <DEDUP_REMOVED lines=9> */
.L_x_594:
[----:B------:R-:W-:Y:S05]  /*1db0*/  BSYNC.RECONVERGENT B0 ;  /* 0x0000000000007941 */ /* 0x000fea0003800200 */
.L_x_593:
[----:B------:R-:W-:Y:S04]  /*1dc0*/  BSSY.RECONVERGENT B0, `(.L_x_596) ;  /* 0x000000d000007945 */ /* 0x000fe80003800200 */
[----:B------:R-:W-:Y:S05]  /*1dd0*/  @!P2 BRA `(.L_x_597) ;  /* 0x00000000002ca947 */ /* 0x000fea0003800000 */
[----:B------:R-:W-:Y:S02]  /*1de0*/  IMAD.MOV.U32 R11, RZ, RZ, RZ ;  /* 0x000000ffff0b7224 */ /* 0x000fe400078e00ff */
[----:B------:R-:W-:-:S07]  /*1df0*/  IMAD.MOV.U32 R19, RZ, RZ, R25 ;  /* 0x000000ffff137224 */ /* 0x000fce00078e0019 */
.L_x_598:
        /* <DEDUP_REMOVED lines=9> */
.L_x_597:
[----:B------:R-:W-:Y:S05]  /*1e90*/  BSYNC.RECONVERGENT B0 ;  /* 0x0000000000007941 */ /* 0x000fea0003800200 */
.L_x_596:
[----:B------:R-:W-:Y:S04]  /*1ea0*/  BSSY.RECONVERGENT B0, `(.L_x_599) ;  /* 0x000001d000007945 */ /* 0x000fe80003800200 */
[----:B------:R-:W-:Y:S05]  /*1eb0*/  @!P1 BRA `(.L_x_600) ;  /* 0x00000000006c9947 */ /* 0x000fea0003800000 */
[----:B------:R-:W-:-:S07]  /*1ec0*/  IMAD.MOV.U32 R19, RZ, RZ, RZ ;  /* 0x000000ffff137224 */ /* 0x000fce00078e00ff */
.L_x_602:
        /* <DEDUP_REMOVED lines=16> */
.L_x_601:
        /* <DEDUP_REMOVED lines=10> */
.L_x_600:
[----:B------:R-:W-:Y:S05]  /*2070*/  BSYNC.RECONVERGENT B0 ;  /* 0x0000000000007941 */ /* 0x000fea0003800200 */
.L_x_599:
        /* <DEDUP_REMOVED lines=39> */
.L_x_605:
        /* <DEDUP_REMOVED lines=9> */
.L_x_604:
[----:B------:R-:W-:Y:S05]  /*2380*/  BSYNC.RECONVERGENT B0 ;  /* 0x0000000000007941 */ /* 0x000fea0003800200 */
.L_x_603:
[----:B------:R-:W-:Y:S04]  /*2390*/  BSSY.RECONVERGENT B0, `(.L_x_606) ;  /* 0x000000d000007945 */ /* 0x000fe80003800200 */
[----:B------:R-:W-:Y:S05]  /*23a0*/  @!P2 BRA `(.L_x_607) ;  /* 0x00000000002ca947 */ /* 0x000fea0003800000 */
[----:B------:R-:W-:Y:S02]  /*23b0*/  IMAD.MOV.U32 R11, RZ, RZ, RZ ;  /* 0x000000ffff0b7224 */ /* 0x000fe400078e00ff */
[----:B------:R-:W-:-:S07]  /*23c0*/  IMAD.MOV.U32 R19, RZ, RZ, R24 ;  /* 0x000000ffff137224 */ /* 0x000fce00078e0018 */
.L_x_608:
        /* <DEDUP_REMOVED lines=9> */
.L_x_607:
[----:B------:R-:W-:Y:S05]  /*2460*/  BSYNC.RECONVERGENT B0 ;  /* 0x0000000000007941 */ /* 0x000fea0003800200 */
.L_x_606:
[----:B------:R-:W-:Y:S04]  /*2470*/  BSSY.RECONVERGENT B0, `(.L_x_609) ;  /* 0x000001d000007945 */ /* 0x000fe80003800200 */
[----:B------:R-:W-:Y:S05]  /*2480*/  @!P1 BRA `(.L_x_610) ;  /* 0x00000000006c9947 */ /* 0x000fea0003800000 */
[----:B------:R-:W-:-:S07]  /*2490*/  IMAD.MOV.U32 R19, RZ, RZ, RZ ;  /* 0x000000ffff137224 */ /* 0x000fce00078e00ff */
.L_x_612:
        /* <DEDUP_REMOVED lines=16> */
.L_x_611:
        /* <DEDUP_REMOVED lines=10> */
.L_x_610:
[----:B------:R-:W-:Y:S05]  /*2640*/  BSYNC.RECONVERGENT B0 ;  /* 0x0000000000007941 */ /* 0x000fea0003800200 */
.L_x_609:
[----:B------:R-:W-:Y:S01]  /*2650*/  LEA R18, R17, UR4, 0x6 ;  /* 0x0000000411127c11 */ /* 0x000fe2000f8e30ff */
[----:B------:R-:W-:-:S06]  /*2660*/  UMOV UR4, 0x2 ;  /* 0x0000000200047882 */ /* 0x000fcc0000000000 */
.L_x_666:
[----:B------:R-:W-:Y:S01]  /*2670*/  BAR.SYNC.DEFER_BLOCKING 0x0 ;  /* 0x0000000000007b1d */ /* 0x000fe20000010000 */
[----:B------:R-:W-:Y:S02]  /*2680*/  UIADD3 UR7, UPT, UPT, -UR4, URZ, URZ ;  /* 0x000000ff04077290 */ /* 0x000fe4000fffe1ff */
[----:B------:R-:W-:-:S03]  /*2690*/  UIADD3 UR6, UPT, UPT, UR4, -0x1, URZ ;  /* 0xffffffff04067890 */ /* 0x000fc6000fffe0ff */
[----:B------:R-:W-:Y:S01]  /*26a0*/  UMOV UR5, UR4 ;  /* 0x0000000400057c82 */ /* 0x000fe20008000000 */
[C---:B------:R-:W-:Y:S01]  /*26b0*/  LOP3.LUT R10, R17.reuse, UR7, RZ, 0xc0, !PT ;  /* 0x00000007110a7c12 */ /* 0x040fe2000f8ec0ff */
[----:B------:R-:W-:Y:S01]  /*26c0*/  USHF.L.U32 UR4, UR4, 0x1, URZ ;  /* 0x0000000104047899 */ /* 0x000fe200080006ff */
[----:B------:R-:W-:Y:S03]  /*26d0*/  BSSY.RECONVERGENT B0, `(.L_x_613) ;  /* 0x0000082000007945 */ /* 0x000fe60003800200 */
[----:B------:R-:W-:Y:S02]  /*26e0*/  IMAD.SHL.U32 R10, R10, 0x4, RZ ;  /* 0x000000040a0a7824 */ /* 0x000fe400078e00ff */
[----:B------:R-:W-:Y:S01]  /*26f0*/  MOV R19, UR4 ;  /* 0x0000000400137c02 */ /* 0x000fe20008000f00 */
[----:B0-----:R0:W-:Y:S04]  /*2700*/  STS.64 [R18+0x8], R6 ;  /* 0x0000080612007388 */ /* 0x0011e80000000a00 */
[----:B------:R1:W-:Y:S04]  /*2710*/  STS.64 [R18+0x18], R4 ;  /* 0x0000180412007388 */ /* 0x0003e80000000a00 */
[----:B------:R-:W-:Y:S01]  /*2720*/  STS.64 [R18+0x38], R8 ;  /* 0x0000380812007388 */ /* 0x000fe20000000a00 */
[----:B0-----:R-:W-:Y:S01]  /*2730*/  IMAD.MOV.U32 R7, RZ, RZ, R3 ;  /* 0x000000ffff077224 */ /* 0x001fe200078e0003 */
[----:B------:R-:W-:Y:S01]  /*2740*/  VIMNMX.U32 R3, PT, PT, R10, 0x400, PT ;  /* 0x000004000a037848 */ /* 0x000fe20003fe0000 */
[----:B------:R-:W-:Y:S01]  /*2750*/  IMAD.MOV.U32 R6, RZ, RZ, R2 ;  /* 0x000000ffff067224 */ /* 0x000fe200078e0002 */
[----:B------:R-:W-:Y:S01]  /*2760*/  LOP3.LUT R2, R17, UR6, RZ, 0xc0, !PT ;  /* 0x0000000611027c12 */ /* 0x000fe2000f8ec0ff */
[----:B------:R-:W-:Y:S01]  /*2770*/  STS [R18], R21 ;  /* 0x0000001512007388 */ /* 0x000fe20000000800 */
[----:B------:R-:W-:-:S03]  /*2780*/  VIADDMNMX.U32 R20, R3, R19, 0x400, PT ;  /* 0x0000040003147446 */ /* 0x000fc60003800013 */
[----:B------:R-:W-:Y:S01]  /*2790*/  IMAD.SHL.U32 R2, R2, 0x4, RZ ;  /* 0x0000000402027824 */ /* 0x000fe200078e00ff */
[----:B------:R-:W-:Y:S01]  /*27a0*/  VIADDMNMX.U32 R19, R20, R19, 0x400, PT ;  /* 0x0000040014137446 */ /* 0x000fe20003800013 */
[----:B------:R0:W-:Y:S03]  /*27b0*/  STS.64 [R18+0x28], R6 ;  /* 0x0000280612007388 */ /* 0x0001e60000000a00 */
[----:B-1----:R-:W-:Y:S01]  /*27c0*/  VIMNMX.U32 R5, PT, PT, R2, 0x400, PT ;  /* 0x0000040002057848 */ /* 0x002fe20003fe0000 */
[----:B------:R-:W-:Y:S01]  /*27d0*/  IMAD.IADD R2, R19, 0x1, -R20 ;  /* 0x0000000113027824 */ /* 0x000fe200078e0a14 */
[----:B------:R1:W-:Y:S02]  /*27e0*/  STS [R18+0x10], R24 ;  /* 0x0000101812007388 */ /* 0x0003e40000000800 */
[----:B------:R-:W-:Y:S02]  /*27f0*/  VIADDMNMX R4, R20, -R3, R5, PT ;  /* 0x8000000314047246 */ /* 0x000fe40003800105 */
[C---:B------:R-:W-:Y:S01]  /*2800*/  ISETP.GE.AND P0, PT, R5.reuse, R2, PT ;  /* 0x000000020500720c */ /* 0x040fe20003f06270 */
[----:B------:R-:W-:Y:S01]  /*2810*/  IMAD.IADD R2, R5, 0x1, -R2 ;  /* 0x0000000105027824 */ /* 0x000fe200078e0a02 */
[----:B------:R1:W-:Y:S04]  /*2820*/  STS [R18+0x20], R25 ;  /* 0x0000201912007388 */ /* 0x0003e80000000800 */
[----:B0-----:R-:W-:Y:S01]  /*2830*/  SEL R7, R2, RZ, P0 ;  /* 0x000000ff02077207 */ /* 0x001fe20000000000 */
[----:B------:R1:W-:Y:S01]  /*2840*/  STS [R18+0x30], R22 ;  /* 0x0000301612007388 */ /* 0x0003e20000000800 */
[----:B------:R-:W-:Y:S02]  /*2850*/  BAR.SYNC.DEFER_BLOCKING 0x0 ;  /* 0x0000000000007b1d */ /* 0x000fe40000010000 */
[----:B------:R-:W-:-:S13]  /*2860*/  ISETP.GE.AND P0, PT, R7, R4, PT ;  /* 0x000000040700720c */ /* 0x000fda0003f06270 */
[----:B-1----:R-:W-:Y:S05]  /*2870*/  @P0 BRA `(.L_x_614) ;  /* 0x00000004009c0947 */ /* 0x002fea0003800000 */
[----:B------:R-:W-:Y:S01]  /*2880*/  MOV R2, R4 ;  /* 0x0000000400027202 */ /* 0x000fe20000000f00 */
[----:B------:R-:W-:-:S07]  /*2890*/  IMAD.IADD R4, R5, 0x1, R20 ;  /* 0x0000000105047824 */ /* 0x000fce00078e0214 */
.L_x_625:
[----:B------:R-:W0:Y:S01]  /*28a0*/  S2UR UR7, SR_CgaCtaId ;  /* 0x00000000000779c3 */ /* 0x000e220000008800 */
[----:B------:R-:W-:Y:S01]  /*28b0*/  IMAD.IADD R6, R2, 0x1, -R7 ;  /* 0x0000000102067824 */ /* 0x000fe200078e0a07 */
[----:B------:R-:W-:Y:S01]  /*28c0*/  UMOV UR6, 0x400 ;  /* 0x0000040000067882 */ /* 0x000fe20000000000 */
[----:B------:R-:W-:Y:S01]  /*28d0*/  IMAD.MOV.U32 R22, RZ, RZ, 0x3e055027 ;  /* 0x3e055027ff167424 */ /* 0x000fe200078e00ff */
[----:B------:R-:W-:Y:S02]  /*28e0*/  BSSY.RECONVERGENT B1, `(.L_x_615) ;  /* 0x0000039000017945 */ /* 0x000fe40003800200 */
[----:B------:R-:W-:-:S04]  /*28f0*/  LEA.HI R6, R6, R6, RZ, 0x1 ;  /* 0x0000000606067211 */ /* 0x000fc800078f08ff */
[----:B------:R-:W-:-:S04]  /*2900*/  LEA.HI.SX32 R6, R6, R7, 0x1f ;  /* 0x0000000706067211 */ /* 0x000fc800078ffaff */
[----:B------:R-:W-:Y:S01]  /*2910*/  LOP3.LUT R9, RZ, R6, RZ, 0x33, !PT ;  /* 0x00000006ff097212 */ /* 0x000fe200078e33ff */
[----:B------:R-:W-:-:S03]  /*2920*/  IMAD.IADD R8, R3, 0x1, R6 ;  /* 0x0000000103087824 */ /* 0x000fc600078e0206 */
[----:B------:R-:W-:Y:S01]  /*2930*/  IADD3 R9, PT, PT, R4, R9, RZ ;  /* 0x0000000904097210 */ /* 0x000fe20007ffe0ff */
[----:B0-----:R-:W-:-:S06]  /*2940*/  ULEA UR6, UR7, UR6, 0x18 ;  /* 0x0000000607067291 */ /* 0x001fcc000f8ec0ff */
        /* <DEDUP_REMOVED lines=12> */
[----:B------:R-:W-:-:S04]  /*2a10*/  IMAD.IADD R11, R10, 0x1, -R21 ;  /* 0x000000010a0b7824 */ /* 0x000fc800078e0a15 */
[----:B------:R-:W-:Y:S01]  /*2a20*/  FADD R23, R11, -1 ;  /* 0xbf8000000b177421 */ /* 0x000fe20000000000 */
[----:B------:R-:W-:Y:S02]  /*2a30*/  FSEL R11, RZ, -23, P0 ;  /* 0xc1b80000ff0b7808 */ /* 0x000fe40000000000 */
[----:B------:R-:W-:Y:S01]  /*2a40*/  ISETP.GT.U32.AND P0, PT, R10, 0x7f7fffff, PT ;  /* 0x7f7fffff0a00780c */ /* 0x000fe20003f04070 */
        /* <DEDUP_REMOVED lines=9> */
[----:B------:R-:W-:Y:S01]  /*2ae0*/  MOV R21, 0x7f800000 ;  /* 0x7f80000000157802 */ /* 0x000fe20000000f00 */
[C---:B------:R-:W-:Y:S02]  /*2af0*/  FMUL R24, R23.reuse, R24 ;  /* 0x0000001817187220 */ /* 0x040fe40000400000 */
[----:B------:R-:W-:Y:S01]  /*2b00*/  FFMA R11, R22, 1.1920928955078125e-07, R11 ;  /* 0x34000000160b7823 */ /* 0x000fe2000000000b */
[----:B------:R-:W-:Y:S02]  /*2b10*/  IMAD.MOV.U32 R22, RZ, RZ, 0x3ede5bd9 ;  /* 0x3ede5bd9ff167424 */ /* 0x000fe400078e00ff */
[----:B------:R-:W-:-:S04]  /*2b20*/  FFMA R24, R23, R24, R23 ;  /* 0x0000001817187223 */ /* 0x000fc80000000017 */
[----:B------:R-:W-:Y:S01]  /*2b30*/  FFMA R11, R11, 0.69314718246459960938, R24 ;  /* 0x3f3172180b0b7823 */ /* 0x000fe20000000018 */
        /* <DEDUP_REMOVED lines=10> */
.L_x_617:
        /* <DEDUP_REMOVED lines=9> */
.L_x_616:
[----:B------:R-:W-:Y:S05]  /*2c70*/  BSYNC.RECONVERGENT B1 ;  /* 0x0000000000017941 */ /* 0x000fea0003800200 */
.L_x_615:
[----:B------:R-:W-:Y:S01]  /*2c80*/  BSSY.RECONVERGENT B1, `(.L_x_618) ;  /* 0x000000d000017945 */ /* 0x000fe20003800200 */
[----:B------:R-:W-:-:S03]  /*2c90*/  IMAD.MOV.U32 R9, RZ, RZ, RZ ;  /* 0x000000ffff097224 */ /* 0x000fc600078e00ff */
[----:B------:R-:W-:Y:S05]  /*2ca0*/  @!P3 BRA `(.L_x_619) ;  /* 0x000000000028b947 */ /* 0x000fea0003800000 */
[----:B------:R-:W-:-:S07]  /*2cb0*/  IMAD.MOV.U32 R9, RZ, RZ, RZ ;  /* 0x000000ffff097224 */ /* 0x000fce00078e00ff */
.L_x_620:
        /* <DEDUP_REMOVED lines=9> */
.L_x_619:
[----:B------:R-:W-:Y:S05]  /*2d50*/  BSYNC.RECONVERGENT B1 ;  /* 0x0000000000017941 */ /* 0x000fea0003800200 */
.L_x_618:
[----:B------:R-:W-:Y:S04]  /*2d60*/  BSSY.RECONVERGENT B1, `(.L_x_621) ;  /* 0x0000014000017945 */ /* 0x000fe80003800200 */
[----:B------:R-:W-:Y:S05]  /*2d70*/  @!P1 BRA `(.L_x_622) ;  /* 0x0000000000489947 */ /* 0x000fea0003800000 */
[----:B------:R-:W-:-:S07]  /*2d80*/  IMAD.MOV.U32 R21, RZ, RZ, RZ ;  /* 0x000000ffff157224 */ /* 0x000fce00078e00ff */
.L_x_624:
        /* <DEDUP_REMOVED lines=16> */
.L_x_623:
[----:B------:R-:W-:-:S13]  /*2e90*/  ISETP.GT.AND P0, PT, R11, R24, PT ;  /* 0x000000180b00720c */ /* 0x000fda0003f04270 */
.L_x_622:
[----:B------:R-:W-:Y:S05]  /*2ea0*/  BSYNC.RECONVERGENT B1 ;  /* 0x0000000000017941 */ /* 0x000fea0003800200 */
.L_x_621:
[----:B------:R-:W-:Y:S01]  /*2eb0*/  @P0 VIADD R7, R6, 0x1 ;  /* 0x0000000106070836 */ /* 0x000fe20000000000 */
[----:B------:R-:W-:-:S04]  /*2ec0*/  SEL R2, R2, R6, P0 ;  /* 0x0000000602027207 */ /* 0x000fc80000000000 */
[----:B------:R-:W-:-:S13]  /*2ed0*/  ISETP.GE.AND P0, PT, R7, R2, PT ;  /* 0x000000020700720c */ /* 0x000fda0003f06270 */
[----:B------:R-:W-:Y:S05]  /*2ee0*/  @!P0 BRA `(.L_x_625) ;  /* 0xfffffff8006c8947 */ /* 0x000fea000383ffff */
.L_x_614:
[----:B------:R-:W-:Y:S05]  /*2ef0*/  BSYNC.RECONVERGENT B0 ;  /* 0x0000000000007941 */ /* 0x000fea0003800200 */
.L_x_613:
[----:B------:R-:W0:Y:S01]  /*2f00*/  S2UR UR7, SR_CgaCtaId ;  /* 0x00000000000779c3 */ /* 0x000e220000008800 */
[----:B------:R-:W-:Y:S01]  /*2f10*/  UMOV UR6, 0x400 ;  /* 0x0000040000067882 */ /* 0x000fe20000000000 */
[----:B------:R-:W-:Y:S01]  /*2f20*/  IMAD.IADD R3, R3, 0x1, R7 ;  /* 0x0000000103037824 */ /* 0x000fe200078e0207 */
[----:B------:R-:W-:Y:S01]  /*2f30*/  IADD3 R2, PT, PT, -R7, R20, R5 ;  /* 0x0000001407027210 */ /* 0x000fe20007ffe105 */
[----:B------:R-:W-:Y:S01]  /*2f40*/  BSSY.RECONVERGENT B0, `(.L_x_626) ;  /* 0x0000062000007945 */ /* 0x000fe20003800200 */
[----:B------:R-:W-:Y:S02]  /*2f50*/  PLOP3.LUT P0, PT, PT, PT, PT, 0x8, 0x80 ;  /* 0x000000000080781c */ /* 0x000fe40003f0e170 */
[----:B------:R-:W-:Y:S01]  /*2f60*/  ISETP.GE.AND P1, PT, R2, R19, PT ;  /* 0x000000130200720c */ /* 0x000fe20003f26270 */
[----:B0-----:R-:W-:-:S06]  /*2f70*/  ULEA UR6, UR7, UR6, 0x18 ;  /* 0x0000000607067291 */ /* 0x001fcc000f8ec0ff */
[----:B------:R-:W-:Y:S02]  /*2f80*/  LEA R4, R3, UR6, 0x4 ;  /* 0x0000000603047c11 */ /* 0x000fe4000f8e20ff */
[----:B------:R-:W-:-:S03]  /*2f90*/  LEA R5, R2, UR6, 0x4 ;  /* 0x0000000602057c11 */ /* 0x000fc6000f8e20ff */
        /* <DEDUP_REMOVED lines=31> */
[----:B------:R-:W-:Y:S02]  /*3190*/  IMAD.MOV.U32 R21, RZ, RZ, 0x7f800000 ;  /* 0x7f800000ff157424 */ /* 0x000fe400078e00ff */
[C---:B------:R-:W-:Y:S02]  /*31a0*/  FMUL R26, R25.reuse, R26 ;  /* 0x0000001a191a7220 */ /* 0x040fe40000400000 */
[----:B------:R-:W-:Y:S01]  /*31b0*/  FFMA R7, R24, 1.1920928955078125e-07, R7 ;  /* 0x3400000018077823 */ /* 0x000fe20000000007 */
[----:B------:R-:W-:Y:S02]  /*31c0*/  HFMA2 R24, -RZ, RZ, 1.716796875, 251.125 ;  /* 0x3ede5bd9ff187431 */ /* 0x000fe400000001ff */
[----:B------:R-:W-:-:S04]  /*31d0*/  FFMA R26, R25, R26, R25 ;  /* 0x0000001a191a7223 */ /* 0x000fc80000000019 */
[----:B------:R-:W-:Y:S01]  /*31e0*/  FFMA R7, R7, 0.69314718246459960938, R26 ;  /* 0x3f31721807077823 */ /* 0x000fe2000000001a */
        /* <DEDUP_REMOVED lines=11> */
.L_x_630:
        /* <DEDUP_REMOVED lines=9> */
.L_x_629:
[----:B------:R-:W-:Y:S05]  /*3330*/  BSYNC.RECONVERGENT B1 ;  /* 0x0000000000017941 */ /* 0x000fea0003800200 */
.L_x_628:
[----:B------:R-:W-:Y:S04]  /*3340*/  BSSY.RECONVERGENT B1, `(.L_x_631) ;  /* 0x000000d000017945 */ /* 0x000fe80003800200 */
[----:B------:R-:W-:Y:S05]  /*3350*/  @!P3 BRA `(.L_x_632) ;  /* 0x00000000002cb947 */ /* 0x000fea0003800000 */
[----:B------:R-:W-:Y:S02]  /*3360*/  IMAD.MOV.U32 R7, RZ, RZ, RZ ;  /* 0x000000ffff077224 */ /* 0x000fe400078e00ff */
[----:B------:R-:W-:-:S07]  /*3370*/  IMAD.MOV.U32 R24, RZ, RZ, R23 ;  /* 0x000000ffff187224 */ /* 0x000fce00078e0017 */
.L_x_633:
        /* <DEDUP_REMOVED lines=9> */
.L_x_632:
[----:B------:R-:W-:Y:S05]  /*3410*/  BSYNC.RECONVERGENT B1 ;  /* 0x0000000000017941 */ /* 0x000fea0003800200 */
.L_x_631:
[----:B------:R-:W-:Y:S05]  /*3420*/  @!P1 BRA `(.L_x_627) ;  /* 0x00000000004c9947 */ /* 0x000fea0003800000 */
[----:B------:R-:W-:-:S07]  /*3430*/  IMAD.MOV.U32 R24, RZ, RZ, RZ ;  /* 0x000000ffff187224 */ /* 0x000fce00078e00ff */
.L_x_635:
        /* <DEDUP_REMOVED lines=17> */
.L_x_634:
[----:B------:R-:W-:-:S13]  /*3550*/  ISETP.LE.AND P0, PT, R6, R7, PT ;  /* 0x000000070600720c */ /* 0x000fda0003f03270 */
.L_x_627:
[----:B------:R-:W-:Y:S05]  /*3560*/  BSYNC.RECONVERGENT B0 ;  /* 0x0000000000007941 */ /* 0x000fea0003800200 */
.L_x_626:
        /* <DEDUP_REMOVED lines=8> */
[----:B------:R-:W-:Y:S01]  /*35f0*/  VIADD R25, R3, 0x1 ;  /* 0x0000000103197836 */ /* 0x000fe20000000000 */
[----:B------:R-:W-:Y:S02]  /*3600*/  PLOP3.LUT P1, PT, PT, PT, PT, 0x8, 0x80 ;  /* 0x000000000080781c */ /* 0x000fe40003f2e170 */
[----:B------:R1:W4:Y:S01]  /*3610*/  @!P0 LDS R23, [R4+0x10] ;  /* 0x0000100004178984 */ /* 0x0003220000000800 */
[----:B------:R-:W-:-:S02]  /*3620*/  ISETP.GE.AND P2, PT, R24, R19, PT ;  /* 0x000000131800720c */ /* 0x000fc40003f46270 */
[----:B------:R-:W-:Y:S01]  /*3630*/  @P0 IADD3 R25, PT, PT, R3, RZ, RZ ;  /* 0x000000ff03190210 */ /* 0x000fe20007ffe0ff */
[----:B------:R1:W0:Y:S10]  /*3640*/  @!P0 LDS.64 R8, [R4+0x18] ;  /* 0x0000180004088984 */ /* 0x0002340000000a00 */
[----:B-1----:R-:W-:Y:S05]  /*3650*/  @P2 BRA `(.L_x_637) ;  /* 0x0000000400602947 */ /* 0x002fea0003800000 */
[----:B------:R-:W-:Y:S02]  /*3660*/  ISETP.GE.AND P0, PT, R25, R20, PT ;  /* 0x000000141900720c */ /* 0x000fe40003f06270 */
[----:B------:R-:W-:-:S11]  /*3670*/  PLOP3.LUT P1, PT, PT, PT, PT, 0x80, 0x8 ;  /* 0x000000000008781c */ /* 0x000fd60003f2f070 */
[----:B------:R-:W-:Y:S05]  /*3680*/  @P0 BRA `(.L_x_637) ;  /* 0x0000000400540947 */ /* 0x000fea0003800000 */
[C---:B--2-4-:R-:W-:Y:S01]  /*3690*/  VIMNMX R2, PT, PT, R23.reuse, R22, !PT ;  /* 0x0000001617027248 */ /* 0x054fe20007fe0100 */
[----:B------:R-:W-:Y:S01]  /*36a0*/  IMAD.MOV.U32 R27, RZ, RZ, 0x3e055027 ;  /* 0x3e055027ff1b7424 */ /* 0x000fe200078e00ff */
        /* <DEDUP_REMOVED lines=8> */
[----:B0-----:R-:W-:-:S04]  /*3730*/  LOP3.LUT R5, R3, 0xff800000, RZ, 0xc0, !PT ;  /* 0xff80000003057812 */ /* 0x001fc800078ec0ff */
        /* <DEDUP_REMOVED lines=24> */
[----:B------:R-:W-:-:S05]  /*38c0*/  IMAD.MOV.U32 R3, RZ, RZ, RZ ;  /* 0x000000ffff037224 */ /* 0x000fca00078e00ff */
[----:B------:R-:W0:Y:S02]  /*38d0*/  F2I.U32.TRUNC.NTZ R2, R2 ;  /* 0x0000000200027305 */ /* 0x000e24000020f000 */
[----:B0-----:R-:W-:Y:S01]  /*38e0*/  ISETP.NE.AND P0, PT, R2, RZ, PT ;  /* 0x000000ff0200720c */ /* 0x001fe20003f05270 */
[----:B------:R-:W-:-:S12]  /*38f0*/  @!P2 BRA `(.L_x_639) ;  /* 0x00000000002ca947 */ /* 0x000fd80003800000 */
[----:B------:R-:W-:Y:S02]  /*3900*/  HFMA2 R3, -RZ, RZ, 0, 0 ;  /* 0x00000000ff037431 */ /* 0x000fe400000001ff */
[----:B------:R-:W-:-:S07]  /*3910*/  IMAD.MOV.U32 R5, RZ, RZ, R22 ;  /* 0x000000ffff057224 */ /* 0x000fce00078e0016 */
.L_x_640:
        /* <DEDUP_REMOVED lines=9> */
.L_x_639:
[----:B------:R-:W-:Y:S05]  /*39b0*/  BSYNC.RECONVERGENT B1 ;  /* 0x0000000000017941 */ /* 0x000fea0003800200 */
.L_x_638:
[----:B------:R-:W-:Y:S04]  /*39c0*/  BSSY.RECONVERGENT B1, `(.L_x_641) ;  /* 0x000000d000017945 */ /* 0x000fe80003800200 */
[----:B------:R-:W-:Y:S05]  /*39d0*/  @!P3 BRA `(.L_x_642) ;  /* 0x00000000002cb947 */ /* 0x000fea0003800000 */
[----:B------:R-:W-:Y:S01]  /*39e0*/  MOV R4, RZ ;  /* 0x000000ff00047202 */ /* 0x000fe20000000f00 */
[----:B------:R-:W-:-:S07]  /*39f0*/  IMAD.MOV.U32 R5, RZ, RZ, R23 ;  /* 0x000000ffff057224 */ /* 0x000fce00078e0017 */
.L_x_643:
        /* <DEDUP_REMOVED lines=9> */
.L_x_642:
[----:B------:R-:W-:Y:S05]  /*3a90*/  BSYNC.RECONVERGENT B1 ;  /* 0x0000000000017941 */ /* 0x000fea0003800200 */
.L_x_641:
[----:B------:R-:W-:Y:S05]  /*3aa0*/  @!P0 BRA `(.L_x_637) ;  /* 0x00000000004c8947 */ /* 0x000fea0003800000 */
[----:B------:R-:W-:-:S07]  /*3ab0*/  IMAD.MOV.U32 R5, RZ, RZ, RZ ;  /* 0x000000ffff057224 */ /* 0x000fce00078e00ff */
.L_x_645:
        /* <DEDUP_REMOVED lines=17> */
.L_x_644:
[----:B------:R-:W-:-:S13]  /*3bd0*/  ISETP.LE.AND P1, PT, R3, R4, PT ;  /* 0x000000040300720c */ /* 0x000fda0003f23270 */
.L_x_637:
[----:B------:R-:W-:Y:S05]  /*3be0*/  BSYNC.RECONVERGENT B0 ;  /* 0x0000000000007941 */ /* 0x000fea0003800200 */
.L_x_636:
[----:B------:R-:W1:Y:S01]  /*3bf0*/  S2UR UR7, SR_CgaCtaId ;  /* 0x00000000000779c3 */ /* 0x000e620000008800 */
[----:B------:R-:W-:Y:S01]  /*3c00*/  UMOV UR6, 0x400 ;  /* 0x0000040000067882 */ /* 0x000fe20000000000 */
[----:B------:R-:W-:Y:S01]  /*3c10*/  VIADD R3, R25, 0x1 ;  /* 0x0000000119037836 */ /* 0x000fe20000000000 */
[----:B------:R-:W-:Y:S01]  /*3c20*/  IADD3 R2, PT, PT, R24, 0x1, RZ ;  /* 0x0000000118027810 */ /* 0x000fe20007ffe0ff */
[----:B------:R-:W-:Y:S01]  /*3c30*/  @P1 IMAD.MOV R3, RZ, RZ, R25 ;  /* 0x000000ffff031224 */ /* 0x000fe200078e0219 */
[----:B0--3--:R-:W-:Y:S01]  /*3c40*/  SEL R4, R10, R8, P1 ;  /* 0x000000080a047207 */ /* 0x009fe20000800000 */
[----:B------:R-:W-:Y:S01]  /*3c50*/  @!P1 IMAD.MOV R2, RZ, RZ, R24 ;  /* 0x000000ffff029224 */ /* 0x000fe200078e0218 */
[----:B--2-4-:R-:W-:Y:S01]  /*3c60*/  SEL R24, R22, R23, P1 ;  /* 0x0000001716187207 */ /* 0x014fe20000800000 */
[----:B------:R-:W-:Y:S01]  /*3c70*/  BSSY.RECONVERGENT B0, `(.L_x_646) ;  /* 0x0000064000007945 */ /* 0x000fe20003800200 */
[----:B------:R-:W-:Y:S02]  /*3c80*/  SEL R5, R11, R9, P1 ;  /* 0x000000090b057207 */ /* 0x000fe40000800000 */
[----:B------:R-:W-:Y:S01]  /*3c90*/  PLOP3.LUT P0, PT, PT, PT, PT, 0x8, 0x80 ;  /* 0x000000000080781c */ /* 0x000fe20003f0e170 */
[----:B-1----:R-:W-:-:S06]  /*3ca0*/  ULEA UR6, UR7, UR6, 0x18 ;  /* 0x0000000607067291 */ /* 0x002fcc000f8ec0ff */
[----:B------:R-:W-:Y:S02]  /*3cb0*/  @!P1 LEA R25, R3, UR6, 0x4 ;  /* 0x0000000603199c11 */ /* 0x000fe4000f8e20ff */
        /* <DEDUP_REMOVED lines=51> */
.L_x_650:
        /* <DEDUP_REMOVED lines=9> */
.L_x_649:
[----:B------:R-:W-:Y:S05]  /*4080*/  BSYNC.RECONVERGENT B1 ;  /* 0x0000000000017941 */ /* 0x000fea0003800200 */
.L_x_648:
[----:B------:R-:W-:Y:S04]  /*4090*/  BSSY.RECONVERGENT B1, `(.L_x_651) ;  /* 0x000000d000017945 */ /* 0x000fe80003800200 */
[----:B------:R-:W-:Y:S05]  /*40a0*/  @!P3 BRA `(.L_x_652) ;  /* 0x00000000002cb947 */ /* 0x000fea0003800000 */
[----:B------:R-:W-:Y:S01]  /*40b0*/  IMAD.MOV.U32 R26, RZ, RZ, RZ ;  /* 0x000000ffff1a7224 */ /* 0x000fe200078e00ff */
[----:B------:R-:W-:-:S07]  /*40c0*/  MOV R28, R23 ;  /* 0x00000017001c7202 */ /* 0x000fce0000000f00 */
.L_x_653:
        /* <DEDUP_REMOVED lines=9> */
.L_x_652:
[----:B------:R-:W-:Y:S05]  /*4160*/  BSYNC.RECONVERGENT B1 ;  /* 0x0000000000017941 */ /* 0x000fea0003800200 */
.L_x_651:
[----:B------:R-:W-:Y:S05]  /*4170*/  @!P1 BRA `(.L_x_647) ;  /* 0x00000000004c9947 */ /* 0x000fea0003800000 */
[----:B------:R-:W-:-:S07]  /*4180*/  HFMA2 R28, -RZ, RZ, 0, 0 ;  /* 0x00000000ff1c7431 */ /* 0x000fce00000001ff */
.L_x_655:
        /* <DEDUP_REMOVED lines=17> */
.L_x_654:
[----:B------:R-:W-:-:S13]  /*42a0*/  ISETP.LE.AND P0, PT, R25, R26, PT ;  /* 0x0000001a1900720c */ /* 0x000fda0003f03270 */
.L_x_647:
[----:B------:R-:W-:Y:S05]  /*42b0*/  BSYNC.RECONVERGENT B0 ;  /* 0x0000000000007941 */ /* 0x000fea0003800200 */
.L_x_646:
        /* <DEDUP_REMOVED lines=8> */
[----:B-1-3--:R-:W-:-:S02]  /*4340*/  SEL R25, R22, R23, P0 ;  /* 0x0000001716197207 */ /* 0x00afc40000000000 */
[----:B--2-4-:R-:W-:Y:S02]  /*4350*/  SEL R2, R10, R8, P0 ;  /* 0x000000080a027207 */ /* 0x014fe40000000000 */
        /* <DEDUP_REMOVED lines=24> */
[----:B0-----:R-:W-:-:S04]  /*44e0*/  LOP3.LUT R28, R20, 0xff800000, RZ, 0xc0, !PT ;  /* 0xff800000141c7812 */ /* 0x001fc800078ec0ff */
        /* <DEDUP_REMOVED lines=13> */
[----:B------:R-:W-:Y:S02]  /*45c0*/  HFMA2 R27, -RZ, RZ, 1.716796875, 251.125 ;  /* 0x3ede5bd9ff1b7431 */ /* 0x000fe400000001ff */
[----:B------:R-:W-:Y:S01]  /*45d0*/  FFMA R29, R20, R29, R20 ;  /* 0x0000001d141d7223 */ /* 0x000fe20000000014 */
[----:B------:R-:W-:-:S03]  /*45e0*/  IMAD.MOV.U32 R20, RZ, RZ, 0x7f800000 ;  /* 0x7f800000ff147424 */ /* 0x000fc600078e00ff */
[----:B------:R-:W-:Y:S01]  /*45f0*/  FFMA R26, R26, 0.69314718246459960938, R29 ;  /* 0x3f3172181a1a7823 */ /* 0x000fe2000000001d */
[C---:B------:R-:W-:Y:S01]  /*4600*/  @P0 FFMA R26, R19.reuse, R20, +INF ;  /* 0x7f800000131a0423 */ /* 0x040fe20000000014 */
[----:B------:R-:W-:Y:S01]  /*4610*/  FSETP.NEU.AND P0, PT, R19, RZ, PT ;  /* 0x000000ff1300720b */ /* 0x000fe20003f0d000 */
[----:B------:R-:W-:Y:S02]  /*4620*/  IMAD.MOV.U32 R20, RZ, RZ, RZ ;  /* 0x000000ffff147224 */ /* 0x000fe400078e00ff */
[----:B------:R-:W-:-:S05]  /*4630*/  FFMA R26, R26, R27, 1 ;  /* 0x3f8000001a1a7423 */ /* 0x000fca000000001b */
        /* <DEDUP_REMOVED lines=8> */
.L_x_660:
        /* <DEDUP_REMOVED lines=9> */
.L_x_659:
[----:B------:R-:W-:Y:S05]  /*4750*/  BSYNC.RECONVERGENT B1 ;  /* 0x0000000000017941 */ /* 0x000fea0003800200 */
.L_x_658:
[----:B------:R-:W-:Y:S04]  /*4760*/  BSSY.RECONVERGENT B1, `(.L_x_661) ;  /* 0x000000d000017945 */ /* 0x000fe80003800200 */
[----:B------:R-:W-:Y:S05]  /*4770*/  @!P3 BRA `(.L_x_662) ;  /* 0x00000000002cb947 */ /* 0x000fea0003800000 */
[----:B------:R-:W-:Y:S02]  /*4780*/  IMAD.MOV.U32 R26, RZ, RZ, RZ ;  /* 0x000000ffff1a7224 */ /* 0x000fe400078e00ff */
[----:B------:R-:W-:-:S07]  /*4790*/  IMAD.MOV.U32 R27, RZ, RZ, R23 ;  /* 0x000000ffff1b7224 */ /* 0x000fce00078e0017 */
.L_x_663:
        /* <DEDUP_REMOVED lines=9> */
.L_x_662:
[----:B------:R-:W-:Y:S05]  /*4830*/  BSYNC.RECONVERGENT B1 ;  /* 0x0000000000017941 */ /* 0x000fea0003800200 */
.L_x_661:
[----:B------:R-:W-:Y:S05]  /*4840*/  @!P1 BRA `(.L_x_657) ;  /* 0x00000000004c9947 */ /* 0x000fea0003800000 */
[----:B------:R-:W-:-:S07]  /*4850*/  IMAD.MOV.U32 R28, RZ, RZ, RZ ;  /* 0x000000ffff1c7224 */ /* 0x000fce00078e00ff */
.L_x_665:
        /* <DEDUP_REMOVED lines=17> */
.L_x_664:
[----:B------:R-:W-:-:S13]  /*4970*/  ISETP.LE.AND P0, PT, R20, R31, PT ;  /* 0x0000001f1400720c */ /* 0x000fda0003f03270 */
.L_x_657:
[----:B------:R-:W-:Y:S05]  /*4980*/  BSYNC.RECONVERGENT B0 ;  /* 0x0000000000007941 */ /* 0x000fea0003800200 */
.L_x_656:
[----:B------:R-:W-:Y:S01]  /*4990*/  UISETP.GE.U32.AND UP0, UPT, UR5, 0x81, UPT ;  /* 0x000000810500788c */ /* 0x000fe2000bf06070 */
[----:B-1-3--:R-:W-:Y:S02]  /*49a0*/  SEL R22, R22, R23, P0 ;  /* 0x0000001716167207 */ /* 0x00afe40000000000 */
[----:B--2-4-:R-:W-:Y:S02]  /*49b0*/  SEL R8, R10, R8, P0 ;  /* 0x000000080a087207 */ /* 0x014fe40000000000 */
[----:B------:R-:W-:-:S04]  /*49c0*/  SEL R9, R11, R9, P0 ;  /* 0x000000090b097207 */ /* 0x000fc80000000000 */
[----:B------:R-:W-:Y:S05]  /*49d0*/  BRA.U !UP0, `(.L_x_666) ;  /* 0xffffffdd08247547 */ /* 0x000fea000b83ffff */
[----:B------:R-:W1:Y:S02]  /*49e0*/  LDCU.U8 UR4, c[0x0][0x380] ;  /* 0x00007000ff0477ac */ /* 0x000e640008000000 */
[----:B-1----:R-:W-:-:S04]  /*49f0*/  UPRMT UR4, UR4, 0x8880, URZ ;  /* 0x0000888004047896 */ /* 0x002fc800080000ff */
[----:B------:R-:W-:Y:S01]  /*4a00*/  UISETP.NE.AND UP0, UPT, UR4, URZ, UPT ;  /* 0x000000ff0400728c */ /* 0x000fe2000bf05270 */
[----:B------:R-:W-:Y:S08]  /*4a10*/  BAR.SYNC.DEFER_BLOCKING 0x0 ;  /* 0x0000000000007b1d */ /* 0x000ff00000010000 */
[----:B------:R-:W-:Y:S05]  /*4a20*/  BRA.U !UP0, `(.L_x_667) ;  /* 0x0000000108887547 */ /* 0x000fea000b800000 */
[----:B------:R-:W-:Y:S01]  /*4a30*/  MOV R14, R6 ;  /* 0x00000006000e7202 */ /* 0x000fe20000000f00 */
[----:B------:R-:W-:Y:S01]  /*4a40*/  IMAD.MOV.U32 R15, RZ, RZ, R7 ;  /* 0x000000ffff0f7224 */ /* 0x000fe200078e0007 */
[----:B------:R-:W-:Y:S01]  /*4a50*/  STS [R12], R21 ;  /* 0x000000150c007388 */ /* 0x000fe20000000800 */
[----:B------:R-:W1:Y:S01]  /*4a60*/  LDCU.64 UR4, c[0x0][0x398] ;  /* 0x00007300ff0477ac */ /* 0x000e620008000a00 */
[----:B------:R-:W-:Y:S02]  /*4a70*/  IADD3 R17, PT, PT, R0, UR10, RZ ;  /* 0x0000000a00117c10 */ /* 0x000fe4000fffe0ff */
[----:B------:R2:W-:Y:S02]  /*4a80*/  STS.64 [R12+0x8], R14 ;  /* 0x0000080e0c007388 */ /* 0x0005e40000000a00 */
[----:B------:R-:W-:Y:S02]  /*4a90*/  IADD3 R17, P0, PT, R16, R17, RZ ;  /* 0x0000001110117210 */ /* 0x000fe40007f1e0ff */
[----:B------:R-:W-:Y:S03]  /*4aa0*/  STS [R12+0x10], R24 ;  /* 0x000010180c007388 */ /* 0x000fe60000000800 */
[----:B------:R-:W-:Y:S01]  /*4ab0*/  IMAD.X R0, RZ, RZ, RZ, P0 ;  /* 0x000000ffff007224 */ /* 0x000fe200000e06ff */
[----:B------:R-:W-:Y:S01]  /*4ac0*/  STS [R12+0x20], R25 ;  /* 0x000020190c007388 */ /* 0x000fe20000000800 */
[----:B--2---:R-:W-:Y:S01]  /*4ad0*/  IMAD.MOV.U32 R14, RZ, RZ, R4 ;  /* 0x000000ffff0e7224 */ /* 0x004fe200078e0004 */
[----:B------:R-:W-:-:S02]  /*4ae0*/  MOV R15, R5 ;  /* 0x00000005000f7202 */ /* 0x000fc40000000f00 */
[----:B------:R-:W-:Y:S04]  /*4af0*/  STS [R12+0x30], R22 ;  /* 0x000030160c007388 */ /* 0x000fe80000000800 */
[----:B------:R2:W-:Y:S04]  /*4b00*/  STS.64 [R12+0x18], R14 ;  /* 0x0000180e0c007388 */ /* 0x0005e80000000a00 */
[----:B------:R1:W-:Y:S01]  /*4b10*/  STS.64 [R12+0x28], R2 ;  /* 0x000028020c007388 */ /* 0x0003e20000000a00 */
[----:B--2---:R-:W-:Y:S02]  /*4b20*/  IMAD.MOV.U32 R14, RZ, RZ, R8 ;  /* 0x000000ffff0e7224 */ /* 0x004fe400078e0008 */
[----:B------:R-:W-:Y:S01]  /*4b30*/  IMAD.MOV.U32 R15, RZ, RZ, R9 ;  /* 0x000000ffff0f7224 */ /* 0x000fe200078e0009 */
[----:B-1----:R-:W-:-:S04]  /*4b40*/  LEA R2, P0, R17, UR4, 0x4 ;  /* 0x0000000411027c11 */ /* 0x002fc8000f8020ff */
[----:B------:R-:W-:Y:S01]  /*4b50*/  STS.64 [R12+0x38], R14 ;  /* 0x0000380e0c007388 */ /* 0x000fe20000000a00 */
[----:B------:R-:W-:-:S03]  /*4b60*/  NOP ;  /* 0x0000000000007918 */ /* 0x000fc60000000000 */
[----:B------:R-:W1:Y:S01]  /*4b70*/  LDS.128 R24, [R13] ;  /* 0x000000000d187984 */ /* 0x000e620000000c00 */
[----:B------:R-:W-:-:S03]  /*4b80*/  LEA.HI.X R3, R17, UR5, R0, 0x4, P0 ;  /* 0x0000000511037c11 */ /* 0x000fc600080f2400 */
        /* <DEDUP_REMOVED lines=12> */
.L_x_667:
        /* <DEDUP_REMOVED lines=29> */
.L_x_552:
[----:B------:R-:W0:Y:S01]  /*4e20*/  LDCU.64 UR4, c[0x0][0x388] ;  /* 0x00007100ff0477ac */ /* 0x000e220008000a00 */
[----:B------:R-:W-:Y:S01]  /*4e30*/  ACQBULK ;  /* 0x000000000000782e */ /* 0x000fe20000000000 */
[----:B------:R-:W1:Y:S01]  /*4e40*/  S2R R18, SR_TID.X ;  /* 0x0000000000127919 */ /* 0x000e620000002100 */
[----:B------:R-:W2:Y:S01]  /*4e50*/  LDC R0, c[0x0][0x3a8] ;  /* 0x0000ea00ff007b82 */ /* 0x000ea20000000800 */
[----:B0-----:R-:W-:-:S06]  /*4e60*/  UIMAD.WIDE.U32 UR4, UR10, 0x10, UR4 ;  /* 0x000000100a0478a5 */ /* 0x001fcc000f8e0004 */
[----:B------:R-:W-:Y:S01]  /*4e70*/  IMAD.U32 R6, RZ, RZ, UR4 ;  /* 0x00000004ff067e24 */ /* 0x000fe2000f8e00ff */
[----:B------:R-:W-:-:S05]  /*4e80*/  MOV R7, UR5 ;  /* 0x0000000500077c02 */ /* 0x000fca0008000f00 */
[----:B------:R-:W3:Y:S04]  /*4e90*/  LDG.E R19, desc[UR8][R6.64] ;  /* 0x0000000806137981 */ /* 0x000ee8000c1e1900 */
[----:B------:R-:W4:Y:S01]  /*4ea0*/  LDG.E.64 R4, desc[UR8][R6.64+0x8] ;  /* 0x0000080806047981 */ /* 0x000f22000c1e1b00 */
[----:B-1----:R-:W-:Y:S02]  /*4eb0*/  IMAD.SHL.U32 R26, R18, 0x4, RZ ;  /* 0x00000004121a7824 */ /* 0x002fe400078e00ff */
[----:B------:R-:W-:-:S03]  /*4ec0*/  IMAD R15, RZ, RZ, -UR10 ;  /* 0x8000000aff0f7e24 */ /* 0x000fc6000f8e02ff */
        /* <DEDUP_REMOVED lines=10> */
[----:B------:R-:W-:-:S04]  /*4f70*/  LEA R2, P4, R16, UR4, 0x4 ;  /* 0x0000000410027c11 */ /* 0x000fc8000f8820ff */
[----:B------:R-:W-:Y:S01]  /*4f80*/  IADD3.X R3, PT, PT, RZ, UR5, RZ, P4, !PT ;  /* 0x00000005ff037c10 */ /* 0x000fe2000a7fe4ff */
[----:B------:R-:W0:Y:S01]  /*4f90*/  S2R R11, SR_LANEID ;  /* 0x00000000000b7919 */ /* 0x000e220000000000 */
[----:B---3--:R-:W-:-:S03]  /*4fa0*/  MOV R9, R19 ;  /* 0x0000001300097202 */ /* 0x008fc60000000f00 */
[----:B------:R-:W2:Y:S01]  /*4fb0*/  @!P0 LDG.E R19, desc[UR8][R2.64] ;  /* 0x0000000802138981 */ /* 0x000ea2000c1e1900 */
[----:B----4-:R-:W-:Y:S02]  /*4fc0*/  IMAD.MOV.U32 R20, RZ, RZ, R4 ;  /* 0x000000ffff147224 */ /* 0x010fe400078e0004 */
[----:B------:R-:W-:Y:S02]  /*4fd0*/  IMAD.MOV.U32 R21, RZ, RZ, R5 ;  /* 0x000000ffff157224 */ /* 0x000fe400078e0005 */
[--C-:B------:R-:W-:Y:S01]  /*4fe0*/  IMAD.MOV.U32 R25, RZ, RZ, R9.reuse ;  /* 0x000000ffff197224 */ /* 0x100fe200078e0009 */
[----:B------:R-:W-:Y:S01]  /*4ff0*/  MOV R6, R20 ;  /* 0x0000001400067202 */ /* 0x000fe20000000f00 */
[----:B------:R-:W-:Y:S01]  /*5000*/  IMAD.MOV.U32 R27, RZ, RZ, R9 ;  /* 0x000000ffff1b7224 */ /* 0x000fe200078e0009 */
[----:B------:R-:W-:Y:S01]  /*5010*/  MOV R23, R21 ;  /* 0x0000001500177202 */ /* 0x000fe20000000f00 */
[----:B------:R-:W-:Y:S01]  /*5020*/  IMAD.MOV.U32 R7, RZ, RZ, R21 ;  /* 0x000000ffff077224 */ /* 0x000fe200078e0015 */
[----:B------:R-:W3:Y:S01]  /*5030*/  @!P3 LDG.E R9, desc[UR8][R2.64+0x600] ;  /* 0x000600080209b981 */ /* 0x000ee2000c1e1900 */
[----:B------:R-:W-:-:S03]  /*5040*/  IMAD.MOV.U32 R22, RZ, RZ, R20 ;  /* 0x000000ffff167224 */ /* 0x000fc600078e0014 */
[----:B------:R-:W4:Y:S04]  /*5050*/  @!P1 LDG.E R25, desc[UR8][R2.64+0x200] ;  /* 0x0002000802199981 */ /* 0x000f28000c1e1900 */
[----:B------:R-:W5:Y:S04]  /*5060*/  @!P2 LDG.E R27, desc[UR8][R2.64+0x400] ;  /* 0x00040008021ba981 */ /* 0x000f68000c1e1900 */
[----:B------:R-:W5:Y:S04]  /*5070*/  @!P0 LDG.E.64 R4, desc[UR8][R2.64+0x8] ;  /* 0x0000080802048981 */ /* 0x000f68000c1e1b00 */
[----:B------:R-:W5:Y:S04]  /*5080*/  @!P1 LDG.E.64 R6, desc[UR8][R2.64+0x208] ;  /* 0x0002080802069981 */ /* 0x000f68000c1e1b00 */
[----:B------:R-:W5:Y:S04]  /*5090*/  @!P2 LDG.E.64 R22, desc[UR8][R2.64+0x408] ;  /* 0x000408080216a981 */ /* 0x000f68000c1e1b00 */
[----:B------:R-:W5:Y:S01]  /*50a0*/  @!P3 LDG.E.64 R20, desc[UR8][R2.64+0x608] ;  /* 0x000608080214b981 */ /* 0x000f62000c1e1b00 */
[----:B------:R-:W1:Y:S01]  /*50b0*/  S2UR UR5, SR_CgaCtaId ;  /* 0x00000000000579c3 */ /* 0x000e620000008800 */
[----:B------:R-:W-:Y:S01]  /*50c0*/  UMOV UR4, 0x400 ;  /* 0x0000040000047882 */ /* 0x000fe20000000000 */
[----:B0-----:R-:W-:Y:S01]  /*50d0*/  IMAD.IADD R10, R17, 0x1, R11 ;  /* 0x00000001110a7824 */ /* 0x001fe200078e020b */
[----:B-1----:R-:W-:-:S06]  /*50e0*/  ULEA UR4, UR5, UR4, 0x18 ;  /* 0x0000000405047291 */ /* 0x002fcc000f8ec0ff */
[----:B------:R-:W-:-:S05]  /*50f0*/  LEA R10, R10, UR4, 0x4 ;  /* 0x000000040a0a7c11 */ /* 0x000fca000f8e20ff */
[----:B------:R-:W-:Y:S01]  /*5100*/  IMAD R11, R11, 0x30, R10 ;  /* 0x000000300b0b7824 */ /* 0x000fe200078e020a */
[----:B--2---:R0:W-:Y:S04]  /*5110*/  STS [R10], R19 ;  /* 0x000000130a007388 */ /* 0x0041e80000000800 */
[----:B---3--:R-:W-:Y:S04]  /*5120*/  STS [R10+0x600], R9 ;  /* 0x000600090a007388 */ /* 0x008fe80000000800 */
[----:B----4-:R-:W-:Y:S04]  /*5130*/  STS [R10+0x200], R25 ;  /* 0x000200190a007388 */ /* 0x010fe80000000800 */
[----:B-----5:R-:W-:Y:S04]  /*5140*/  STS [R10+0x400], R27 ;  /* 0x0004001b0a007388 */ /* 0x020fe80000000800 */
[----:B------:R-:W-:Y:S04]  /*5150*/  STS.64 [R10+0x8], R4 ;  /* 0x000008040a007388 */ /* 0x000fe80000000a00 */
[----:B------:R-:W-:Y:S04]  /*5160*/  STS.64 [R10+0x208], R6 ;  /* 0x000208060a007388 */ /* 0x000fe80000000a00 */
[----:B------:R-:W-:Y:S04]  /*5170*/  STS.64 [R10+0x408], R22 ;  /* 0x000408160a007388 */ /* 0x000fe80000000a00 */
[----:B------:R1:W-:Y:S01]  /*5180*/  STS.64 [R10+0x608], R20 ;  /* 0x000608140a007388 */ /* 0x0003e20000000a00 */
[----:B------:R-:W-:-:S03]  /*5190*/  NOP ;  /* 0x0000000000007918 */ /* 0x000fc60000000000 */
[----:B------:R-:W2:Y:S04]  /*51a0*/  LDS R0, [R11] ;  /* 0x000000000b007984 */ /* 0x000ea80000000800 */
[----:B------:R-:W-:Y:S04]  /*51b0*/  LDS R31, [R11+0x10] ;  /* 0x000010000b1f7984 */ /* 0x000fe80000000800 */
[----:B------:R-:W-:Y:S04]  /*51c0*/  LDS R28, [R11+0x20] ;  /* 0x000020000b1c7984 */ /* 0x000fe80000000800 */
[----:B------:R-:W-:Y:S04]  /*51d0*/  LDS R29, [R11+0x30] ;  /* 0x000030000b1d7984 */ /* 0x000fe80000000800 */
[----:B------:R-:W3:Y:S04]  /*51e0*/  LDS.64 R2, [R11+0x8] ;  /* 0x000008000b027984 */ /* 0x000ee80000000a00 */
[----:B------:R4:W4:Y:S04]  /*51f0*/  LDS.64 R8, [R11+0x18] ;  /* 0x000018000b087984 */ /* 0x0009280000000a00 */
[----:B------:R2:W4:Y:S04]  /*5200*/  LDS.64 R6, [R11+0x28] ;  /* 0x000028000b067984 */ /* 0x0005280000000a00 */
[----:B------:R2:W4:Y:S01]  /*5210*/  LDS.64 R4, [R11+0x38] ;  /* 0x000038000b047984 */ /* 0x0005220000000a00 */
[----:B0-----:R-:W-:Y:S01]  /*5220*/  LOP3.LUT R19, R18, 0x1f, RZ, 0xc0, !PT ;  /* 0x0000001f12137812 */ /* 0x001fe200078ec0ff */
[----:B------:R-:W-:Y:S01]  /*5230*/  BAR.SYNC.DEFER_BLOCKING 0x0 ;  /* 0x0000000000007b1d */ /* 0x000fe20000010000 */
[----:B-1----:R-:W-:-:S07]  /*5240*/  VIADD R20, R26, 0x1 ;  /* 0x000000011a147836 */ /* 0x002fce0000000000 */
[----:B------:R-:W-:Y:S01]  /*5250*/  PREEXIT ;  /* 0x000000000000782d */ /* 0x000fe20000000000 */
[----:B------:R-:W-:Y:S01]  /*5260*/  BSSY.RECONVERGENT B0, `(.L_x_668) ;  /* 0x000006e000007945 */ /* 0x000fe20003800200 */
[-C--:B--2---:R-:W-:Y:S01]  /*5270*/  MOV R21, R0.reuse ;  /* 0x0000000000157202 */ /* 0x084fe20000000f00 */
[--C-:B---3--:R-:W-:Y:S01]  /*5280*/  IMAD.MOV.U32 R25, RZ, RZ, R2.reuse ;  /* 0x000000ffff197224 */ /* 0x108fe200078e0002 */
[----:B------:R-:W-:Y:S01]  /*5290*/  ISETP.GE.U32.AND P0, PT, R20, R15, PT ;  /* 0x0000000f1400720c */ /* 0x000fe20003f06070 */
[--C-:B------:R-:W-:Y:S01]  /*52a0*/  IMAD.MOV.U32 R24, RZ, RZ, R3.reuse ;  /* 0x000000ffff187224 */ /* 0x100fe200078e0003 */
[----:B------:R-:W-:Y:S01]  /*52b0*/  MOV R23, R0 ;  /* 0x0000000000177202 */ /* 0x000fe20000000f00 */
[----:B------:R-:W-:Y:S02]  /*52c0*/  IMAD.MOV.U32 R20, RZ, RZ, R2 ;  /* 0x000000ffff147224 */ /* 0x000fe400078e0002 */
[----:B------:R-:W-:-:S08]  /*52d0*/  IMAD.MOV.U32 R27, RZ, RZ, R3 ;  /* 0x000000ffff1b7224 */ /* 0x000fd000078e0003 */
[----:B----4-:R-:W-:Y:S05]  /*52e0*/  @P0 BRA `(.L_x_669) ;  /* 0x0000000400940947 */ /* 0x010fea0003800000 */
[C---:B------:R-:W-:Y:S01]  /*52f0*/  VIMNMX R20, PT, PT, R31.reuse, R0, !PT ;  /* 0x000000001f147248 */ /* 0x040fe20007fe0100 */
[----:B------:R-:W-:Y:S01]  /*5300*/  IMAD.MOV.U32 R22, RZ, RZ, 0x3e055027 ;  /* 0x3e055027ff167424 */ /* 0x000fe200078e00ff */
[----:B------:R-:W-:Y:S01]  /*5310*/  BSSY.RECONVERGENT B1, `(.L_x_670) ;  /* 0x0000033000017945 */ /* 0x000fe20003800200 */
[----:B------:R-:W-:Y:S01]  /*5320*/  ISETP.NE.AND P1, PT, R31, RZ, PT ;  /* 0x000000ff1f00720c */ /* 0x000fe20003f25270 */
[----:B------:R-:W-:Y:S01]  /*5330*/  IMAD.MOV.U32 R30, RZ, RZ, RZ ;  /* 0x000000ffff1e7224 */ /* 0x000fe200078e00ff */
[----:B------:R-:W-:Y:S01]  /*5340*/  ISETP.GE.AND P0, PT, R20, 0x1, PT ;  /* 0x000000011400780c */ /* 0x000fe20003f06270 */
[----:B------:R-:W-:Y:S01]  /*5350*/  IMAD.MOV.U32 R25, RZ, RZ, R8 ;  /* 0x000000ffff197224 */ /* 0x000fe200078e0008 */
        /* <DEDUP_REMOVED lines=20> */
[----:B------:R-:W-:Y:S01]  /*54a0*/  FFMA R21, R21, R24, R21 ;  /* 0x0000001815157223 */ /* 0x000fe20000000015 */
[----:B------:R-:W-:-:S03]  /*54b0*/  IMAD.MOV.U32 R24, RZ, RZ, R9 ;  /* 0x000000ffff187224 */ /* 0x000fc600078e0009 */
[----:B------:R-:W-:Y:S01]  /*54c0*/  FFMA R21, R22, 0.69314718246459960938, R21 ;  /* 0x3f31721816157823 */ /* 0x000fe20000000015 */
[----:B------:R-:W-:-:S03]  /*54d0*/  IMAD.MOV.U32 R22, RZ, RZ, 0x3ede5bd9 ;  /* 0x3ede5bd9ff167424 */ /* 0x000fc600078e00ff */
[C---:B------:R-:W-:Y:S01]  /*54e0*/  @P0 FFMA R21, R20.reuse, R23, +INF ;  /* 0x7f80000014150423 */ /* 0x040fe20000000017 */
[----:B------:R-:W-:Y:S02]  /*54f0*/  FSETP.NEU.AND P0, PT, R20, RZ, PT ;  /* 0x000000ff1400720b */ /* 0x000fe40003f0d000 */
[----:B------:R-:W-:Y:S01]  /*5500*/  MOV R23, R0 ;  /* 0x0000000000177202 */ /* 0x000fe20000000f00 */
[----:B------:R-:W-:Y:S01]  /*5510*/  FFMA R21, R21, R22, 1 ;  /* 0x3f80000015157423 */ /* 0x000fe20000000016 */
[----:B------:R-:W-:-:S04]  /*5520*/  IMAD.MOV.U32 R22, RZ, RZ, RZ ;  /* 0x000000ffff167224 */ /* 0x000fc800078e00ff */
[----:B------:R-:W-:Y:S02]  /*5530*/  FSEL R32, R21, -INF , P0 ;  /* 0xff80000015207808 */ /* 0x000fe40000000000 */
[----:B------:R-:W-:Y:S02]  /*5540*/  ISETP.NE.AND P0, PT, R0, RZ, PT ;  /* 0x000000ff0000720c */ /* 0x000fe40003f05270 */
[----:B------:R-:W-:Y:S02]  /*5550*/  MOV R21, R31 ;  /* 0x0000001f00157202 */ /* 0x000fe40000000f00 */
[----:B------:R-:W0:Y:S02]  /*5560*/  F2I.U32.TRUNC.NTZ R32, R32 ;  /* 0x0000002000207305 */ /* 0x000e24000020f000 */
[----:B0-----:R-:W-:-:S07]  /*5570*/  ISETP.NE.AND P2, PT, R32, RZ, PT ;  /* 0x000000ff2000720c */ /* 0x001fce0003f45270 */
[----:B------:R-:W-:Y:S06]  /*5580*/  @!P0 BRA `(.L_x_671) ;  /* 0x00000000002c8947 */ /* 0x000fec0003800000 */
[----:B------:R-:W-:Y:S01]  /*5590*/  IMAD.MOV.U32 R22, RZ, RZ, RZ ;  /* 0x000000ffff167224 */ /* 0x000fe200078e00ff */
[----:B------:R-:W-:-:S07]  /*55a0*/  MOV R20, R0 ;  /* 0x0000000000147202 */ /* 0x000fce0000000f00 */
.L_x_672:
        /* <DEDUP_REMOVED lines=9> */
.L_x_671:
[----:B------:R-:W-:Y:S05]  /*5640*/  BSYNC.RECONVERGENT B1 ;  /* 0x0000000000017941 */ /* 0x000fea0003800200 */
.L_x_670:
[----:B------:R-:W-:Y:S04]  /*5650*/  BSSY.RECONVERGENT B1, `(.L_x_673) ;  /* 0x000000d000017945 */ /* 0x000fe80003800200 */
[----:B------:R-:W-:Y:S05]  /*5660*/  @!P1 BRA `(.L_x_674) ;  /* 0x00000000002c9947 */ /* 0x000fea0003800000 */
[----:B------:R-:W-:Y:S02]  /*5670*/  HFMA2 R30, -RZ, RZ, 0, 0 ;  /* 0x00000000ff1e7431 */ /* 0x000fe400000001ff */
[----:B------:R-:W-:-:S07]  /*5680*/  IMAD.MOV.U32 R20, RZ, RZ, R31 ;  /* 0x000000ffff147224 */ /* 0x000fce00078e001f */
.L_x_675:
        /* <DEDUP_REMOVED lines=9> */
.L_x_674:
[----:B------:R-:W-:Y:S05]  /*5720*/  BSYNC.RECONVERGENT B1 ;  /* 0x0000000000017941 */ /* 0x000fea0003800200 */
.L_x_673:
[----:B------:R-:W-:Y:S02]  /*5730*/  IMAD.MOV.U32 R20, RZ, RZ, R2 ;  /* 0x000000ffff147224 */ /* 0x000fe400078e0002 */
[----:B------:R-:W-:Y:S01]  /*5740*/  IMAD.MOV.U32 R27, RZ, RZ, R3 ;  /* 0x000000ffff1b7224 */ /* 0x000fe200078e0003 */
[----:B------:R-:W-:Y:S06]  /*5750*/  @!P2 BRA `(.L_x_669) ;  /* 0x000000000078a947 */ /* 0x000fec0003800000 */
[----:B------:R-:W-:-:S07]  /*5760*/  MOV R21, RZ ;  /* 0x000000ff00157202 */ /* 0x000fce0000000f00 */
.L_x_677:
        /* <DEDUP_REMOVED lines=22> */
.L_x_676:
[----:B------:R-:W-:Y:S01]  /*58d0*/  ISETP.GT.AND P0, PT, R20, R27, PT ;  /* 0x0000001b1400720c */ /* 0x000fe20003f04270 */
[----:B------:R-:W-:Y:S01]  /*58e0*/  IMAD.MOV.U32 R25, RZ, RZ, R8 ;  /* 0x000000ffff197224 */ /* 0x000fe200078e0008 */
[----:B------:R-:W-:Y:S01]  /*58f0*/  MOV R21, R31 ;  /* 0x0000001f00157202 */ /* 0x000fe20000000f00 */
[----:B------:R-:W-:Y:S01]  /*5900*/  IMAD.MOV.U32 R24, RZ, RZ, R9 ;  /* 0x000000ffff187224 */ /* 0x000fe200078e0009 */
[----:B------:R-:W-:Y:S02]  /*5910*/  SEL R20, R2, R8, P0 ;  /* 0x0000000802147207 */ /* 0x000fe40000000000 */
[----:B------:R-:W-:Y:S02]  /*5920*/  SEL R27, R3, R9, P0 ;  /* 0x00000009031b7207 */ /* 0x000fe40000000000 */
[----:B------:R-:W-:-:S07]  /*5930*/  SEL R23, R0, R31, P0 ;  /* 0x0000001f00177207 */ /* 0x000fce0000000000 */
.L_x_669:
[----:B------:R-:W-:Y:S05]  /*5940*/  BSYNC.RECONVERGENT B0 ;  /* 0x0000000000007941 */ /* 0x000fea0003800200 */
.L_x_668:
[----:B------:R-:W-:Y:S01]  /*5950*/  VIADD R8, R26, 0x2 ;  /* 0x000000021a087836 */ /* 0x000fe20000000000 */
[----:B------:R-:W-:Y:S01]  /*5960*/  BSSY.RECONVERGENT B0, `(.L_x_678) ;  /* 0x0000065000007945 */ /* 0x000fe20003800200 */
[----:B------:R-:W-:Y:S01]  /*5970*/  MOV R22, R20 ;  /* 0x0000001400167202 */ /* 0x000fe20000000f00 */
[----:B------:R-:W-:Y:S02]  /*5980*/  IMAD.MOV.U32 R9, RZ, RZ, R27 ;  /* 0x000000ffff097224 */ /* 0x000fe400078e001b */
[----:B------:R-:W-:Y:S01]  /*5990*/  ISETP.GE.U32.AND P0, PT, R8, R15, PT ;  /* 0x0000000f0800720c */ /* 0x000fe20003f06070 */
[----:B------:R-:W-:-:S12]  /*59a0*/  IMAD.MOV.U32 R8, RZ, RZ, R23 ;  /* 0x000000ffff087224 */ /* 0x000fd800078e0017 */
[----:B------:R-:W-:Y:S05]  /*59b0*/  @P0 BRA `(.L_x_679) ;  /* 0x00000004007c0947 */ /* 0x000fea0003800000 */
[C---:B------:R-:W-:Y:S01]  /*59c0*/  VIMNMX R8, PT, PT, R28.reuse, R23, !PT ;  /* 0x000000171c087248 */ /* 0x040fe20007fe0100 */
[----:B------:R-:W-:Y:S01]  /*59d0*/  IMAD.MOV.U32 R22, RZ, RZ, 0x3e055027 ;  /* 0x3e055027ff167424 */ /* 0x000fe200078e00ff */
[----:B------:R-:W-:Y:S01]  /*59e0*/  BSSY.RECONVERGENT B1, `(.L_x_680) ;  /* 0x0000030000017945 */ /* 0x000fe20003800200 */
[----:B------:R-:W-:Y:S02]  /*59f0*/  ISETP.NE.AND P1, PT, R28, RZ, PT ;  /* 0x000000ff1c00720c */ /* 0x000fe40003f25270 */
[----:B------:R-:W-:Y:S02]  /*5a00*/  ISETP.GE.AND P0, PT, R8, 0x1, PT ;  /* 0x000000010800780c */ /* 0x000fe40003f06270 */
[----:B------:R-:W-:Y:S02]  /*5a10*/  I2FP.F32.S32 R8, R8 ;  /* 0x0000000800087245 */ /* 0x000fe40000201400 */
[----:B------:R-:W-:-:S09]  /*5a20*/  MOV R32, RZ ;  /* 0x000000ff00207202 */ /* 0x000fd20000000f00 */
        /* <DEDUP_REMOVED lines=23> */
[----:B------:R-:W-:Y:S01]  /*5ba0*/  FSETP.NEU.AND P0, PT, R8, RZ, PT ;  /* 0x000000ff0800720b */ /* 0x000fe20003f0d000 */
[----:B------:R-:W-:Y:S02]  /*5bb0*/  IMAD.MOV.U32 R31, RZ, RZ, RZ ;  /* 0x000000ffff1f7224 */ /* 0x000fe400078e00ff */
[----:B------:R-:W-:Y:S02]  /*5bc0*/  IMAD.MOV.U32 R8, RZ, RZ, R28 ;  /* 0x000000ffff087224 */ /* 0x000fe400078e001c */
[----:B------:R-:W-:-:S05]  /*5bd0*/  FFMA R9, R9, R22, 1 ;  /* 0x3f80000009097423 */ /* 0x000fca0000000016 */
[----:B------:R-:W-:Y:S02]  /*5be0*/  FSEL R9, R9, -INF , P0 ;  /* 0xff80000009097808 */ /* 0x000fe40000000000 */
[----:B------:R-:W-:Y:S02]  /*5bf0*/  ISETP.NE.AND P0, PT, R23, RZ, PT ;  /* 0x000000ff1700720c */ /* 0x000fe40003f05270 */
[----:B------:R-:W0:Y:S02]  /*5c00*/  F2I.U32.TRUNC.NTZ R30, R9 ;  /* 0x00000009001e7305 */ /* 0x000e24000020f000 */
[----:B0-----:R-:W-:-:S09]  /*5c10*/  ISETP.NE.AND P2, PT, R30, RZ, PT ;  /* 0x000000ff1e00720c */ /* 0x001fd20003f45270 */
[----:B------:R-:W-:Y:S05]  /*5c20*/  @!P0 BRA `(.L_x_681) ;  /* 0x00000000002c8947 */ /* 0x000fea0003800000 */
[----:B------:R-:W-:Y:S02]  /*5c30*/  IMAD.MOV.U32 R32, RZ, RZ, RZ ;  /* 0x000000ffff207224 */ /* 0x000fe400078e00ff */
[----:B------:R-:W-:-:S07]  /*5c40*/  IMAD.MOV.U32 R9, RZ, RZ, R23 ;  /* 0x000000ffff097224 */ /* 0x000fce00078e0017 */
.L_x_682:
        /* <DEDUP_REMOVED lines=9> */
.L_x_681:
[----:B------:R-:W-:Y:S05]  /*5ce0*/  BSYNC.RECONVERGENT B1 ;  /* 0x0000000000017941 */ /* 0x000fea0003800200 */
.L_x_680:
[----:B------:R-:W-:Y:S04]  /*5cf0*/  BSSY.RECONVERGENT B1, `(.L_x_683) ;  /* 0x000000d000017945 */ /* 0x000fe80003800200 */
[----:B------:R-:W-:Y:S05]  /*5d00*/  @!P1 BRA `(.L_x_684) ;  /* 0x00000000002c9947 */ /* 0x000fea0003800000 */
[----:B------:R-:W-:Y:S01]  /*5d10*/  IMAD.MOV.U32 R31, RZ, RZ, RZ ;  /* 0x000000ffff1f7224 */ /* 0x000fe200078e00ff */
[----:B------:R-:W-:-:S07]  /*5d20*/  MOV R9, R28 ;  /* 0x0000001c00097202 */ /* 0x000fce0000000f00 */
.L_x_685:
        /* <DEDUP_REMOVED lines=9> */
.L_x_684:
[----:B------:R-:W-:Y:S05]  /*5dc0*/  BSYNC.RECONVERGENT B1 ;  /* 0x0000000000017941 */ /* 0x000fea0003800200 */
.L_x_683:
[----:B------:R-:W-:Y:S01]  /*5dd0*/  MOV R22, R6 ;  /* 0x0000000600167202 */ /* 0x000fe20000000f00 */
[----:B------:R-:W-:Y:S01]  /*5de0*/  IMAD.MOV.U32 R9, RZ, RZ, R7 ;  /* 0x000000ffff097224 */ /* 0x000fe200078e0007 */
[----:B------:R-:W-:Y:S06]  /*5df0*/  @!P2 BRA `(.L_x_679) ;  /* 0x00000000006ca947 */ /* 0x000fec0003800000 */
[----:B------:R-:W-:-:S07]  /*5e00*/  IMAD.MOV.U32 R9, RZ, RZ, RZ ;  /* 0x000000ffff097224 */ /* 0x000fce00078e00ff */
.L_x_687:
        /* <DEDUP_REMOVED lines=19> */
.L_x_686:
[----:B------:R-:W-:Y:S01]  /*5f40*/  ISETP.GT.AND P0, PT, R8, R31, PT ;  /* 0x0000001f0800720c */ /* 0x000fe20003f04270 */
[----:B------:R-:W-:Y:S01]  /*5f50*/  IMAD.MOV.U32 R9, RZ, RZ, R7 ;  /* 0x000000ffff097224 */ /* 0x000fe200078e0007 */
[-C--:B------:R-:W-:Y:S01]  /*5f60*/  MOV R22, R6.reuse ;  /* 0x0000000600167202 */ /* 0x080fe20000000f00 */
[----:B------:R-:W-:Y:S01]  /*5f70*/  IMAD.MOV.U32 R8, RZ, RZ, R28 ;  /* 0x000000ffff087224 */ /* 0x000fe200078e001c */
[----:B------:R-:W-:Y:S02]  /*5f80*/  SEL R20, R20, R6, P0 ;  /* 0x0000000614147207 */ /* 0x000fe40000000000 */
[----:B------:R-:W-:Y:S02]  /*5f90*/  SEL R27, R27, R7, P0 ;  /* 0x000000071b1b7207 */ /* 0x000fe40000000000 */
[----:B------:R-:W-:-:S07]  /*5fa0*/  SEL R23, R23, R28, P0 ;  /* 0x0000001c17177207 */ /* 0x000fce0000000000 */
.L_x_679:
[----:B------:R-:W-:Y:S05]  /*5fb0*/  BSYNC.RECONVERGENT B0 ;  /* 0x0000000000007941 */ /* 0x000fea0003800200 */
.L_x_678:
        /* <DEDUP_REMOVED lines=13> */
.L_x_689:
[----:B------:R-:W-:Y:S05]  /*6090*/  BSYNC.RECONVERGENT B0 ;  /* 0x0000000000007941 */ /* 0x000fea0003800200 */
.L_x_688:
        /* <DEDUP_REMOVED lines=42> */
.L_x_694:
        /* <DEDUP_REMOVED lines=9> */
.L_x_693:
[----:B------:R-:W-:Y:S05]  /*63d0*/  BSYNC.RECONVERGENT B1 ;  /* 0x0000000000017941 */ /* 0x000fea0003800200 */
.L_x_692:
[----:B------:R-:W-:Y:S04]  /*63e0*/  BSSY.RECONVERGENT B1, `(.L_x_695) ;  /* 0x000000d000017945 */ /* 0x000fe80003800200 */
[----:B------:R-:W-:Y:S05]  /*63f0*/  @!P2 BRA `(.L_x_696) ;  /* 0x00000000002ca947 */ /* 0x000fea0003800000 */
[----:B------:R-:W-:Y:S02]  /*6400*/  HFMA2 R6, -RZ, RZ, 0, 0 ;  /* 0x00000000ff067431 */ /* 0x000fe400000001ff */
[----:B------:R-:W-:-:S07]  /*6410*/  IMAD.MOV.U32 R7, RZ, RZ, R0 ;  /* 0x000000ffff077224 */ /* 0x000fce00078e0000 */
.L_x_697:
        /* <DEDUP_REMOVED lines=9> */
.L_x_696:
[----:B------:R-:W-:Y:S05]  /*64b0*/  BSYNC.RECONVERGENT B1 ;  /* 0x0000000000017941 */ /* 0x000fea0003800200 */
.L_x_695:
[----:B------:R-:W-:Y:S04]  /*64c0*/  BSSY.RECONVERGENT B1, `(.L_x_698) ;  /* 0x000001d000017945 */ /* 0x000fe80003800200 */
[----:B------:R-:W-:Y:S05]  /*64d0*/  @!P1 BRA `(.L_x_699) ;  /* 0x00000000006c9947 */ /* 0x000fea0003800000 */
[----:B------:R-:W-:-:S07]  /*64e0*/  IMAD.MOV.U32 R7, RZ, RZ, RZ ;  /* 0x000000ffff077224 */ /* 0x000fce00078e00ff */
.L_x_701:
        /* <DEDUP_REMOVED lines=16> */
.L_x_700:
        /* <DEDUP_REMOVED lines=10> */
.L_x_699:
[----:B------:R-:W-:Y:S05]  /*6690*/  BSYNC.RECONVERGENT B1 ;  /* 0x0000000000017941 */ /* 0x000fea0003800200 */
.L_x_698:
        /* <DEDUP_REMOVED lines=40> */
.L_x_704:
        /* <DEDUP_REMOVED lines=9> */
.L_x_703:
[----:B------:R-:W-:Y:S05]  /*69b0*/  BSYNC.RECONVERGENT B1 ;  /* 0x0000000000017941 */ /* 0x000fea0003800200 */
.L_x_702:
[----:B------:R-:W-:Y:S04]  /*69c0*/  BSSY.RECONVERGENT B1, `(.L_x_705) ;  /* 0x000000d000017945 */ /* 0x000fe80003800200 */
[----:B------:R-:W-:Y:S05]  /*69d0*/  @!P1 BRA `(.L_x_706) ;  /* 0x00000000002c9947 */ /* 0x000fea0003800000 */
[----:B------:R-:W-:Y:S02]  /*69e0*/  IMAD.MOV.U32 R6, RZ, RZ, RZ ;  /* 0x000000ffff067224 */ /* 0x000fe400078e00ff */
[----:B------:R-:W-:-:S07]  /*69f0*/  IMAD.MOV.U32 R7, RZ, RZ, R8 ;  /* 0x000000ffff077224 */ /* 0x000fce00078e0008 */
.L_x_707:
        /* <DEDUP_REMOVED lines=9> */
.L_x_706:
[----:B------:R-:W-:Y:S05]  /*6a90*/  BSYNC.RECONVERGENT B1 ;  /* 0x0000000000017941 */ /* 0x000fea0003800200 */
.L_x_705:
[----:B------:R-:W-:Y:S04]  /*6aa0*/  BSSY.RECONVERGENT B1, `(.L_x_708) ;  /* 0x000001d000017945 */ /* 0x000fe80003800200 */
[----:B------:R-:W-:Y:S05]  /*6ab0*/  @!P2 BRA `(.L_x_709) ;  /* 0x00000000006ca947 */ /* 0x000fea0003800000 */
[----:B------:R-:W-:-:S07]  /*6ac0*/  IMAD.MOV.U32 R7, RZ, RZ, RZ ;  /* 0x000000ffff077224 */ /* 0x000fce00078e00ff */
.L_x_711:
        /* <DEDUP_REMOVED lines=16> */
.L_x_710:
        /* <DEDUP_REMOVED lines=10> */
.L_x_709:
[----:B------:R-:W-:Y:S05]  /*6c70*/  BSYNC.RECONVERGENT B1 ;  /* 0x0000000000017941 */ /* 0x000fea0003800200 */
.L_x_708:
        /* <DEDUP_REMOVED lines=40> */
.L_x_714:
        /* <DEDUP_REMOVED lines=9> */
.L_x_713:
[----:B------:R-:W-:Y:S05]  /*6f90*/  BSYNC.RECONVERGENT B1 ;  /* 0x0000000000017941 */ /* 0x000fea0003800200 */
.L_x_712:
[----:B------:R-:W-:Y:S04]  /*6fa0*/  BSSY.RECONVERGENT B1, `(.L_x_715) ;  /* 0x000000d000017945 */ /* 0x000fe80003800200 */
[----:B------:R-:W-:Y:S05]  /*6fb0*/  @!P2 BRA `(.L_x_716) ;  /* 0x00000000002ca947 */ /* 0x000fea0003800000 */
[----:B------:R-:W-:Y:S01]  /*6fc0*/  IMAD.MOV.U32 R6, RZ, RZ, RZ ;  /* 0x000000ffff067224 */ /* 0x000fe200078e00ff */
[----:B------:R-:W-:-:S07]  /*6fd0*/  MOV R7, R21 ;  /* 0x0000001500077202 */ /* 0x000fce0000000f00 */
.L_x_717:
        /* <DEDUP_REMOVED lines=9> */
.L_x_716:
[----:B------:R-:W-:Y:S05]  /*7070*/  BSYNC.RECONVERGENT B1 ;  /* 0x0000000000017941 */ /* 0x000fea0003800200 */
.L_x_715:
[----:B------:R-:W-:Y:S04]  /*7080*/  BSSY.RECONVERGENT B1, `(.L_x_718) ;  /* 0x000001d000017945 */ /* 0x000fe80003800200 */
[----:B------:R-:W-:Y:S05]  /*7090*/  @!P1 BRA `(.L_x_719) ;  /* 0x00000000006c9947 */ /* 0x000fea0003800000 */
[----:B------:R-:W-:-:S07]  /*70a0*/  HFMA2 R7, -RZ, RZ, 0, 0 ;  /* 0x00000000ff077431 */ /* 0x000fce00000001ff */
.L_x_721:
        /* <DEDUP_REMOVED lines=16> */
.L_x_720:
        /* <DEDUP_REMOVED lines=10> */
.L_x_719:
[----:B------:R-:W-:Y:S05]  /*7250*/  BSYNC.RECONVERGENT B1 ;  /* 0x0000000000017941 */ /* 0x000fea0003800200 */
.L_x_718:
        /* <DEDUP_REMOVED lines=40> */
.L_x_724:
        /* <DEDUP_REMOVED lines=9> */
.L_x_723:
[----:B------:R-:W-:Y:S05]  /*7570*/  BSYNC.RECONVERGENT B1 ;  /* 0x0000000000017941 */ /* 0x000fea0003800200 */
.L_x_722:
[----:B------:R-:W-:Y:S04]  /*7580*/  BSSY.RECONVERGENT B1, `(.L_x_725) ;  /* 0x000000d000017945 */ /* 0x000fe80003800200 */
[----:B------:R-:W-:Y:S05]  /*7590*/  @!P2 BRA `(.L_x_726) ;  /* 0x00000000002ca947 */ /* 0x000fea0003800000 */
[----:B------:R-:W-:Y:S02]  /*75a0*/  HFMA2 R6, -RZ, RZ, 0, 0 ;  /* 0x00000000ff067431 */ /* 0x000fe400000001ff */
[----:B------:R-:W-:-:S07]  /*75b0*/  IMAD.MOV.U32 R7, RZ, RZ, R0 ;  /* 0x000000ffff077224 */ /* 0x000fce00078e0000 */
.L_x_727:
        /* <DEDUP_REMOVED lines=9> */
.L_x_726:
[----:B------:R-:W-:Y:S05]  /*7650*/  BSYNC.RECONVERGENT B1 ;  /* 0x0000000000017941 */ /* 0x000fea0003800200 */
.L_x_725:
[----:B------:R-:W-:Y:S04]  /*7660*/  BSSY.RECONVERGENT B1, `(.L_x_728) ;  /* 0x000001d000017945 */ /* 0x000fe80003800200 */
[----:B------:R-:W-:Y:S05]  /*7670*/  @!P1 BRA `(.L_x_729) ;  /* 0x00000000006c9947 */ /* 0x000fea0003800000 */
[----:B------:R-:W-:-:S07]  /*7680*/  IMAD.MOV.U32 R7, RZ, RZ, RZ ;  /* 0x000000ffff077224 */ /* 0x000fce00078e00ff */
.L_x_731:
        /* <DEDUP_REMOVED lines=16> */
.L_x_730:
        /* <DEDUP_REMOVED lines=10> */
.L_x_729:
[----:B------:R-:W-:Y:S05]  /*7830*/  BSYNC.RECONVERGENT B1 ;  /* 0x0000000000017941 */ /* 0x000fea0003800200 */
.L_x_728:
        /* <DEDUP_REMOVED lines=40> */
.L_x_734:
        /* <DEDUP_REMOVED lines=9> */
.L_x_733:
[----:B------:R-:W-:Y:S05]  /*7b50*/  BSYNC.RECONVERGENT B1 ;  /* 0x0000000000017941 */ /* 0x000fea0003800200 */
.L_x_732:
[----:B------:R-:W-:Y:S04]  /*7b60*/  BSSY.RECONVERGENT B1, `(.L_x_735) ;  /* 0x000000d000017945 */ /* 0x000fe80003800200 */
[----:B------:R-:W-:Y:S05]  /*7b70*/  @!P2 BRA `(.L_x_736) ;  /* 0x00000000002ca947 */ /* 0x000fea0003800000 */
[----:B------:R-:W-:Y:S02]  /*7b80*/  IMAD.MOV.U32 R6, RZ, RZ, RZ ;  /* 0x000000ffff067224 */ /* 0x000fe400078e00ff */
[----:B------:R-:W-:-:S07]  /*7b90*/  IMAD.MOV.U32 R7, RZ, RZ, R8 ;  /* 0x000000ffff077224 */ /* 0x000fce00078e0008 */
.L_x_737:
        /* <DEDUP_REMOVED lines=9> */
.L_x_736:
[----:B------:R-:W-:Y:S05]  /*7c30*/  BSYNC.RECONVERGENT B1 ;  /* 0x0000000000017941 */ /* 0x000fea0003800200 */
.L_x_735:
[----:B------:R-:W-:Y:S04]  /*7c40*/  BSSY.RECONVERGENT B1, `(.L_x_738) ;  /* 0x000001d000017945 */ /* 0x000fe80003800200 */
[----:B------:R-:W-:Y:S05]  /*7c50*/  @!P1 BRA `(.L_x_739) ;  /* 0x00000000006c9947 */ /* 0x000fea0003800000 */
[----:B------:R-:W-:-:S07]  /*7c60*/  IMAD.MOV.U32 R7, RZ, RZ, RZ ;  /* 0x000000ffff077224 */ /* 0x000fce00078e00ff */
.L_x_741:
        /* <DEDUP_REMOVED lines=16> */
.L_x_740:
        /* <DEDUP_REMOVED lines=10> */
.L_x_739:
[----:B------:R-:W-:Y:S05]  /*7e10*/  BSYNC.RECONVERGENT B1 ;  /* 0x0000000000017941 */ /* 0x000fea0003800200 */
.L_x_738:
        /* <DEDUP_REMOVED lines=40> */
.L_x_744:
        /* <DEDUP_REMOVED lines=9> */
.L_x_743:
[----:B------:R-:W-:Y:S05]  /*8130*/  BSYNC.RECONVERGENT B1 ;  /* 0x0000000000017941 */ /* 0x000fea0003800200 */
.L_x_742:
[----:B------:R-:W-:Y:S04]  /*8140*/  BSSY.RECONVERGENT B1, `(.L_x_745) ;  /* 0x000000d000017945 */ /* 0x000fe80003800200 */
[----:B------:R-:W-:Y:S05]  /*8150*/  @!P2 BRA `(.L_x_746) ;  /* 0x00000000002ca947 */ /* 0x000fea0003800000 */
[----:B------:R-:W-:Y:S01]  /*8160*/  IMAD.MOV.U32 R6, RZ, RZ, RZ ;  /* 0x000000ffff067224 */ /* 0x000fe200078e00ff */
[----:B------:R-:W-:-:S07]  /*8170*/  MOV R7, R21 ;  /* 0x0000001500077202 */ /* 0x000fce0000000f00 */
.L_x_747:
        /* <DEDUP_REMOVED lines=9> */
.L_x_746:
[----:B------:R-:W-:Y:S05]  /*8210*/  BSYNC.RECONVERGENT B1 ;  /* 0x0000000000017941 */ /* 0x000fea0003800200 */
.L_x_745:
[----:B------:R-:W-:Y:S05]  /*8220*/  @!P1 BRA `(.L_x_691) ;  /* 0x00000000006c9947 */ /* 0x000fea0003800000 */
[----:B------:R-:W-:-:S07]  /*8230*/  HFMA2 R7, -RZ, RZ, 0, 0 ;  /* 0x00000000ff077431 */ /* 0x000fce00000001ff */
.L_x_749:
        /* <DEDUP_REMOVED lines=16> */
.L_x_748:
        /* <DEDUP_REMOVED lines=10> */
.L_x_691:
[----:B------:R-:W-:Y:S05]  /*83e0*/  BSYNC.RECONVERGENT B0 ;  /* 0x0000000000007941 */ /* 0x000fea0003800200 */
.L_x_690:
[----:B------:R-:W-:-:S05]  /*83f0*/  UMOV UR4, 0x2 ;  /* 0x0000000200047882 */ /* 0x000fca0000000000 */
.L_x_803:
[----:B0-----:R-:W0:Y:S08]  /*8400*/  S2UR UR6, SR_CgaCtaId ;  /* 0x00000000000679c3 */ /* 0x001e300000008800 */
[----:B------:R-:W-:Y:S06]  /*8410*/  BAR.SYNC.DEFER_BLOCKING 0x0 ;  /* 0x0000000000007b1d */ /* 0x000fec0000010000 */
[----:B------:R-:W-:Y:S01]  /*8420*/  UMOV UR5, 0x400 ;  /* 0x0000040000057882 */ /* 0x000fe20000000000 */
[----:B------:R-:W-:Y:S01]  /*8430*/  BSSY.RECONVERGENT B0, `(.L_x_750) ;  /* 0x000008b000007945 */ /* 0x000fe20003800200 */
[----:B0-----:R-:W-:-:S02]  /*8440*/  ULEA UR5, UR6, UR5, 0x18 ;  /* 0x0000000506057291 */ /* 0x001fc4000f8ec0ff */
[----:B------:R-:W-:-:S04]  /*8450*/  UIADD3 UR6, UPT, UPT, -UR4, URZ, URZ ;  /* 0x000000ff04067290 */ /* 0x000fc8000fffe1ff */
[C---:B------:R-:W-:Y:S01]  /*8460*/  LEA R5, R18.reuse, UR5, 0x6 ;  /* 0x0000000512057c11 */ /* 0x040fe2000f8e30ff */
[----:B------:R-:W-:Y:S01]  /*8470*/  UMOV UR5, UR4 ;  /* 0x0000000400057c82 */ /* 0x000fe20008000000 */
[----:B------:R-:W-:Y:S01]  /*8480*/  LOP3.LUT R4, R18, UR6, RZ, 0xc0, !PT ;  /* 0x0000000612047c12 */ /* 0x000fe2000f8ec0ff */
[----:B------:R-:W-:Y:S02]  /*8490*/  UIADD3 UR6, UPT, UPT, UR4, -0x1, URZ ;  /* 0xffffffff04067890 */ /* 0x000fe4000fffe0ff */
[----:B------:R0:W-:Y:S01]  /*84a0*/  STS.64 [R5+0x8], R2 ;  /* 0x0000080205007388 */ /* 0x0001e20000000a00 */
[----:B------:R-:W-:Y:S01]  /*84b0*/  SHF.L.U32 R4, R4, 0x2, RZ ;  /* 0x0000000204047819 */ /* 0x000fe200000006ff */
[----:B------:R-:W-:Y:S02]  /*84c0*/  USHF.L.U32 UR4, UR4, 0x1, URZ ;  /* 0x0000000104047899 */ /* 0x000fe400080006ff */
[----:B------:R-:W-:Y:S01]  /*84d0*/  LOP3.LUT R6, R18, UR6, RZ, 0xc0, !PT ;  /* 0x0000000612067c12 */ /* 0x000fe2000f8ec0ff */
[----:B------:R-:W-:Y:S01]  /*84e0*/  STS [R5], R0 ;  /* 0x0000000005007388 */ /* 0x000fe20000000800 */
[----:B------:R-:W-:-:S03]  /*84f0*/  VIMNMX R4, PT, PT, R15, R4, PT ;  /* 0x000000040f047248 */ /* 0x000fc60003fe0100 */
[----:B------:R-:W-:Y:S01]  /*8500*/  IMAD.SHL.U32 R6, R6, 0x4, RZ ;  /* 0x0000000406067824 */ /* 0x000fe200078e00ff */
[----:B------:R-:W-:Y:S01]  /*8510*/  STS [R5+0x10], R21 ;  /* 0x0000101505007388 */ /* 0x000fe20000000800 */
[----:B0-----:R-:W-:Y:S02]  /*8520*/  IMAD.MOV.U32 R2, RZ, RZ, R25 ;  /* 0x000000ffff027224 */ /* 0x001fe400078e0019 */
[----:B------:R-:W-:Y:S01]  /*8530*/  IMAD.MOV.U32 R3, RZ, RZ, R24 ;  /* 0x000000ffff037224 */ /* 0x000fe200078e0018 */
[----:B------:R-:W-:Y:S01]  /*8540*/  VIMNMX R7, PT, PT, R15, R6, PT ;  /* 0x000000060f077248 */ /* 0x000fe20003fe0100 */
[----:B------:R-:W-:Y:S04]  /*8550*/  STS [R5+0x20], R8 ;  /* 0x0000200805007388 */ /* 0x000fe80000000800 */
[----:B------:R0:W-:Y:S04]  /*8560*/  STS.64 [R5+0x18], R2 ;  /* 0x0000180205007388 */ /* 0x0001e80000000a00 */
[----:B------:R-:W-:Y:S01]  /*8570*/  STS [R5+0x30], R23 ;  /* 0x0000301705007388 */ /* 0x000fe20000000800 */
[----:B0-----:R-:W-:-:S02]  /*8580*/  IMAD.MOV.U32 R2, RZ, RZ, R22 ;  /* 0x000000ffff027224 */ /* 0x001fc400078e0016 */
[----:B------:R-:W-:-:S05]  /*8590*/  IMAD.MOV.U32 R3, RZ, RZ, R9 ;  /* 0x000000ffff037224 */ /* 0x000fca00078e0009 */
[----:B------:R0:W-:Y:S02]  /*85a0*/  STS.64 [R5+0x28], R2 ;  /* 0x0000280205007388 */ /* 0x0001e40000000a00 */
[----:B0-----:R-:W-:Y:S01]  /*85b0*/  MOV R2, R20 ;  /* 0x0000001400027202 */ /* 0x001fe20000000f00 */
[----:B------:R-:W-:Y:S01]  /*85c0*/  IMAD.MOV.U32 R3, RZ, RZ, R27 ;  /* 0x000000ffff037224 */ /* 0x000fe200078e001b */
[----:B------:R-:W-:-:S04]  /*85d0*/  VIADDMNMX R20, R4, UR4, R15, PT ;  /* 0x0000000404147c46 */ /* 0x000fc8000b80010f */
[C---:B------:R-:W-:Y:S01]  /*85e0*/  VIADDMNMX R27, R20.reuse, UR4, R15, PT ;  /* 0x00000004141b7c46 */ /* 0x040fe2000b80010f */
[----:B------:R0:W-:Y:S01]  /*85f0*/  STS.64 [R5+0x38], R2 ;  /* 0x0000380205007388 */ /* 0x0001e20000000a00 */
[C---:B------:R-:W-:Y:S02]  /*8600*/  VIADDMNMX R0, R20.reuse, -R4, R7, PT ;  /* 0x8000000414007246 */ /* 0x040fe40003800107 */
[----:B------:R-:W-:Y:S01]  /*8610*/  IADD3 R6, PT, PT, -R20, R27, RZ ;  /* 0x0000001b14067210 */ /* 0x000fe20007ffe1ff */
[----:B------:R-:W-:Y:S03]  /*8620*/  BAR.SYNC.DEFER_BLOCKING 0x0 ;  /* 0x0000000000007b1d */ /* 0x000fe60000010000 */
[C---:B------:R-:W-:Y:S01]  /*8630*/  ISETP.GE.AND P0, PT, R7.reuse, R6, PT ;  /* 0x000000060700720c */ /* 0x040fe20003f06270 */
[----:B------:R-:W-:-:S05]  /*8640*/  IMAD.IADD R6, R7, 0x1, -R6 ;  /* 0x0000000107067824 */ /* 0x000fca00078e0a06 */
[----:B0-----:R-:W-:-:S04]  /*8650*/  SEL R3, R6, RZ, P0 ;  /* 0x000000ff06037207 */ /* 0x001fc80000000000 */
[----:B------:R-:W-:-:S13]  /*8660*/  ISETP.GE.AND P0, PT, R3, R0, PT ;  /* 0x000000000300720c */ /* 0x000fda0003f06270 */
[----:B------:R-:W-:Y:S05]  /*8670*/  @P0 BRA `(.L_x_751) ;  /* 0x0000000400980947 */ /* 0x000fea0003800000 */
[----:B------:R-:W-:-:S07]  /*8680*/  IMAD.IADD R2, R7, 0x1, R20 ;  /* 0x0000000107027824 */ /* 0x000fce00078e0214 */
.L_x_762:
[----:B------:R-:W0:Y:S01]  /*8690*/  S2UR UR7, SR_CgaCtaId ;  /* 0x00000000000779c3 */ /* 0x000e220000008800 */
[----:B------:R-:W-:Y:S01]  /*86a0*/  IADD3 R5, PT, PT, R0, -R3, RZ ;  /* 0x8000000300057210 */ /* 0x000fe20007ffe0ff */
[----:B------:R-:W-:Y:S01]  /*86b0*/  UMOV UR6, 0x400 ;  /* 0x0000040000067882 */ /* 0x000fe20000000000 */
[----:B------:R-:W-:Y:S01]  /*86c0*/  IMAD.MOV.U32 R25, RZ, RZ, 0x3e055027 ;  /* 0x3e055027ff197424 */ /* 0x000fe200078e00ff */
[----:B------:R-:W-:Y:S01]  /*86d0*/  BSSY.RECONVERGENT B1, `(.L_x_752) ;  /* 0x0000039000017945 */ /* 0x000fe20003800200 */
[----:B------:R-:W-:-:S04]  /*86e0*/  LEA.HI R6, R5, R5, RZ, 0x1 ;  /* 0x0000000505067211 */ /* 0x000fc800078f08ff */
[----:B------:R-:W-:-:S04]  /*86f0*/  LEA.HI.SX32 R5, R6, R3, 0x1f ;  /* 0x0000000306057211 */ /* 0x000fc800078ffaff */
[----:B------:R-:W-:Y:S01]  /*8700*/  LOP3.LUT R9, RZ, R5, RZ, 0x33, !PT ;  /* 0x00000005ff097212 */ /* 0x000fe200078e33ff */
[----:B------:R-:W-:-:S04]  /*8710*/  IMAD.IADD R6, R4, 0x1, R5 ;  /* 0x0000000104067824 */ /* 0x000fc800078e0205 */
[----:B------:R-:W-:Y:S01]  /*8720*/  IMAD.IADD R9, R2, 0x1, R9 ;  /* 0x0000000102097824 */ /* 0x000fe200078e0209 */
        /* <DEDUP_REMOVED lines=10> */
[----:B------:R-:W-:-:S05]  /*87d0*/  @!P0 FMUL R8, R8, 8388608 ;  /* 0x4b00000008088820 */ /* 0x000fca0000400000 */
[----:B------:R-:W-:-:S04]  /*87e0*/  IADD3 R21, PT, PT, R8, -0x3f2aaaab, RZ ;  /* 0xc0d5555508157810 */ /* 0x000fc80007ffe0ff */
        /* <DEDUP_REMOVED lines=29> */
[----:B------:R-:W-:-:S07]  /*89c0*/  HFMA2 R8, -RZ, RZ, 0, 0 ;  /* 0x00000000ff087431 */ /* 0x000fce00000001ff */
.L_x_754:
        /* <DEDUP_REMOVED lines=9> */
.L_x_753:
[----:B------:R-:W-:Y:S05]  /*8a60*/  BSYNC.RECONVERGENT B1 ;  /* 0x0000000000017941 */ /* 0x000fea0003800200 */
.L_x_752:
[----:B------:R-:W-:Y:S01]  /*8a70*/  BSSY.RECONVERGENT B1, `(.L_x_755) ;  /* 0x000000d000017945 */ /* 0x000fe20003800200 */
[----:B------:R-:W-:-:S03]  /*8a80*/  MOV R9, RZ ;  /* 0x000000ff00097202 */ /* 0x000fc60000000f00 */
[----:B------:R-:W-:Y:S05]  /*8a90*/  @!P3 BRA `(.L_x_756) ;  /* 0x000000000028b947 */ /* 0x000fea0003800000 */
[----:B------:R-:W-:-:S07]  /*8aa0*/  IMAD.MOV.U32 R9, RZ, RZ, RZ ;  /* 0x000000ffff097224 */ /* 0x000fce00078e00ff */
.L_x_757:
        /* <DEDUP_REMOVED lines=9> */
.L_x_756:
[----:B------:R-:W-:Y:S05]  /*8b40*/  BSYNC.RECONVERGENT B1 ;  /* 0x0000000000017941 */ /* 0x000fea0003800200 */
.L_x_755:
[----:B------:R-:W-:Y:S04]  /*8b50*/  BSSY.RECONVERGENT B1, `(.L_x_758) ;  /* 0x0000014000017945 */ /* 0x000fe80003800200 */
[----:B------:R-:W-:Y:S05]  /*8b60*/  @!P1 BRA `(.L_x_759) ;  /* 0x0000000000489947 */ /* 0x000fea0003800000 */
[----:B------:R-:W-:-:S07]  /*8b70*/  IMAD.MOV.U32 R6, RZ, RZ, RZ ;  /* 0x000000ffff067224 */ /* 0x000fce00078e00ff */
.L_x_761:
        /* <DEDUP_REMOVED lines=16> */
.L_x_760:
[----:B------:R-:W-:-:S13]  /*8c80*/  ISETP.GT.AND P0, PT, R8, R9, PT ;  /* 0x000000090800720c */ /* 0x000fda0003f04270 */
.L_x_759:
[----:B------:R-:W-:Y:S05]  /*8c90*/  BSYNC.RECONVERGENT B1 ;  /* 0x0000000000017941 */ /* 0x000fea0003800200 */
.L_x_758:
[----:B------:R-:W-:Y:S01]  /*8ca0*/  @P0 VIADD R3, R5, 0x1 ;  /* 0x0000000105030836 */ /* 0x000fe20000000000 */
[----:B------:R-:W-:-:S04]  /*8cb0*/  SEL R0, R0, R5, P0 ;  /* 0x0000000500007207 */ /* 0x000fc80000000000 */
[----:B------:R-:W-:-:S13]  /*8cc0*/  ISETP.GE.AND P0, PT, R3, R0, PT ;  /* 0x000000000300720c */ /* 0x000fda0003f06270 */
[----:B------:R-:W-:Y:S05]  /*8cd0*/  @!P0 BRA `(.L_x_762) ;  /* 0xfffffff8006c8947 */ /* 0x000fea000383ffff */
.L_x_751:
[----:B------:R-:W-:Y:S05]  /*8ce0*/  BSYNC.RECONVERGENT B0 ;  /* 0x0000000000007941 */ /* 0x000fea0003800200 */
.L_x_750:
[----:B------:R-:W0:Y:S01]  /*8cf0*/  S2UR UR7, SR_CgaCtaId ;  /* 0x00000000000779c3 */ /* 0x000e220000008800 */
[----:B------:R-:W-:Y:S01]  /*8d00*/  UMOV UR6, 0x400 ;  /* 0x0000040000067882 */ /* 0x000fe20000000000 */
[----:B------:R-:W-:Y:S01]  /*8d10*/  IADD3 R9, PT, PT, R4, R3, RZ ;  /* 0x0000000304097210 */ /* 0x000fe20007ffe0ff */
[----:B------:R-:W-:Y:S01]  /*8d20*/  BSSY.RECONVERGENT B0, `(.L_x_763) ;  /* 0x0000063000007945 */ /* 0x000fe20003800200 */
[----:B------:R-:W-:Y:S02]  /*8d30*/  IADD3 R8, PT, PT, -R3, R20, R7 ;  /* 0x0000001403087210 */ /* 0x000fe40007ffe107 */
        /* <DEDUP_REMOVED lines=13> */
[----:B-12---:R-:W-:Y:S01]  /*8e10*/  VIMNMX R0, PT, PT, R26, R23, !PT ;  /* 0x000000171a007248 */ /* 0x006fe20007fe0100 */
        /* <DEDUP_REMOVED lines=24> */
[----:B------:R-:W-:Y:S02]  /*8fa0*/  FFMA R3, R24, 1.1920928955078125e-07, R3 ;  /* 0x3400000018037823 */ /* 0x000fe40000000003 */
[----:B------:R-:W-:-:S04]  /*8fb0*/  FFMA R2, R2, R29, R2 ;  /* 0x0000001d02027223 */ /* 0x000fc80000000002 */
[----:B------:R-:W-:Y:S01]  /*8fc0*/  FFMA R2, R3, 0.69314718246459960938, R2 ;  /* 0x3f31721803027823 */ /* 0x000fe20000000002 */
[----:B------:R-:W-:-:S03]  /*8fd0*/  IMAD.MOV.U32 R3, RZ, RZ, 0x3ede5bd9 ;  /* 0x3ede5bd9ff037424 */ /* 0x000fc600078e00ff */
        /* <DEDUP_REMOVED lines=11> */
.L_x_767:
        /* <DEDUP_REMOVED lines=9> */
.L_x_766:
[----:B------:R-:W-:Y:S05]  /*9120*/  BSYNC.RECONVERGENT B1 ;  /* 0x0000000000017941 */ /* 0x000fea0003800200 */
.L_x_765:
[----:B------:R-:W-:Y:S04]  /*9130*/  BSSY.RECONVERGENT B1, `(.L_x_768) ;  /* 0x000000d000017945 */ /* 0x000fe80003800200 */
[----:B------:R-:W-:Y:S05]  /*9140*/  @!P3 BRA `(.L_x_769) ;  /* 0x00000000002cb947 */ /* 0x000fea0003800000 */
[----:B------:R-:W-:Y:S02]  /*9150*/  IMAD.MOV.U32 R3, RZ, RZ, RZ ;  /* 0x000000ffff037224 */ /* 0x000fe400078e00ff */
[----:B------:R-:W-:-:S07]  /*9160*/  IMAD.MOV.U32 R24, RZ, RZ, R26 ;  /* 0x000000ffff187224 */ /* 0x000fce00078e001a */
.L_x_770:
        /* <DEDUP_REMOVED lines=9> */
.L_x_769:
[----:B------:R-:W-:Y:S05]  /*9200*/  BSYNC.RECONVERGENT B1 ;  /* 0x0000000000017941 */ /* 0x000fea0003800200 */
.L_x_768:
[----:B------:R-:W-:Y:S05]  /*9210*/  @!P1 BRA `(.L_x_764) ;  /* 0x00000000004c9947 */ /* 0x000fea0003800000 */
[----:B------:R-:W-:-:S07]  /*9220*/  IMAD.MOV.U32 R25, RZ, RZ, RZ ;  /* 0x000000ffff197224 */ /* 0x000fce00078e00ff */
.L_x_772:
        /* <DEDUP_REMOVED lines=17> */
.L_x_771:
[----:B------:R-:W-:-:S13]  /*9340*/  ISETP.LE.AND P0, PT, R2, R3, PT ;  /* 0x000000030200720c */ /* 0x000fda0003f03270 */
.L_x_764:
[----:B------:R-:W-:Y:S05]  /*9350*/  BSYNC.RECONVERGENT B0 ;  /* 0x0000000000007941 */ /* 0x000fea0003800200 */
.L_x_763:
        /* <DEDUP_REMOVED lines=18> */
[----:B--2-4-:R-:W-:Y:S01]  /*9480*/  VIMNMX R8, PT, PT, R26, R23, !PT ;  /* 0x000000171a087248 */ /* 0x014fe20007fe0100 */
[----:B0-----:R-:W-:Y:S01]  /*9490*/  HFMA2 R22, -RZ, RZ, 1.5048828125, 33.21875 ;  /* 0x3e055027ff167431 */ /* 0x001fe200000001ff */
[----:B------:R-:W-:Y:S01]  /*94a0*/  ISETP.NE.AND P2, PT, R23, RZ, PT ;  /* 0x000000ff1700720c */ /* 0x000fe20003f45270 */
[----:B------:R-:W-:Y:S01]  /*94b0*/  BSSY.RECONVERGENT B1, `(.L_x_775) ;  /* 0x000002f000017945 */ /* 0x000fe20003800200 */
[----:B------:R-:W-:Y:S02]  /*94c0*/  ISETP.GE.AND P0, PT, R8, 0x1, PT ;  /* 0x000000010800780c */ /* 0x000fe40003f06270 */
[----:B------:R-:W-:Y:S02]  /*94d0*/  I2FP.F32.S32 R8, R8 ;  /* 0x0000000800087245 */ /* 0x000fe40000201400 */
[----:B------:R-:W-:Y:S02]  /*94e0*/  FSEL R21, RZ, -23, P0 ;  /* 0xc1b80000ff157808 */ /* 0x000fe40000000000 */
[----:B------:R-:W-:-:S02]  /*94f0*/  ISETP.NE.AND P3, PT, R26, RZ, PT ;  /* 0x000000ff1a00720c */ /* 0x000fc40003f65270 */
[----:B------:R-:W-:-:S05]  /*9500*/  PLOP3.LUT P1, PT, PT, PT, PT, 0x8, 0x80 ;  /* 0x000000000080781c */ /* 0x000fca0003f2e170 */
[----:B------:R-:W-:-:S04]  /*9510*/  @!P0 FMUL R8, R8, 8388608 ;  /* 0x4b00000008088820 */ /* 0x000fc80000400000 */
[C---:B------:R-:W-:Y:S01]  /*9520*/  VIADD R9, R8.reuse, 0xc0d55555 ;  /* 0xc0d5555508097836 */ /* 0x040fe20000000000 */
        /* <DEDUP_REMOVED lines=24> */
[----:B------:R-:W-:-:S05]  /*96b0*/  HFMA2 R21, -RZ, RZ, 0, 0 ;  /* 0x00000000ff157431 */ /* 0x000fca00000001ff */
[----:B------:R-:W0:Y:S02]  /*96c0*/  F2I.U32.TRUNC.NTZ R8, R8 ;  /* 0x0000000800087305 */ /* 0x000e24000020f000 */
[----:B0-----:R-:W-:Y:S01]  /*96d0*/  ISETP.NE.AND P0, PT, R8, RZ, PT ;  /* 0x000000ff0800720c */ /* 0x001fe20003f05270 */
[----:B------:R-:W-:-:S12]  /*96e0*/  @!P2 BRA `(.L_x_776) ;  /* 0x00000000002ca947 */ /* 0x000fd80003800000 */
[----:B------:R-:W-:Y:S01]  /*96f0*/  IMAD.MOV.U32 R9, RZ, RZ, RZ ;  /* 0x000000ffff097224 */ /* 0x000fe200078e00ff */
[----:B------:R-:W-:-:S07]  /*9700*/  MOV R22, R23 ;  /* 0x0000001700167202 */ /* 0x000fce0000000f00 */
.L_x_777:
        /* <DEDUP_REMOVED lines=9> */
.L_x_776:
[----:B------:R-:W-:Y:S05]  /*97a0*/  BSYNC.RECONVERGENT B1 ;  /* 0x0000000000017941 */ /* 0x000fea0003800200 */
.L_x_775:
[----:B------:R-:W-:Y:S04]  /*97b0*/  BSSY.RECONVERGENT B1, `(.L_x_778) ;  /* 0x000000d000017945 */ /* 0x000fe80003800200 */
[----:B------:R-:W-:Y:S05]  /*97c0*/  @!P3 BRA `(.L_x_779) ;  /* 0x00000000002cb947 */ /* 0x000fea0003800000 */
[----:B------:R-:W-:Y:S01]  /*97d0*/  MOV R21, RZ ;  /* 0x000000ff00157202 */ /* 0x000fe20000000f00 */
[----:B------:R-:W-:-:S07]  /*97e0*/  IMAD.MOV.U32 R22, RZ, RZ, R26 ;  /* 0x000000ffff167224 */ /* 0x000fce00078e001a */
.L_x_780:
        /* <DEDUP_REMOVED lines=9> */
.L_x_779:
[----:B------:R-:W-:Y:S05]  /*9880*/  BSYNC.RECONVERGENT B1 ;  /* 0x0000000000017941 */ /* 0x000fea0003800200 */
.L_x_778:
[----:B------:R-:W-:Y:S05]  /*9890*/  @!P0 BRA `(.L_x_774) ;  /* 0x00000000004c8947 */ /* 0x000fea0003800000 */
[----:B------:R-:W-:-:S07]  /*98a0*/  IMAD.MOV.U32 R29, RZ, RZ, RZ ;  /* 0x000000ffff1d7224 */ /* 0x000fce00078e00ff */
.L_x_782:
        /* <DEDUP_REMOVED lines=17> */
.L_x_781:
[----:B------:R-:W-:-:S13]  /*99c0*/  ISETP.LE.AND P1, PT, R9, R30, PT ;  /* 0x0000001e0900720c */ /* 0x000fda0003f23270 */
.L_x_774:
[----:B------:R-:W-:Y:S05]  /*99d0*/  BSYNC.RECONVERGENT B0 ;  /* 0x0000000000007941 */ /* 0x000fea0003800200 */
.L_x_773:
[----:B------:R-:W1:Y:S01]  /*99e0*/  S2UR UR7, SR_CgaCtaId ;  /* 0x00000000000779c3 */ /* 0x000e620000008800 */
[----:B------:R-:W-:Y:S01]  /*99f0*/  UMOV UR6, 0x400 ;  /* 0x0000040000067882 */ /* 0x000fe20000000000 */
[----:B------:R-:W-:Y:S01]  /*9a00*/  VIADD R9, R25, 0x1 ;  /* 0x0000000119097836 */ /* 0x000fe20000000000 */
[----:B------:R-:W-:Y:S01]  /*9a10*/  IADD3 R8, PT, PT, R24, 0x1, RZ ;  /* 0x0000000118087810 */ /* 0x000fe20007ffe0ff */
[----:B------:R-:W-:Y:S01]  /*9a20*/  @P1 IMAD.MOV R9, RZ, RZ, R25 ;  /* 0x000000ffff091224 */ /* 0x000fe200078e0219 */
[----:B0-2-4-:R-:W-:Y:S01]  /*9a30*/  SEL R21, R23, R26, P1 ;  /* 0x0000001a17157207 */ /* 0x015fe20000800000 */
[----:B------:R-:W-:Y:S01]  /*9a40*/  @!P1 IMAD.MOV R8, RZ, RZ, R24 ;  /* 0x000000ffff089224 */ /* 0x000fe200078e0218 */
[----:B---3--:R-:W-:Y:S01]  /*9a50*/  SEL R25, R6, R4, P1 ;  /* 0x0000000406197207 */ /* 0x008fe20000800000 */
        /* <DEDUP_REMOVED lines=41> */
[----:B------:R-:W-:-:S03]  /*9cf0*/  MOV R31, 0x7f800000 ;  /* 0x7f800000001f7802 */ /* 0x000fc60000000f00 */
        /* <DEDUP_REMOVED lines=8> */
[----:B------:R-:W0:Y:S02]  /*9d80*/  F2I.U32.TRUNC.NTZ R22, R22 ;  /* 0x0000001600167305 */ /* 0x000e24000020f000 */
[----:B0-----:R-:W-:Y:S01]  /*9d90*/  ISETP.NE.AND P1, PT, R22, RZ, PT ;  /* 0x000000ff1600720c */ /* 0x001fe20003f25270 */
[----:B------:R-:W-:-:S12]  /*9da0*/  @!P2 BRA `(.L_x_786) ;  /* 0x00000000002ca947 */ /* 0x000fd80003800000 */
[----:B------:R-:W-:Y:S01]  /*9db0*/  IMAD.MOV.U32 R28, RZ, RZ, RZ ;  /* 0x000000ffff1c7224 */ /* 0x000fe200078e00ff */
[----:B------:R-:W-:-:S07]  /*9dc0*/  MOV R30, R23 ;  /* 0x00000017001e7202 */ /* 0x000fce0000000f00 */
.L_x_787:
        /* <DEDUP_REMOVED lines=9> */
.L_x_786:
[----:B------:R-:W-:Y:S05]  /*9e60*/  BSYNC.RECONVERGENT B1 ;  /* 0x0000000000017941 */ /* 0x000fea0003800200 */
.L_x_785:
[----:B------:R-:W-:Y:S04]  /*9e70*/  BSSY.RECONVERGENT B1, `(.L_x_788) ;  /* 0x000000d000017945 */ /* 0x000fe80003800200 */
[----:B------:R-:W-:Y:S05]  /*9e80*/  @!P3 BRA `(.L_x_789) ;  /* 0x00000000002cb947 */ /* 0x000fea0003800000 */
[----:B------:R-:W-:Y:S02]  /*9e90*/  HFMA2 R29, -RZ, RZ, 0, 0 ;  /* 0x00000000ff1d7431 */ /* 0x000fe400000001ff */
[----:B------:R-:W-:-:S07]  /*9ea0*/  IMAD.MOV.U32 R30, RZ, RZ, R26 ;  /* 0x000000ffff1e7224 */ /* 0x000fce00078e001a */
.L_x_790:
        /* <DEDUP_REMOVED lines=9> */
.L_x_789:
[----:B------:R-:W-:Y:S05]  /*9f40*/  BSYNC.RECONVERGENT B1 ;  /* 0x0000000000017941 */ /* 0x000fea0003800200 */
.L_x_788:
[----:B------:R-:W-:Y:S05]  /*9f50*/  @!P1 BRA `(.L_x_784) ;  /* 0x00000000004c9947 */ /* 0x000fea0003800000 */
[----:B------:R-:W-:-:S07]  /*9f60*/  IMAD.MOV.U32 R31, RZ, RZ, RZ ;  /* 0x000000ffff1f7224 */ /* 0x000fce00078e00ff */
.L_x_792:
        /* <DEDUP_REMOVED lines=17> */
.L_x_791:
[----:B------:R-:W-:-:S13]  /*a080*/  ISETP.LE.AND P0, PT, R28, R29, PT ;  /* 0x0000001d1c00720c */ /* 0x000fda0003f03270 */
.L_x_784:
[----:B------:R-:W-:Y:S05]  /*a090*/  BSYNC.RECONVERGENT B0 ;  /* 0x0000000000007941 */ /* 0x000fea0003800200 */
.L_x_783:
[----:B------:R-:W0:Y:S01]  /*a0a0*/  S2UR UR7, SR_CgaCtaId ;  /* 0x00000000000779c3 */ /* 0x000e220000008800 */
[----:B------:R-:W-:Y:S01]  /*a0b0*/  IADD3 R28, PT, PT, R8, 0x1, RZ ;  /* 0x00000001081c7810 */ /* 0x000fe20007ffe0ff */
[----:B------:R-:W-:Y:S01]  /*a0c0*/  @!P0 IMAD.MOV R28, RZ, RZ, R8 ;  /* 0x000000ffff1c8224 */ /* 0x000fe200078e0208 */
[----:B------:R-:W-:Y:S01]  /*a0d0*/  UMOV UR6, 0x400 ;  /* 0x0000040000067882 */ /* 0x000fe20000000000 */
[----:B------:R-:W-:Y:S01]  /*a0e0*/  VIADD R29, R9, 0x1 ;  /* 0x00000001091d7836 */ /* 0x000fe20000000000 */
[----:B------:R-:W-:Y:S01]  /*a0f0*/  BSSY.RECONVERGENT B0, `(.L_x_793) ;  /* 0x0000067000007945 */ /* 0x000fe20003800200 */
[----:B------:R-:W-:Y:S01]  /*a100*/  @P0 IMAD.MOV R29, RZ, RZ, R9 ;  /* 0x000000ffff1d0224 */ /* 0x000fe200078e0209 */
[----:B------:R-:W-:Y:S02]  /*a110*/  ISETP.GE.AND P1, PT, R28, R27, PT ;  /* 0x0000001b1c00720c */ /* 0x000fe40003f26270 */
        /* <DEDUP_REMOVED lines=56> */
.L_x_797:
[----:B------:R-:W-:-:S05]  /*a4a0*/  IMAD.HI R30, R29, 0x66666667, RZ ;  /* 0x666666671d1e7827 */ /* 0x000fca00078e02ff */
[----:B------:R-:W-:-:S04]  /*a4b0*/  SHF.R.U32.HI R31, RZ, 0x1f, R30 ;  /* 0x0000001fff1f7819 */ /* 0x000fc8000001161e */
[----:B------:R-:W-:Y:S02]  /*a4c0*/  LEA.HI.SX32 R30, R30, R31, 0x1e ;  /* 0x0000001f1e1e7211 */ /* 0x000fe400078ff2ff */
[----:B------:R-:W-:-:S03]  /*a4d0*/  IADD3 R31, PT, PT, R29, 0x9, RZ ;  /* 0x000000091d1f7810 */ /* 0x000fc60007ffe0ff */
[----:B------:R-:W-:Y:S01]  /*a4e0*/  IMAD R32, R30, -0xa, R29 ;  /* 0xfffffff61e207824 */ /* 0x000fe200078e021d */
[----:B------:R-:W-:Y:S01]  /*a4f0*/  ISETP.GT.U32.AND P2, PT, R31, 0x12, PT ;  /* 0x000000121f00780c */ /* 0x000fe20003f44070 */
[----:B------:R-:W-:Y:S02]  /*a500*/  IMAD.MOV.U32 R29, RZ, RZ, R30 ;  /* 0x000000ffff1d7224 */ /* 0x000fe400078e001e */
[----:B------:R-:W-:-:S10]  /*a510*/  IMAD R27, R27, 0xa, R32 ;  /* 0x0000000a1b1b7824 */ /* 0x000fd400078e0220 */
[----:B------:R-:W-:Y:S05]  /*a520*/  @P2 BRA `(.L_x_797) ;  /* 0xfffffffc00dc2947 */ /* 0x000fea000383ffff */
.L_x_796:
[----:B------:R-:W-:Y:S05]  /*a530*/  BSYNC.RECONVERGENT B1 ;  /* 0x0000000000017941 */ /* 0x000fea0003800200 */
.L_x_795:
[----:B------:R-:W-:Y:S04]  /*a540*/  BSSY.RECONVERGENT B1, `(.L_x_798) ;  /* 0x000000d000017945 */ /* 0x000fe80003800200 */
[----:B------:R-:W-:Y:S05]  /*a550*/  @!P3 BRA `(.L_x_799) ;  /* 0x00000000002cb947 */ /* 0x000fea0003800000 */
[----:B------:R-:W-:Y:S01]  /*a560*/  IMAD.MOV.U32 R28, RZ, RZ, RZ ;  /* 0x000000ffff1c7224 */ /* 0x000fe200078e00ff */
[----:B------:R-:W-:-:S07]  /*a570*/  MOV R29, R26 ;  /* 0x0000001a001d7202 */ /* 0x000fce0000000f00 */
.L_x_800:
        /* <DEDUP_REMOVED lines=9> */
.L_x_799:
[----:B------:R-:W-:Y:S05]  /*a610*/  BSYNC.RECONVERGENT B1 ;  /* 0x0000000000017941 */ /* 0x000fea0003800200 */
.L_x_798:
[----:B------:R-:W-:Y:S05]  /*a620*/  @!P1 BRA `(.L_x_794) ;  /* 0x00000000004c9947 */ /* 0x000fea0003800000 */
[----:B------:R-:W-:-:S07]  /*a630*/  HFMA2 R29, -RZ, RZ, 0, 0 ;  /* 0x00000000ff1d7431 */ /* 0x000fce00000001ff */
.L_x_802:
        /* <DEDUP_REMOVED lines=17> */
.L_x_801:
[----:B------:R-:W-:-:S13]  /*a750*/  ISETP.LE.AND P0, PT, R27, R28, PT ;  /* 0x0000001c1b00720c */ /* 0x000fda0003f03270 */
.L_x_794:
[----:B------:R-:W-:Y:S05]  /*a760*/  BSYNC.RECONVERGENT B0 ;  /* 0x0000000000007941 */ /* 0x000fea0003800200 */
.L_x_793:
[----:B------:R-:W-:Y:S01]  /*a770*/  UISETP.GE.U32.AND UP0, UPT, UR5, 0x81, UPT ;  /* 0x000000810500788c */ /* 0x000fe2000bf06070 */
[----:B--2-4-:R-:W-:Y:S02]  /*a780*/  SEL R20, R6, R4, P0 ;  /* 0x0000000406147207 */ /* 0x014fe40000000000 */
[----:B------:R-:W-:Y:S02]  /*a790*/  SEL R27, R7, R5, P0 ;  /* 0x00000005071b7207 */ /* 0x000fe40000000000 */
[----:B-1-3--:R-:W-:-:S04]  /*a7a0*/  SEL R23, R23, R26, P0 ;  /* 0x0000001a17177207 */ /* 0x00afc80000000000 */
[----:B------:R-:W-:Y:S05]  /*a7b0*/  BRA.U !UP0, `(.L_x_803) ;  /* 0xffffffdd08107547 */ /* 0x000fea000b83ffff */
[----:B------:R-:W1:Y:S02]  /*a7c0*/  LDCU.U8 UR4, c[0x0][0x380] ;  /* 0x00007000ff0477ac */ /* 0x000e640008000000 */
[----:B-1----:R-:W-:-:S04]  /*a7d0*/  UPRMT UR4, UR4, 0x8880, URZ ;  /* 0x0000888004047896 */ /* 0x002fc800080000ff */
[----:B------:R-:W-:Y:S01]  /*a7e0*/  UISETP.NE.AND UP0, UPT, UR4, URZ, UPT ;  /* 0x000000ff0400728c */ /* 0x000fe2000bf05270 */
[----:B------:R-:W-:Y:S08]  /*a7f0*/  BAR.SYNC.DEFER_BLOCKING 0x0 ;  /* 0x0000000000007b1d */ /* 0x000ff00000010000 */
[----:B------:R-:W-:Y:S05]  /*a800*/  BRA.U !UP0, `(.L_x_804) ;  /* 0x0000000108c47547 */ /* 0x000fea000b800000 */
[----:B------:R-:W1:Y:S01]  /*a810*/  S2UR UR5, SR_CgaCtaId ;  /* 0x00000000000579c3 */ /* 0x000e620000008800 */
[-C--:B------:R-:W-:Y:S01]  /*a820*/  LOP3.LUT R25, R25, R24.reuse, RZ, 0x3c, !PT ;  /* 0x0000001819197212 */ /* 0x080fe200078e3cff */
[----:B------:R-:W-:Y:S01]  /*a830*/  UMOV UR4, 0x400 ;  /* 0x0000040000047882 */ /* 0x000fe20000000000 */
[----:B------:R-:W-:Y:S01]  /*a840*/  ISETP.NE.AND P0, PT, R18, RZ, PT ;  /* 0x000000ff1200720c */ /* 0x000fe20003f05270 */
[----:B------:R2:W-:Y:S01]  /*a850*/  STS [R11+0x10], R21 ;  /* 0x000010150b007388 */ /* 0x0005e20000000800 */
[----:B------:R-:W-:-:S03]  /*a860*/  LOP3.LUT R24, R25, R24, RZ, 0x3c, !PT ;  /* 0x0000001819187212 */ /* 0x000fc600078e3cff */
[----:B------:R3:W-:Y:S01]  /*a870*/  STS [R11+0x20], R8 ;  /* 0x000020080b007388 */ /* 0x0007e20000000800 */
[----:B------:R-:W-:-:S03]  /*a880*/  LOP3.LUT R25, R25, R24, RZ, 0x3c, !PT ;  /* 0x0000001819197212 */ /* 0x000fc600078e3cff */
[----:B------:R4:W-:Y:S01]  /*a890*/  STS [R11], R0 ;  /* 0x000000000b007388 */ /* 0x0009e20000000800 */
[----:B--2---:R-:W-:-:S03]  /*a8a0*/  IMAD.MOV.U32 R21, RZ, RZ, R27 ;  /* 0x000000ffff157224 */ /* 0x004fc600078e001b */
[----:B------:R-:W-:Y:S01]  /*a8b0*/  STS [R11+0x30], R23 ;  /* 0x000030170b007388 */ /* 0x000fe20000000800 */
[----:B---3--:R-:W-:-:S03]  /*a8c0*/  IMAD.MOV.U32 R8, RZ, RZ, R22 ;  /* 0x000000ffff087224 */ /* 0x008fc600078e0016 */
[----:B------:R-:W-:Y:S01]  /*a8d0*/  STS.64 [R11+0x8], R2 ;  /* 0x000008020b007388 */ /* 0x000fe20000000a00 */
[----:B----4-:R-:W-:Y:S01]  /*a8e0*/  IADD3 R0, PT, PT, R19, UR10, RZ ;  /* 0x0000000a13007c10 */ /* 0x010fe2000fffe0ff */
[----:B-1----:R-:W-:Y:S02]  /*a8f0*/  ULEA UR4, UR5, UR4, 0x18 ;  /* 0x0000000405047291 */ /* 0x002fe4000f8ec0ff */
[----:B------:R-:W-:Y:S01]  /*a900*/  STS.64 [R11+0x18], R24 ;  /* 0x000018180b007388 */ /* 0x000fe20000000a00 */
[----:B------:R-:W-:-:S03]  /*a910*/  IADD3 R0, P3, PT, R17, R0, RZ ;  /* 0x0000000011007210 */ /* 0x000fc60007f7e0ff */
[----:B------:R-:W-:Y:S04]  /*a920*/  STS.64 [R11+0x28], R8 ;  /* 0x000028080b007388 */ /* 0x000fe80000000a00 */
[----:B------:R1:W-:Y:S01]  /*a930*/  STS.64 [R11+0x38], R20 ;  /* 0x000038140b007388 */ /* 0x0003e20000000a00 */
[----:B------:R-:W-:-:S03]  /*a940*/  NOP ;  /* 0x0000000000007918 */ /* 0x000fc60000000000 */
[----:B------:R-:W-:Y:S04]  /*a950*/  LDS R23, [R10] ;  /* 0x000000000a177984 */ /* 0x000fe80000000800 */
[----:B------:R-:W-:Y:S01]  /*a960*/  LDS R27, [R10+0x200] ;  /* 0x000200000a1b7984 */ /* 0x000fe20000000800 */
[----:B-1----:R-:W-:-:S03]  /*a970*/  IMAD.X R11, RZ, RZ, RZ, P3 ;  /* 0x000000ffff0b7224 */ /* 0x002fc600018e06ff */
[----:B------:R-:W-:Y:S04]  /*a980*/  LDS R29, [R10+0x400] ;  /* 0x000400000a1d7984 */ /* 0x000fe80000000800 */
[----:B------:R-:W-:Y:S04]  /*a990*/  LDS R25, [R10+0x600] ;  /* 0x000600000a197984 */ /* 0x000fe80000000800 */
[----:B------:R-:W-:Y:S04]  /*a9a0*/  LDS.64 R6, [R10+0x8] ;  /* 0x000008000a067984 */ /* 0x000fe80000000a00 */
[----:B------:R-:W-:Y:S04]  /*a9b0*/  LDS.64 R4, [R10+0x208] ;  /* 0x000208000a047984 */ /* 0x000fe80000000a00 */
[----:B------:R-:W-:Y:S04]  /*a9c0*/  LDS.64 R2, [R10+0x408] ;  /* 0x000408000a027984 */ /* 0x000fe80000000a00 */
[----:B------:R1:W-:Y:S04]  /*a9d0*/  LDS.64 R8, [R10+0x608] ;  /* 0x000608000a087984 */ /* 0x0003e80000000a00 */
[----:B------:R-:W-:Y:S01]  /*a9e0*/  @!P0 STS [UR4+0x4000], R15 ;  /* 0x0040000fff008988 */ /* 0x000fe20008000804 */
[----:B------:R-:W-:Y:S06]  /*a9f0*/  BAR.SYNC.DEFER_BLOCKING 0x0 ;  /* 0x0000000000007b1d */ /* 0x000fec0000010000 */
[----:B------:R-:W2:Y:S01]  /*aa00*/  LDS R21, [UR4+0x4000] ;  /* 0x00400004ff157984 */ /* 0x000ea20008000800 */
[----:B------:R-:W1:Y:S02]  /*aa10*/  LDCU.64 UR4, c[0x0][0x398] ;  /* 0x00007300ff0477ac */ /* 0x000e640008000a00 */
[----:B-1----:R-:W-:-:S04]  /*aa20*/  LEA R10, P3, R0, UR4, 0x4 ;  /* 0x00000004000a7c11 */ /* 0x002fc8000f8620ff */
[----:B------:R-:W-:Y:S02]  /*aa30*/  LEA.HI.X R11, R0, UR5, R11, 0x4, P3 ;  /* 0x00000005000b7c11 */ /* 0x000fe400098f240b */
[-C--:B--2---:R-:W-:Y:S02]  /*aa40*/  ISETP.GE.AND P0, PT, R16, R21.reuse, PT ;  /* 0x000000151000720c */ /* 0x084fe40003f06270 */
        /* <DEDUP_REMOVED lines=13> */
.L_x_804:
        /* <DEDUP_REMOVED lines=9> */
[----:B--2---:R-:W-:-:S03]  /*abb0*/  MOV R21, R27 ;  /* 0x0000001b00157202 */ /* 0x004fc60000000f00 */
[----:B------:R-:W-:Y:S01]  /*abc0*/  STS [R11+0x30], R23 ;  /* 0x000030170b007388 */ /* 0x000fe20000000800 */
[----:B---3--:R-:W-:-:S03]  /*abd0*/  IMAD.MOV.U32 R8, RZ, RZ, R22 ;  /* 0x000000ffff087224 */ /* 0x008fc600078e0016 */
[----:B------:R-:W-:Y:S01]  /*abe0*/  STS.64 [R11+0x8], R2 ;  /* 0x000008020b007388 */ /* 0x000fe20000000a00 */
[----:B----4-:R-:W-:Y:S01]  /*abf0*/  IADD3 R0, P3, PT, R16, UR10, RZ ;  /* 0x0000000a10007c10 */ /* 0x010fe2000ff7e0ff */
[----:B-1----:R-:W-:Y:S02]  /*ac00*/  ULEA UR4, UR5, UR4, 0x18 ;  /* 0x0000000405047291 */ /* 0x002fe4000f8ec0ff */
        /* <DEDUP_REMOVED lines=13> */
[----:B------:R-:W-:Y:S06]  /*ace0*/  BAR.SYNC.DEFER_BLOCKING 0x0 ;  /* 0x0000000000007b1d */ /* 0x000fec0000010000 */
[----:B------:R-:W1:Y:S01]  /*acf0*/  LDS R11, [UR4+0x4000] ;  /* 0x00400004ff0b7984 */ /* 0x000e620008000800 */
[----:B------:R-:W2:Y:S01]  /*ad00*/  LDCU.64 UR4, c[0x0][0x3b0] ;  /* 0x00007600ff0477ac */ /* 0x000ea20008000a00 */
[-C--:B-1----:R-:W-:Y:S01]  /*ad10*/  ISETP.GE.AND P2, PT, R13, R11.reuse, PT ;  /* 0x0000000b0d00720c */ /* 0x082fe20003f46270 */
[----:B------:R-:W-:Y:S01]  /*ad20*/  IMAD.X R13, RZ, RZ, RZ, P3 ;  /* 0x000000ffff0d7224 */ /* 0x000fe200018e06ff */
[----:B------:R-:W-:-:S02]  /*ad30*/  ISETP.GE.AND P1, PT, R16, R11, PT ;  /* 0x0000000b1000720c */ /* 0x000fc40003f26270 */
[----:B--2---:R-:W-:Y:S02]  /*ad40*/  LEA R16, P3, R0, UR4, 0x4 ;  /* 0x0000000400107c11 */ /* 0x004fe4000f8620ff */
[-C--:B------:R-:W-:Y:S02]  /*ad50*/  ISETP.GE.AND P0, PT, R14, R11.reuse, PT ;  /* 0x0000000b0e00720c */ /* 0x080fe40003f06270 */
[----:B------:R-:W-:Y:S02]  /*ad60*/  LEA.HI.X R17, R0, UR5, R13, 0x4, P3 ;  /* 0x0000000500117c11 */ /* 0x000fe400098f240d */
[----:B------:R-:W-:-:S03]  /*ad70*/  ISETP.GE.AND P3, PT, R12, R11, PT ;  /* 0x0000000b0c00720c */ /* 0x000fc60003f66270 */
        /* <DEDUP_REMOVED lines=10> */
.L_x_805:
        /* <DEDUP_REMOVED lines=14> */
.L_x_814:


//--------------------- .text._ZN3cub18CUB_300001_SM_10006detail8for_each13static_kernelINS2_12policy_hub_t12policy_500_tEmNS2_12op_wrapper_tImN6thrust24THRUST_300001_SM_1000_NS6detail23allocator_traits_detail24construct1_via_allocatorINS8_16device_allocatorIN4cuda3std3__44pairIiPcEEEEEENS8_10device_ptrISI_EEEEEEvT0_T1_ --------------------------
	.section	.text._ZN3cub18CUB_300001_SM_10006detail8for_each13static_kernelINS2_12policy_hub_t12policy_500_tEmNS2_12op_wrapper_tImN6thrust24THRUST_300001_SM_1000_NS6detail23allocator_traits_detail24construct1_via_allocatorINS8_16device_allocatorIN4cuda3std3__44pairIiPcEEEEEENS8_10device_ptrISI_EEEEEEvT0_T1_,"ax",@progbits
	.align	128
        .global         _ZN3cub18CUB_300001_SM_10006detail8for_each13static_kernelINS2_12policy_hub_t12policy_500_tEmNS2_12op_wrapper_tImN6thrust24THRUST_300001_SM_1000_NS6detail23allocator_traits_detail24construct1_via_allocatorINS8_16device_allocatorIN4cuda3std3__44pairIiPcEEEEEENS8_10device_ptrISI_EEEEEEvT0_T1_
        .type           _ZN3cub18CUB_300001_SM_10006detail8for_each13static_kernelINS2_12policy_hub_t12policy_500_tEmNS2_12op_wrapper_tImN6thrust24THRUST_300001_SM_1000_NS6detail23allocator_traits_detail24construct1_via_allocatorINS8_16device_allocatorIN4cuda3std3__44pairIiPcEEEEEENS8_10device_ptrISI_EEEEEEvT0_T1_,@function
        .size           _ZN3cub18CUB_300001_SM_10006detail8for_each13static_kernelINS2_12policy_hub_t12policy_500_tEmNS2_12op_wrapper_tImN6thrust24THRUST_300001_SM_1000_NS6detail23allocator_traits_detail24construct1_via_allocatorINS8_16device_allocatorIN4cuda3std3__44pairIiPcEEEEEENS8_10device_ptrISI_EEEEEEvT0_T1_,(.L_x_815 - _ZN3cub18CUB_300001_SM_10006detail8for_each13static_kernelINS2_12policy_hub_t12policy_500_tEmNS2_12op_wrapper_tImN6thrust24THRUST_300001_SM_1000_NS6detail23allocator_traits_detail24construct1_via_allocatorINS8_16device_allocatorIN4cuda3std3__44pairIiPcEEEEEENS8_10device_ptrISI_EEEEEEvT0_T1_)
        .other          _ZN3cub18CUB_300001_SM_10006detail8for_each13static_kernelINS2_12policy_hub_t12policy_500_tEmNS2_12op_wrapper_tImN6thrust24THRUST_300001_SM_1000_NS6detail23allocator_traits_detail24construct1_via_allocatorINS8_16device_allocatorIN4cuda3std3__44pairIiPcEEEEEENS8_10device_ptrISI_EEEEEEvT0_T1_,@"STO_CUDA_ENTRY STV_DEFAULT"
_ZN3cub18CUB_300001_SM_10006detail8for_each13static_kernelINS2_12policy_hub_t12policy_500_tEmNS2_12op_wrapper_tImN6thrust24THRUST_300001_SM_1000_NS6detail23allocator_traits_detail24construct1_via_allocatorINS8_16device_allocatorIN4cuda3std3__44pairIiPcEEEEEENS8_10device_ptrISI_EEEEEEvT0_T1_:
.text._ZN3cub18CUB_300001_SM_10006detail8for_each13static_kernelINS2_12policy_hub_t12policy_500_tEmNS2_12op_wrapper_tImN6thrust24THRUST_300001_SM_1000_NS6detail23allocator_traits_detail24construct1_via_allocatorINS8_16device_allocatorIN4cuda3std3__44pairIiPcEEEEEENS8_10device_ptrISI_EEEEEEvT0_T1_:
[----:B------:R-:W-:Y:S08]  /*0000*/  LDC R1, c[0x0][0x37c] ;  /* 0x0000df00ff017b82 */ /* 0x000ff00000000800 */
[----:B------:R-:W0:Y:S01]  /*0010*/  S2UR UR4, SR_CTAID.X ;  /* 0x00000000000479c3 */ /* 0x000e220000002500 */
[----:B------:R-:W1:Y:S01]  /*0020*/  LDCU.64 UR6, c[0x0][0x380] ;  /* 0x00007000ff0677ac */ /* 0x000e620008000a00 */
[----:B------:R-:W2:Y:S01]  /*0030*/  LDCU.64 UR8, c[0x0][0x358] ;  /* 0x00006b00ff0877ac */ /* 0x000ea20008000a00 */
[----:B0-----:R-:W-:-:S04]  /*0040*/  UIMAD.WIDE.U32 UR4, UR4, 0x200, URZ ;  /* 0x00000200040478a5 */ /* 0x001fc8000f8e00ff */
[----:B-1----:R-:W-:-:S04]  /*0050*/  UIADD3 UR6, UP0, UPT, -UR4, UR6, URZ ;  /* 0x0000000604067290 */ /* 0x002fc8000ff1e1ff */
[----:B------:R-:W-:Y:S02]  /*0060*/  UIADD3.X UR7, UPT, UPT, ~UR5, UR7, URZ, UP0, !UPT ;  /* 0x0000000705077290 */ /* 0x000fe400087fe5ff */
[----:B------:R-:W-:-:S04]  /*0070*/  UISETP.GE.U32.AND UP0, UPT, UR6, 0x200, UPT ;  /* 0x000002000600788c */ /* 0x000fc8000bf06070 */
[----:B------:R-:W-:-:S09]  /*0080*/  UISETP.GE.U32.AND.EX UP0, UPT, UR7, URZ, UPT, UP0 ;  /* 0x000000ff0700728c */ /* 0x000fd2000bf06100 */
[----:B--2---:R-:W-:Y:S05]  /*0090*/  BRA.U !UP0, `(.L_x_806) ;  /* 0x00000001082c7547 */ /* 0x004fea000b800000 */
[----:B------:R-:W0:Y:S01]  /*00a0*/  S2R R0, SR_TID.X ;  /* 0x0000000000007919 */ /* 0x000e220000002100 */
[----:B------:R-:W1:Y:S01]  /*00b0*/  LDCU.64 UR6, c[0x0][0x388] ;  /* 0x00007100ff0677ac */ /* 0x000e620008000a00 */
[----:B0-----:R-:W-:-:S05]  /*00c0*/  IADD3 R0, P0, PT, R0, UR4, RZ ;  /* 0x0000000400007c10 */ /* 0x001fca000ff1e0ff */
[----:B------:R-:W-:Y:S01]  /*00d0*/  IMAD.X R3, RZ, RZ, UR5, P0 ;  /* 0x00000005ff037e24 */ /* 0x000fe200080e06ff */
[----:B-1----:R-:W-:-:S04]  /*00e0*/  LEA R2, P0, R0, UR6, 0x4 ;  /* 0x0000000600027c11 */ /* 0x002fc8000f8020ff */
[----:B------:R-:W-:-:S05]  /*00f0*/  LEA.HI.X R3, R0, UR7, R3, 0x4, P0 ;  /* 0x0000000700037c11 */ /* 0x000fca00080f2403 */
[----:B------:R-:W-:Y:S04]  /*0100*/  STG.E desc[UR8][R2.64], RZ ;  /* 0x000000ff02007986 */ /* 0x000fe8000c101908 */
[----:B------:R-:W-:Y:S04]  /*0110*/  STG.E.64 desc[UR8][R2.64+0x8], RZ ;  /* 0x000008ff02007986 */ /* 0x000fe8000c101b08 */
[----:B------:R-:W-:Y:S04]  /*0120*/  STG.E desc[UR8][R2.64+0x1000], RZ ;  /* 0x001000ff02007986 */ /* 0x000fe8000c101908 */
[----:B------:R-:W-:Y:S01]  /*0130*/  STG.E.64 desc[UR8][R2.64+0x1008], RZ ;  /* 0x001008ff02007986 */ /* 0x000fe2000c101b08 */
[----:B------:R-:W-:Y:S05]  /*0140*/  EXIT ;  /* 0x000000000000794d */ /* 0x000fea0003800000 */
.L_x_806:
[----:B------:R-:W0:Y:S01]  /*0150*/  S2R R0, SR_TID.X ;  /* 0x0000000000007919 */ /* 0x000e220000002100 */
[----:B------:R-:W1:Y:S01]  /*0160*/  LDCU.64 UR10, c[0x0][0x388] ;  /* 0x00007100ff0a77ac */ /* 0x000e620008000a00 */
[----:B------:R-:W-:Y:S02]  /*0170*/  IMAD.U32 R3, RZ, RZ, UR7 ;  /* 0x00000007ff037e24 */ /* 0x000fe4000f8e00ff */
[----:B------:R-:W-:Y:S02]  /*0180*/  IMAD.U32 R4, RZ, RZ, UR7 ;  /* 0x00000007ff047e24 */ /* 0x000fe4000f8e00ff */
[C---:B0-----:R-:W-:Y:S01]  /*0190*/  VIADD R2, R0.reuse, 0x100 ;  /* 0x0000010000027836 */ /* 0x041fe20000000000 */
[C---:B------:R-:W-:Y:S02]  /*01a0*/  ISETP.LT.U32.AND P0, PT, R0.reuse, UR6, PT ;  /* 0x0000000600007c0c */ /* 0x040fe4000bf01070 */
[----:B------:R-:W-:Y:S02]  /*01b0*/  IADD3 R0, P2, PT, R0, UR4, RZ ;  /* 0x0000000400007c10 */ /* 0x000fe4000ff5e0ff */
[----:B------:R-:W-:-:S02]  /*01c0*/  ISETP.LT.U32.AND P1, PT, R2, UR6, PT ;  /* 0x0000000602007c0c */ /* 0x000fc4000bf21070 */
[----:B------:R-:W-:Y:S01]  /*01d0*/  ISETP.GT.U32.AND.EX P0, PT, R3, RZ, PT, P0 ;  /* 0x000000ff0300720c */ /* 0x000fe20003f04100 */
[----:B------:R-:W-:Y:S01]  /*01e0*/  IMAD.X R3, RZ, RZ, UR5, P2 ;  /* 0x00000005ff037e24 */ /* 0x000fe200090e06ff */
[----:B------:R-:W-:Y:S02]  /*01f0*/  ISETP.GT.U32.AND.EX P1, PT, R4, RZ, PT, P1 ;  /* 0x000000ff0400720c */ /* 0x000fe40003f24110 */
[----:B-1----:R-:W-:-:S04]  /*0200*/  LEA R2, P2, R0, UR10, 0x4 ;  /* 0x0000000a00027c11 */ /* 0x002fc8000f8420ff */
[----:B------:R-:W-:-:S05]  /*0210*/  LEA.HI.X R3, R0, UR11, R3, 0x4, P2 ;  /* 0x0000000b00037c11 */ /* 0x000fca00090f2403 */
[----:B------:R0:W-:Y:S04]  /*0220*/  @P0 STG.E desc[UR8][R2.64], RZ ;  /* 0x000000ff02000986 */ /* 0x0001e8000c101908 */
[----:B------:R0:W-:Y:S01]  /*0230*/  @P0 STG.E.64 desc[UR8][R2.64+0x8], RZ ;  /* 0x000008ff02000986 */ /* 0x0001e2000c101b08 */
[----:B------:R-:W-:Y:S05]  /*0240*/  @!P1 EXIT ;  /* 0x000000000000994d */ /* 0x000fea0003800000 */
[----:B------:R-:W-:Y:S04]  /*0250*/  STG.E desc[UR8][R2.64+0x1000], RZ ;  /* 0x001000ff02007986 */ /* 0x000fe8000c101908 */
[----:B------:R-:W-:Y:S01]  /*0260*/  STG.E.64 desc[UR8][R2.64+0x1008], RZ ;  /* 0x001008ff02007986 */ /* 0x000fe2000c101b08 */
[----:B------:R-:W-:Y:S05]  /*0270*/  EXIT ;  /* 0x000000000000794d */ /* 0x000fea0003800000 */
.L_x_807:
        /* <DEDUP_REMOVED lines=16> */
.L_x_815:


//--------------------- .text._ZN3cub18CUB_300001_SM_10006detail11EmptyKernelIvEEvv --------------------------
	.section	.text._ZN3cub18CUB_300001_SM_10006detail11EmptyKernelIvEEvv,"ax",@progbits
	.align	128
        .global         _ZN3cub18CUB_300001_SM_10006detail11EmptyKernelIvEEvv
        .type           _ZN3cub18CUB_300001_SM_10006detail11EmptyKernelIvEEvv,@function
        .size           _ZN3cub18CUB_300001_SM_10006detail11EmptyKernelIvEEvv,(.L_x_816 - _ZN3cub18CUB_300001_SM_10006detail11EmptyKernelIvEEvv)
        .other          _ZN3cub18CUB_300001_SM_10006detail11EmptyKernelIvEEvv,@"STO_CUDA_ENTRY STV_DEFAULT"
_ZN3cub18CUB_300001_SM_10006detail11EmptyKernelIvEEvv:
.text._ZN3cub18CUB_300001_SM_10006detail11EmptyKernelIvEEvv:
[----:B------:R-:W-:Y:S01]  /*0000*/  LDC R1, c[0x0][0x37c] ;  /* 0x0000df00ff017b82 */ /* 0x000fe20000000800 */
[----:B------:R-:W-:Y:S05]  /*0010*/  EXIT ;  /* 0x000000000000794d */ /* 0x000fea0003800000 */
.L_x_808:
        /* <DEDUP_REMOVED lines=14> */
.L_x_816:


//--------------------- .nv.shared._ZN3cub18CUB_300001_SM_10006detail10merge_sort26DeviceMergeSortMergeKernelINS2_10policy_hubIN6thrust24THRUST_300001_SM_1000_NS6detail15normal_iteratorINS6_10device_ptrIN4cuda3std3__44pairIiPcEEEEEEE9Policy600ESH_PNS0_8NullTypeESH_SL_m14lex_comparatorSF_SK_EEvbT2_T3_T4_PT6_PT7_T5_PSP_SP_NS1_7vsmem_tE --------------------------
	.section	.nv.shared._ZN3cub18CUB_300001_SM_10006detail10merge_sort26DeviceMergeSortMergeKernelINS2_10policy_hubIN6thrust24THRUST_300001_SM_1000_NS6detail15normal_iteratorINS6_10device_ptrIN4cuda3std3__44pairIiPcEEEEEEE9Policy600ESH_PNS0_8NullTypeESH_SL_m14lex_comparatorSF_SK_EEvbT2_T3_T4_PT6_PT7_T5_PSP_SP_NS1_7vsmem_tE,"aw",@nobits
	.sectionflags	@""
	.align	16
.nv.shared._ZN3cub18CUB_300001_SM_10006detail10merge_sort26DeviceMergeSortMergeKernelINS2_10policy_hubIN6thrust24THRUST_300001_SM_1000_NS6detail15normal_iteratorINS6_10device_ptrIN4cuda3std3__44pairIiPcEEEEEEE9Policy600ESH_PNS0_8NullTypeESH_SL_m14lex_comparatorSF_SK_EEvbT2_T3_T4_PT6_PT7_T5_PSP_SP_NS1_7vsmem_tE:
	.zero		17424


//--------------------- .nv.shared.reserved.0     --------------------------
	.section	.nv.shared.reserved.0,"aw",@nobits
	.weak		__nv_reservedSMEM_offset_0_alias
	.size		__nv_reservedSMEM_offset_0_alias, 0, 64
	.other		__nv_reservedSMEM_offset_0_alias,@"STO_CUDA_RESERVED_SHARED STV_DEFAULT"
__nv_reservedSMEM_offset_0_alias:
	.zero		0
	.zero		64


//--------------------- .nv.global                --------------------------
	.section	.nv.global,"aw",@nobits
.nv.global:
	.type		_ZN34_INTERNAL_dde6d8d1_4_k_cu_f219e6326thrust24THRUST_300001_SM_1000_NS12placeholders2_8E,@object
	.size		_ZN34_INTERNAL_dde6d8d1_4_k_cu_f219e6326thrust24THRUST_300001_SM_1000_NS12placeholders2_8E,(_ZN34_INTERNAL_dde6d8d1_4_k_cu_f219e6324cuda3std3__436_GLOBAL__N__dde6d8d1_4_k_cu_f219e6326ignoreE - _ZN34_INTERNAL_dde6d8d1_4_k_cu_f219e6326thrust24THRUST_300001_SM_1000_NS12placeholders2_8E)
_ZN34_INTERNAL_dde6d8d1_4_k_cu_f219e6326thrust24THRUST_300001_SM_1000_NS12placeholders2_8E:
	.zero		1
	.type		_ZN34_INTERNAL_dde6d8d1_4_k_cu_f219e6324cuda3std3__436_GLOBAL__N__dde6d8d1_4_k_cu_f219e6326ignoreE,@object
	.size		_ZN34_INTERNAL_dde6d8d1_4_k_cu_f219e6324cuda3std3__436_GLOBAL__N__dde6d8d1_4_k_cu_f219e6326ignoreE,(_ZN34_INTERNAL_dde6d8d1_4_k_cu_f219e6324cuda3std6ranges3__45__cpo4dataE - _ZN34_INTERNAL_dde6d8d1_4_k_cu_f219e6324cuda3std3__436_GLOBAL__N__dde6d8d1_4_k_cu_f219e6326ignoreE)
_ZN34_INTERNAL_dde6d8d1_4_k_cu_f219e6324cuda3std3__436_GLOBAL__N__dde6d8d1_4_k_cu_f219e6326ignoreE:
	.zero		1
	.type		_ZN34_INTERNAL_dde6d8d1_4_k_cu_f219e6324cuda3std6ranges3__45__cpo4dataE,@object
	.size		_ZN34_INTERNAL_dde6d8d1_4_k_cu_f219e6324cuda3std6ranges3__45__cpo4dataE,(_ZN34_INTERNAL_dde6d8d1_4_k_cu_f219e6326thrust24THRUST_300001_SM_1000_NS6system3cpp3parE - _ZN34_INTERNAL_dde6d8d1_4_k_cu_f219e6324cuda3std6ranges3__45__cpo4dataE)
_ZN34_INTERNAL_dde6d8d1_4_k_cu_f219e6324cuda3std6ranges3__45__cpo4dataE:
	.zero		1
	.type		_ZN34_INTERNAL_dde6d8d1_4_k_cu_f219e6326thrust24THRUST_300001_SM_1000_NS6system3cpp3parE,@object
	.size		_ZN34_INTERNAL_dde6d8d1_4_k_cu_f219e6326thrust24THRUST_300001_SM_1000_NS6system3cpp3parE,(_ZN34_INTERNAL_dde6d8d1_4_k_cu_f219e6324cuda3std3__45__cpo5beginE - _ZN34_INTERNAL_dde6d8d1_4_k_cu_f219e6326thrust24THRUST_300001_SM_1000_NS6system3cpp3parE)
_ZN34_INTERNAL_dde6d8d1_4_k_cu_f219e6326thrust24THRUST_300001_SM_1000_NS6system3cpp3parE:
	.zero		1
	.type		_ZN34_INTERNAL_dde6d8d1_4_k_cu_f219e6324cuda3std3__45__cpo5beginE,@object
	.size		_ZN34_INTERNAL_dde6d8d1_4_k_cu_f219e6324cuda3std3__45__cpo5beginE,(_ZN34_INTERNAL_dde6d8d1_4_k_cu_f219e6324cuda3std6ranges3__45__cpo5beginE - _ZN34_INTERNAL_dde6d8d1_4_k_cu_f219e6324cuda3std3__45__cpo5beginE)
_ZN34_INTERNAL_dde6d8d1_4_k_cu_f219e6324cuda3std3__45__cpo5beginE:
	.zero		1
	.type		_ZN34_INTERNAL_dde6d8d1_4_k_cu_f219e6324cuda3std6ranges3__45__cpo5beginE,@object
	.size		_ZN34_INTERNAL_dde6d8d1_4_k_cu_f219e6324cuda3std6ranges3__45__cpo5beginE,(_ZN34_INTERNAL_dde6d8d1_4_k_cu_f219e6326thrust24THRUST_300001_SM_1000_NS6deviceE - _ZN34_INTERNAL_dde6d8d1_4_k_cu_f219e6324cuda3std6ranges3__45__cpo5beginE)
_ZN34_INTERNAL_dde6d8d1_4_k_cu_f219e6324cuda3std6ranges3__45__cpo5beginE:
	.zero		1
	.type		_ZN34_INTERNAL_dde6d8d1_4_k_cu_f219e6326thrust24THRUST_300001_SM_1000_NS6deviceE,@object
	.size		_ZN34_INTERNAL_dde6d8d1_4_k_cu_f219e6326thrust24THRUST_300001_SM_1000_NS6deviceE,(_ZN34_INTERNAL_dde6d8d1_4_k_cu_f219e6324cuda3std3__47nulloptE - _ZN34_INTERNAL_dde6d8d1_4_k_cu_f219e6326thrust24THRUST_300001_SM_1000_NS6deviceE)
_ZN34_INTERNAL_dde6d8d1_4_k_cu_f219e6326thrust24THRUST_300001_SM_1000_NS6deviceE:
	.zero		1
	.type		_ZN34_INTERNAL_dde6d8d1_4_k_cu_f219e6324cuda3std3__47nulloptE,@object
	.size		_ZN34_INTERNAL_dde6d8d1_4_k_cu_f219e6324cuda3std3__47nulloptE,(_ZN34_INTERNAL_dde6d8d1_4_k_cu_f219e6324cuda3std6ranges3__45__cpo8distanceE - _ZN34_INTERNAL_dde6d8d1_4_k_cu_f219e6324cuda3std3__47nulloptE)
_ZN34_INTERNAL_dde6d8d1_4_k_cu_f219e6324cuda3std3__47nulloptE:
	.zero		1
	.type		_ZN34_INTERNAL_dde6d8d1_4_k_cu_f219e6324cuda3std6ranges3__45__cpo8distanceE,@object
	.size		_ZN34_INTERNAL_dde6d8d1_4_k_cu_f219e6324cuda3std6ranges3__45__cpo8distanceE,(_ZN34_INTERNAL_dde6d8d1_4_k_cu_f219e6326thrust24THRUST_300001_SM_1000_NS12placeholders2_4E - _ZN34_INTERNAL_dde6d8d1_4_k_cu_f219e6324cuda3std6ranges3__45__cpo8distanceE)
_ZN34_INTERNAL_dde6d8d1_4_k_cu_f219e6324cuda3std6ranges3__45__cpo8distanceE:
	.zero		1
	.type		_ZN34_INTERNAL_dde6d8d1_4_k_cu_f219e6326thrust24THRUST_300001_SM_1000_NS12placeholders2_4E,@object
	.size		_ZN34_INTERNAL_dde6d8d1_4_k_cu_f219e6326thrust24THRUST_300001_SM_1000_NS12placeholders2_4E,(_ZN34_INTERNAL_dde6d8d1_4_k_cu_f219e6324cuda3std3__45__cpo6rbeginE - _ZN34_INTERNAL_dde6d8d1_4_k_cu_f219e6326thrust24THRUST_300001_SM_1000_NS12placeholders2_4E)
_ZN34_INTERNAL_dde6d8d1_4_k_cu_f219e6326thrust24THRUST_300001_SM_1000_NS12placeholders2_4E:
	.zero		1
	.type		_ZN34_INTERNAL_dde6d8d1_4_k_cu_f219e6324cuda3std3__45__cpo6rbeginE,@object
	.size		_ZN34_INTERNAL_dde6d8d1_4_k_cu_f219e6324cuda3std3__45__cpo6rbeginE,(_ZN34_INTERNAL_dde6d8d1_4_k_cu_f219e6324cuda3std6ranges3__45__cpo7advanceE - _ZN34_INTERNAL_dde6d8d1_4_k_cu_f219e6324cuda3std3__45__cpo6rbeginE)
_ZN34_INTERNAL_dde6d8d1_4_k_cu_f219e6324cuda3std3__45__cpo6rbeginE:
	.zero		1
	.type		_ZN34_INTERNAL_dde6d8d1_4_k_cu_f219e6324cuda3std6ranges3__45__cpo7advanceE,@object
	.size		_ZN34_INTERNAL_dde6d8d1_4_k_cu_f219e6324cuda3std6ranges3__45__cpo7advanceE,(_ZN34_INTERNAL_dde6d8d1_4_k_cu_f219e6326thrust24THRUST_300001_SM_1000_NS12placeholders3_10E - _ZN34_INTERNAL_dde6d8d1_4_k_cu_f219e6324cuda3std6ranges3__45__cpo7advanceE)
_ZN34_INTERNAL_dde6d8d1_4_k_cu_f219e6324cuda3std6ranges3__45__cpo7advanceE:
	.zero		1
	.type		_ZN34_INTERNAL_dde6d8d1_4_k_cu_f219e6326thrust24THRUST_300001_SM_1000_NS12placeholders3_10E,@object
	.size		_ZN34_INTERNAL_dde6d8d1_4_k_cu_f219e6326thrust24THRUST_300001_SM_1000_NS12placeholders3_10E,(_ZN34_INTERNAL_dde6d8d1_4_k_cu_f219e6324cuda3std3__48in_placeE - _ZN34_INTERNAL_dde6d8d1_4_k_cu_f219e6326thrust24THRUST_300001_SM_1000_NS12placeholders3_10E)
_ZN34_INTERNAL_dde6d8d1_4_k_cu_f219e6326thrust24THRUST_300001_SM_1000_NS12placeholders3_10E:
	.zero		1
	.type		_ZN34_INTERNAL_dde6d8d1_4_k_cu_f219e6324cuda3std3__48in_placeE,@object
	.size		_ZN34_INTERNAL_dde6d8d1_4_k_cu_f219e6324cuda3std3__48in_placeE,(_ZN34_INTERNAL_dde6d8d1_4_k_cu_f219e6324cuda3std6ranges3__45__cpo4sizeE - _ZN34_INTERNAL_dde6d8d1_4_k_cu_f219e6324cuda3std3__48in_placeE)
_ZN34_INTERNAL_dde6d8d1_4_k_cu_f219e6324cuda3std3__48in_placeE:
	.zero		1
	.type		_ZN34_INTERNAL_dde6d8d1_4_k_cu_f219e6324cuda3std6ranges3__45__cpo4sizeE,@object
	.size		_ZN34_INTERNAL_dde6d8d1_4_k_cu_f219e6324cuda3std6ranges3__45__cpo4sizeE,(_ZN34_INTERNAL_dde6d8d1_4_k_cu_f219e6326thrust24THRUST_300001_SM_1000_NS12placeholders2_2E - _ZN34_INTERNAL_dde6d8d1_4_k_cu_f219e6324cuda3std6ranges3__45__cpo4sizeE)
_ZN34_INTERNAL_dde6d8d1_4_k_cu_f219e6324cuda3std6ranges3__45__cpo4sizeE:
	.zero		1
	.type		_ZN34_INTERNAL_dde6d8d1_4_k_cu_f219e6326thrust24THRUST_300001_SM_1000_NS12placeholders2_2E,@object
	.size		_ZN34_INTERNAL_dde6d8d1_4_k_cu_f219e6326thrust24THRUST_300001_SM_1000_NS12placeholders2_2E,(_ZN34_INTERNAL_dde6d8d1_4_k_cu_f219e6324cuda3std3__45__cpo6cbeginE - _ZN34_INTERNAL_dde6d8d1_4_k_cu_f219e6326thrust24THRUST_300001_SM_1000_NS12placeholders2_2E)
_ZN34_INTERNAL_dde6d8d1_4_k_cu_f219e6326thrust24THRUST_300001_SM_1000_NS12placeholders2_2E:
	.zero		1
	.type		_ZN34_INTERNAL_dde6d8d1_4_k_cu_f219e6324cuda3std3__45__cpo6cbeginE,@object
	.size		_ZN34_INTERNAL_dde6d8d1_4_k_cu_f219e6324cuda3std3__45__cpo6cbeginE,(_ZN34_INTERNAL_dde6d8d1_4_k_cu_f219e6324cuda3std6ranges3__45__cpo6cbeginE - _ZN34_INTERNAL_dde6d8d1_4_k_cu_f219e6324cuda3std3__45__cpo6cbeginE)
_ZN34_INTERNAL_dde6d8d1_4_k_cu_f219e6324cuda3std3__45__cpo6cbeginE:
	.zero		1
	.type		_ZN34_INTERNAL_dde6d8d1_4_k_cu_f219e6324cuda3std6ranges3__45__cpo6cbeginE,@object
	.size		_ZN34_INTERNAL_dde6d8d1_4_k_cu_f219e6324cuda3std6ranges3__45__cpo6cbeginE,(_ZN34_INTERNAL_dde6d8d1_4_k_cu_f219e6326thrust24THRUST_300001_SM_1000_NS12placeholders2_6E - _ZN34_INTERNAL_dde6d8d1_4_k_cu_f219e6324cuda3std6ranges3__45__cpo6cbeginE)
_ZN34_INTERNAL_dde6d8d1_4_k_cu_f219e6324cuda3std6ranges3__45__cpo6cbeginE:
	.zero		1
	.type		_ZN34_INTERNAL_dde6d8d1_4_k_cu_f219e6326thrust24THRUST_300001_SM_1000_NS12placeholders2_6E,@object
	.size		_ZN34_INTERNAL_dde6d8d1_4_k_cu_f219e6326thrust24THRUST_300001_SM_1000_NS12placeholders2_6E,(_ZN34_INTERNAL_dde6d8d1_4_k_cu_f219e6324cuda3std3__45__cpo7crbeginE - _ZN34_INTERNAL_dde6d8d1_4_k_cu_f219e6326thrust24THRUST_300001_SM_1000_NS12placeholders2_6E)
_ZN34_INTERNAL_dde6d8d1_4_k_cu_f219e6326thrust24THRUST_300001_SM_1000_NS12placeholders2_6E:
	.zero		1
	.type		_ZN34_INTERNAL_dde6d8d1_4_k_cu_f219e6324cuda3std3__45__cpo7crbeginE,@object
	.size		_ZN34_INTERNAL_dde6d8d1_4_k_cu_f219e6324cuda3std3__45__cpo7crbeginE,(_ZN34_INTERNAL_dde6d8d1_4_k_cu_f219e6324cuda3std6ranges3__45__cpo4nextE - _ZN34_INTERNAL_dde6d8d1_4_k_cu_f219e6324cuda3std3__45__cpo7crbeginE)
_ZN34_INTERNAL_dde6d8d1_4_k_cu_f219e6324cuda3std3__45__cpo7crbeginE:
	.zero		1
	.type		_ZN34_INTERNAL_dde6d8d1_4_k_cu_f219e6324cuda3std6ranges3__45__cpo4nextE,@object
	.size		_ZN34_INTERNAL_dde6d8d1_4_k_cu_f219e6324cuda3std6ranges3__45__cpo4nextE,(_ZN34_INTERNAL_dde6d8d1_4_k_cu_f219e6324cuda3std6ranges3__45__cpo4swapE - _ZN34_INTERNAL_dde6d8d1_4_k_cu_f219e6324cuda3std6ranges3__45__cpo4nextE)
_ZN34_INTERNAL_dde6d8d1_4_k_cu_f219e6324cuda3std6ranges3__45__cpo4nextE:
	.zero		1
	.type		_ZN34_INTERNAL_dde6d8d1_4_k_cu_f219e6324cuda3std6ranges3__45__cpo4swapE,@object
	.size		_ZN34_INTERNAL_dde6d8d1_4_k_cu_f219e6324cuda3std6ranges3__45__cpo4swapE,(_ZN34_INTERNAL_dde6d8d1_4_k_cu_f219e6326thrust24THRUST_300001_SM_1000_NS8cuda_cub10par_nosyncE - _ZN34_INTERNAL_dde6d8d1_4_k_cu_f219e6324cuda3std6ranges3__45__cpo4swapE)
_ZN34_INTERNAL_dde6d8d1_4_k_cu_f219e6324cuda3std6ranges3__45__cpo4swapE:
	.zero		1
	.type		_ZN34_INTERNAL_dde6d8d1_4_k_cu_f219e6326thrust24THRUST_300001_SM_1000_NS8cuda_cub10par_nosyncE,@object
	.size		_ZN34_INTERNAL_dde6d8d1_4_k_cu_f219e6326thrust24THRUST_300001_SM_1000_NS8cuda_cub10par_nosyncE,(_ZN34_INTERNAL_dde6d8d1_4_k_cu_f219e6326thrust24THRUST_300001_SM_1000_NS3seqE - _ZN34_INTERNAL_dde6d8d1_4_k_cu_f219e6326thrust24THRUST_300001_SM_1000_NS8cuda_cub10par_nosyncE)
_ZN34_INTERNAL_dde6d8d1_4_k_cu_f219e6326thrust24THRUST_300001_SM_1000_NS8cuda_cub10par_nosyncE:
	.zero		1
	.type		_ZN34_INTERNAL_dde6d8d1_4_k_cu_f219e6326thrust24THRUST_300001_SM_1000_NS3seqE,@object
	.size		_ZN34_INTERNAL_dde6d8d1_4_k_cu_f219e6326thrust24THRUST_300001_SM_1000_NS3seqE,(_ZN34_INTERNAL_dde6d8d1_4_k_cu_f219e6324cuda3std3__420unreachable_sentinelE - _ZN34_INTERNAL_dde6d8d1_4_k_cu_f219e6326thrust24THRUST_300001_SM_1000_NS3seqE)
_ZN34_INTERNAL_dde6d8d1_4_k_cu_f219e6326thrust24THRUST_300001_SM_1000_NS3seqE:
	.zero		1
	.type		_ZN34_INTERNAL_dde6d8d1_4_k_cu_f219e6324cuda3std3__420unreachable_sentinelE,@object
	.size		_ZN34_INTERNAL_dde6d8d1_4_k_cu_f219e6324cuda3std3__420unreachable_sentinelE,(_ZN34_INTERNAL_dde6d8d1_4_k_cu_f219e6324cuda3std6ranges3__45__cpo5ssizeE - _ZN34_INTERNAL_dde6d8d1_4_k_cu_f219e6324cuda3std3__420unreachable_sentinelE)
_ZN34_INTERNAL_dde6d8d1_4_k_cu_f219e6324cuda3std3__420unreachable_sentinelE:
	.zero		1
	.type		_ZN34_INTERNAL_dde6d8d1_4_k_cu_f219e6324cuda3std6ranges3__45__cpo5ssizeE,@object
	.size		_ZN34_INTERNAL_dde6d8d1_4_k_cu_f219e6324cuda3std6ranges3__45__cpo5ssizeE,(_ZN34_INTERNAL_dde6d8d1_4_k_cu_f219e6326thrust24THRUST_300001_SM_1000_NS12placeholders2_3E - _ZN34_INTERNAL_dde6d8d1_4_k_cu_f219e6324cuda3std6ranges3__45__cpo5ssizeE)
_ZN34_INTERNAL_dde6d8d1_4_k_cu_f219e6324cuda3std6ranges3__45__cpo5ssizeE:
	.zero		1
	.type		_ZN34_INTERNAL_dde6d8d1_4_k_cu_f219e6326thrust24THRUST_300001_SM_1000_NS12placeholders2_3E,@object
	.size		_ZN34_INTERNAL_dde6d8d1_4_k_cu_f219e6326thrust24THRUST_300001_SM_1000_NS12placeholders2_3E,(_ZN34_INTERNAL_dde6d8d1_4_k_cu_f219e6324cuda3std3__45__cpo4cendE - _ZN34_INTERNAL_dde6d8d1_4_k_cu_f219e6326thrust24THRUST_300001_SM_1000_NS12placeholders2_3E)
_ZN34_INTERNAL_dde6d8d1_4_k_cu_f219e6326thrust24THRUST_300001_SM_1000_NS12placeholders2_3E:
	.zero		1
	.type		_ZN34_INTERNAL_dde6d8d1_4_k_cu_f219e6324cuda3std3__45__cpo4cendE,@object
	.size		_ZN34_INTERNAL_dde6d8d1_4_k_cu_f219e6324cuda3std3__45__cpo4cendE,(_ZN34_INTERNAL_dde6d8d1_4_k_cu_f219e6324cuda3std6ranges3__45__cpo4cendE - _ZN34_INTERNAL_dde6d8d1_4_k_cu_f219e6324cuda3std3__45__cpo4cendE)
_ZN34_INTERNAL_dde6d8d1_4_k_cu_f219e6324cuda3std3__45__cpo4cendE:
	.zero		1
	.type		_ZN34_INTERNAL_dde6d8d1_4_k_cu_f219e6324cuda3std6ranges3__45__cpo4cendE,@object
	.size		_ZN34_INTERNAL_dde6d8d1_4_k_cu_f219e6324cuda3std6ranges3__45__cpo4cendE,(_ZN34_INTERNAL_dde6d8d1_4_k_cu_f219e6326thrust24THRUST_300001_SM_1000_NS12placeholders2_7E - _ZN34_INTERNAL_dde6d8d1_4_k_cu_f219e6324cuda3std6ranges3__45__cpo4cendE)
_ZN34_INTERNAL_dde6d8d1_4_k_cu_f219e6324cuda3std6ranges3__45__cpo4cendE:
	.zero		1
	.type		_ZN34_INTERNAL_dde6d8d1_4_k_cu_f219e6326thrust24THRUST_300001_SM_1000_NS12placeholders2_7E,@object
	.size		_ZN34_INTERNAL_dde6d8d1_4_k_cu_f219e6326thrust24THRUST_300001_SM_1000_NS12placeholders2_7E,(_ZN34_INTERNAL_dde6d8d1_4_k_cu_f219e6324cuda3std3__45__cpo5crendE - _ZN34_INTERNAL_dde6d8d1_4_k_cu_f219e6326thrust24THRUST_300001_SM_1000_NS12placeholders2_7E)
_ZN34_INTERNAL_dde6d8d1_4_k_cu_f219e6326thrust24THRUST_300001_SM_1000_NS12placeholders2_7E:
	.zero		1
	.type		_ZN34_INTERNAL_dde6d8d1_4_k_cu_f219e6324cuda3std3__45__cpo5crendE,@object
	.size		_ZN34_INTERNAL_dde6d8d1_4_k_cu_f219e6324cuda3std3__45__cpo5crendE,(_ZN34_INTERNAL_dde6d8d1_4_k_cu_f219e6324cuda3std6ranges3__45__cpo4prevE - _ZN34_INTERNAL_dde6d8d1_4_k_cu_f219e6324cuda3std3__45__cpo5crendE)
_ZN34_INTERNAL_dde6d8d1_4_k_cu_f219e6324cuda3std3__45__cpo5crendE:
	.zero		1
	.type		_ZN34_INTERNAL_dde6d8d1_4_k_cu_f219e6324cuda3std6ranges3__45__cpo4prevE,@object
	.size		_ZN34_INTERNAL_dde6d8d1_4_k_cu_f219e6324cuda3std6ranges3__45__cpo4prevE,(_ZN34_INTERNAL_dde6d8d1_4_k_cu_f219e6324cuda3std6ranges3__45__cpo9iter_moveE - _ZN34_INTERNAL_dde6d8d1_4_k_cu_f219e6324cuda3std6ranges3__45__cpo4prevE)
_ZN34_INTERNAL_dde6d8d1_4_k_cu_f219e6324cuda3std6ranges3__45__cpo4prevE:
	.zero		1
	.type		_ZN34_INTERNAL_dde6d8d1_4_k_cu_f219e6324cuda3std6ranges3__45__cpo9iter_moveE,@object
	.size		_ZN34_INTERNAL_dde6d8d1_4_k_cu_f219e6324cuda3std6ranges3__45__cpo9iter_moveE,(_ZN34_INTERNAL_dde6d8d1_4_k_cu_f219e6326thrust24THRUST_300001_SM_1000_NS6system6detail10sequential3seqE - _ZN34_INTERNAL_dde6d8d1_4_k_cu_f219e6324cuda3std6ranges3__45__cpo9iter_moveE)
_ZN34_INTERNAL_dde6d8d1_4_k_cu_f219e6324cuda3std6ranges3__45__cpo9iter_moveE:
	.zero		1
	.type		_ZN34_INTERNAL_dde6d8d1_4_k_cu_f219e6326thrust24THRUST_300001_SM_1000_NS6system6detail10sequential3seqE,@object
	.size		_ZN34_INTERNAL_dde6d8d1_4_k_cu_f219e6326thrust24THRUST_300001_SM_1000_NS6system6detail10sequential3seqE,(_ZN34_INTERNAL_dde6d8d1_4_k_cu_f219e6326thrust24THRUST_300001_SM_1000_NS12placeholders2_9E - _ZN34_INTERNAL_dde6d8d1_4_k_cu_f219e6326thrust24THRUST_300001_SM_1000_NS6system6detail10sequential3seqE)
_ZN34_INTERNAL_dde6d8d1_4_k_cu_f219e6326thrust24THRUST_300001_SM_1000_NS6system6detail10sequential3seqE:
	.zero		1
	.type		_ZN34_INTERNAL_dde6d8d1_4_k_cu_f219e6326thrust24THRUST_300001_SM_1000_NS12placeholders2_9E,@object
	.size		_ZN34_INTERNAL_dde6d8d1_4_k_cu_f219e6326thrust24THRUST_300001_SM_1000_NS12placeholders2_9E,(_ZN34_INTERNAL_dde6d8d1_4_k_cu_f219e6324cuda3std3__419piecewise_constructE - _ZN34_INTERNAL_dde6d8d1_4_k_cu_f219e6326thrust24THRUST_300001_SM_1000_NS12placeholders2_9E)
_ZN34_INTERNAL_dde6d8d1_4_k_cu_f219e6326thrust24THRUST_300001_SM_1000_NS12placeholders2_9E:
	.zero		1
	.type		_ZN34_INTERNAL_dde6d8d1_4_k_cu_f219e6324cuda3std3__419piecewise_constructE,@object
	.size		_ZN34_INTERNAL_dde6d8d1_4_k_cu_f219e6324cuda3std3__419piecewise_constructE,(_ZN34_INTERNAL_dde6d8d1_4_k_cu_f219e6324cuda3std6ranges3__45__cpo5cdataE - _ZN34_INTERNAL_dde6d8d1_4_k_cu_f219e6324cuda3std3__419piecewise_constructE)
_ZN34_INTERNAL_dde6d8d1_4_k_cu_f219e6324cuda3std3__419piecewise_constructE:
	.zero		1
	.type		_ZN34_INTERNAL_dde6d8d1_4_k_cu_f219e6324cuda3std6ranges3__45__cpo5cdataE,@object
	.size		_ZN34_INTERNAL_dde6d8d1_4_k_cu_f219e6324cuda3std6ranges3__45__cpo5cdataE,(_ZN34_INTERNAL_dde6d8d1_4_k_cu_f219e6326thrust24THRUST_300001_SM_1000_NS12placeholders2_1E - _ZN34_INTERNAL_dde6d8d1_4_k_cu_f219e6324cuda3std6ranges3__45__cpo5cdataE)
_ZN34_INTERNAL_dde6d8d1_4_k_cu_f219e6324cuda3std6ranges3__45__cpo5cdataE:
	.zero		1
	.type		_ZN34_INTERNAL_dde6d8d1_4_k_cu_f219e6326thrust24THRUST_300001_SM_1000_NS12placeholders2_1E,@object
	.size		_ZN34_INTERNAL_dde6d8d1_4_k_cu_f219e6326thrust24THRUST_300001_SM_1000_NS12placeholders2_1E,(_ZN34_INTERNAL_dde6d8d1_4_k_cu_f219e6324cuda3std3__45__cpo3endE - _ZN34_INTERNAL_dde6d8d1_4_k_cu_f219e6326thrust24THRUST_300001_SM_1000_NS12placeholders2_1E)
_ZN34_INTERNAL_dde6d8d1_4_k_cu_f219e6326thrust24THRUST_300001_SM_1000_NS12placeholders2_1E:
	.zero		1
	.type		_ZN34_INTERNAL_dde6d8d1_4_k_cu_f219e6324cuda3std3__45__cpo3endE,@object
	.size		_ZN34_INTERNAL_dde6d8d1_4_k_cu_f219e6324cuda3std3__45__cpo3endE,(_ZN34_INTERNAL_dde6d8d1_4_k_cu_f219e6324cuda3std6ranges3__45__cpo3endE - _ZN34_INTERNAL_dde6d8d1_4_k_cu_f219e6324cuda3std3__45__cpo3endE)
_ZN34_INTERNAL_dde6d8d1_4_k_cu_f219e6324cuda3std3__45__cpo3endE:
	.zero		1
	.type		_ZN34_INTERNAL_dde6d8d1_4_k_cu_f219e6324cuda3std6ranges3__45__cpo3endE,@object
	.size		_ZN34_INTERNAL_dde6d8d1_4_k_cu_f219e6324cuda3std6ranges3__45__cpo3endE,(_ZN34_INTERNAL_dde6d8d1_4_k_cu_f219e6326thrust24THRUST_300001_SM_1000_NS12placeholders2_5E - _ZN34_INTERNAL_dde6d8d1_4_k_cu_f219e6324cuda3std6ranges3__45__cpo3endE)
_ZN34_INTERNAL_dde6d8d1_4_k_cu_f219e6324cuda3std6ranges3__45__cpo3endE:
	.zero		1
	.type		_ZN34_INTERNAL_dde6d8d1_4_k_cu_f219e6326thrust24THRUST_300001_SM_1000_NS12placeholders2_5E,@object
	.size		_ZN34_INTERNAL_dde6d8d1_4_k_cu_f219e6326thrust24THRUST_300001_SM_1000_NS12placeholders2_5E,(_ZN34_INTERNAL_dde6d8d1_4_k_cu_f219e6324cuda3std3__45__cpo4rendE - _ZN34_INTERNAL_dde6d8d1_4_k_cu_f219e6326thrust24THRUST_300001_SM_1000_NS12placeholders2_5E)
_ZN34_INTERNAL_dde6d8d1_4_k_cu_f219e6326thrust24THRUST_300001_SM_1000_NS12placeholders2_5E:
	.zero		1
	.type		_ZN34_INTERNAL_dde6d8d1_4_k_cu_f219e6324cuda3std3__45__cpo4rendE,@object
	.size		_ZN34_INTERNAL_dde6d8d1_4_k_cu_f219e6324cuda3std3__45__cpo4rendE,(_ZN34_INTERNAL_dde6d8d1_4_k_cu_f219e6324cuda3std6ranges3__45__cpo9iter_swapE - _ZN34_INTERNAL_dde6d8d1_4_k_cu_f219e6324cuda3std3__45__cpo4rendE)
_ZN34_INTERNAL_dde6d8d1_4_k_cu_f219e6324cuda3std3__45__cpo4rendE:
	.zero		1
	.type		_ZN34_INTERNAL_dde6d8d1_4_k_cu_f219e6324cuda3std6ranges3__45__cpo9iter_swapE,@object
	.size		_ZN34_INTERNAL_dde6d8d1_4_k_cu_f219e6324cuda3std6ranges3__45__cpo9iter_swapE,(_ZN34_INTERNAL_dde6d8d1_4_k_cu_f219e6324cuda3std3__48unexpectE - _ZN34_INTERNAL_dde6d8d1_4_k_cu_f219e6324cuda3std6ranges3__45__cpo9iter_swapE)
_ZN34_INTERNAL_dde6d8d1_4_k_cu_f219e6324cuda3std6ranges3__45__cpo9iter_swapE:
	.zero		1
	.type		_ZN34_INTERNAL_dde6d8d1_4_k_cu_f219e6324cuda3std3__48unexpectE,@object
	.size		_ZN34_INTERNAL_dde6d8d1_4_k_cu_f219e6324cuda3std3__48unexpectE,(_ZN34_INTERNAL_dde6d8d1_4_k_cu_f219e6326thrust24THRUST_300001_SM_1000_NS8cuda_cub3parE - _ZN34_INTERNAL_dde6d8d1_4_k_cu_f219e6324cuda3std3__48unexpectE)
_ZN34_INTERNAL_dde6d8d1_4_k_cu_f219e6324cuda3std3__48unexpectE:
	.zero		1
	.type		_ZN34_INTERNAL_dde6d8d1_4_k_cu_f219e6326thrust24THRUST_300001_SM_1000_NS8cuda_cub3parE,@object
	.size		_ZN34_INTERNAL_dde6d8d1_4_k_cu_f219e6326thrust24THRUST_300001_SM_1000_NS8cuda_cub3parE,(.L_29 - _ZN34_INTERNAL_dde6d8d1_4_k_cu_f219e6326thrust24THRUST_300001_SM_1000_NS8cuda_cub3parE)
_ZN34_INTERNAL_dde6d8d1_4_k_cu_f219e6326thrust24THRUST_300001_SM_1000_NS8cuda_cub3parE:
	.zero		1
.L_29:


//--------------------- .nv.shared._ZN3cub18CUB_300001_SM_10006detail10merge_sort30DeviceMergeSortBlockSortKernelINS2_10policy_hubIN6thrust24THRUST_300001_SM_1000_NS6detail15normal_iteratorINS6_10device_ptrIN4cuda3std3__44pairIiPcEEEEEEE9Policy600ESH_PNS0_8NullTypeESH_SL_m14lex_comparatorSF_SK_EEvbT0_T1_T2_T3_T4_PT6_PT7_T5_NS1_7vsmem_tE --------------------------
	.section	.nv.shared._ZN3cub18CUB_300001_SM_10006detail10merge_sort30DeviceMergeSortBlockSortKernelINS2_10policy_hubIN6thrust24THRUST_300001_SM_1000_NS6detail15normal_iteratorINS6_10device_ptrIN4cuda3std3__44pairIiPcEEEEEEE9Policy600ESH_PNS0_8NullTypeESH_SL_m14lex_comparatorSF_SK_EEvbT0_T1_T2_T3_T4_PT6_PT7_T5_NS1_7vsmem_tE,"aw",@nobits
	.sectionflags	@""
	.align	16
.nv.shared._ZN3cub18CUB_300001_SM_10006detail10merge_sort30DeviceMergeSortBlockSortKernelINS2_10policy_hubIN6thrust24THRUST_300001_SM_1000_NS6detail15normal_iteratorINS6_10device_ptrIN4cuda3std3__44pairIiPcEEEEEEE9Policy600ESH_PNS0_8NullTypeESH_SL_m14lex_comparatorSF_SK_EEvbT0_T1_T2_T3_T4_PT6_PT7_T5_NS1_7vsmem_tE:
	.zero		17424


//--------------------- .nv.shared._ZN3cub18CUB_300001_SM_10006detail10merge_sort26DeviceMergeSortMergeKernelINS2_10policy_hubIN6thrust24THRUST_300001_SM_1000_NS6detail15normal_iteratorINS6_10device_ptrIN4cuda3std3__44pairIiPcEEEEEEE9Policy600ESH_PNS0_8NullTypeESH_SL_j14lex_comparatorSF_SK_EEvbT2_T3_T4_PT6_PT7_T5_PSP_SP_NS1_7vsmem_tE --------------------------
	.section	.nv.shared._ZN3cub18CUB_300001_SM_10006detail10merge_sort26DeviceMergeSortMergeKernelINS2_10policy_hubIN6thrust24THRUST_300001_SM_1000_NS6detail15normal_iteratorINS6_10device_ptrIN4cuda3std3__44pairIiPcEEEEEEE9Policy600ESH_PNS0_8NullTypeESH_SL_j14lex_comparatorSF_SK_EEvbT2_T3_T4_PT6_PT7_T5_PSP_SP_NS1_7vsmem_tE,"aw",@nobits
	.sectionflags	@""
	.align	16
.nv.shared._ZN3cub18CUB_300001_SM_10006detail10merge_sort26DeviceMergeSortMergeKernelINS2_10policy_hubIN6thrust24THRUST_300001_SM_1000_NS6detail15normal_iteratorINS6_10device_ptrIN4cuda3std3__44pairIiPcEEEEEEE9Policy600ESH_PNS0_8NullTypeESH_SL_j14lex_comparatorSF_SK_EEvbT2_T3_T4_PT6_PT7_T5_PSP_SP_NS1_7vsmem_tE:
	.zero		17424


//--------------------- .nv.shared._ZN3cub18CUB_300001_SM_10006detail10merge_sort30DeviceMergeSortBlockSortKernelINS2_10policy_hubIN6thrust24THRUST_300001_SM_1000_NS6detail15normal_iteratorINS6_10device_ptrIN4cuda3std3__44pairIiPcEEEEEEE9Policy600ESH_PNS0_8NullTypeESH_SL_j14lex_comparatorSF_SK_EEvbT0_T1_T2_T3_T4_PT6_PT7_T5_NS1_7vsmem_tE --------------------------
	.section	.nv.shared._ZN3cub18CUB_300001_SM_10006detail10merge_sort30DeviceMergeSortBlockSortKernelINS2_10policy_hubIN6thrust24THRUST_300001_SM_1000_NS6detail15normal_iteratorINS6_10device_ptrIN4cuda3std3__44pairIiPcEEEEEEE9Policy600ESH_PNS0_8NullTypeESH_SL_j14lex_comparatorSF_SK_EEvbT0_T1_T2_T3_T4_PT6_PT7_T5_NS1_7vsmem_tE,"aw",@nobits
	.sectionflags	@""
	.align	16
.nv.shared._ZN3cub18CUB_300001_SM_10006detail10merge_sort30DeviceMergeSortBlockSortKernelINS2_10policy_hubIN6thrust24THRUST_300001_SM_1000_NS6detail15normal_iteratorINS6_10device_ptrIN4cuda3std3__44pairIiPcEEEEEEE9Policy600ESH_PNS0_8NullTypeESH_SL_j14lex_comparatorSF_SK_EEvbT0_T1_T2_T3_T4_PT6_PT7_T5_NS1_7vsmem_tE:
	.zero		17424


//--------------------- .nv.constant0._ZN3cub18CUB_300001_SM_10006detail10merge_sort26DeviceMergeSortMergeKernelINS2_10policy_hubIN6thrust24THRUST_300001_SM_1000_NS6detail15normal_iteratorINS6_10device_ptrIN4cuda3std3__44pairIiPcEEEEEEE9Policy600ESH_PNS0_8NullTypeESH_SL_m14lex_comparatorSF_SK_EEvbT2_T3_T4_PT6_PT7_T5_PSP_SP_NS1_7vsmem_tE --------------------------
	.section	.nv.constant0._ZN3cub18CUB_300001_SM_10006detail10merge_sort26DeviceMergeSortMergeKernelINS2_10policy_hubIN6thrust24THRUST_300001_SM_1000_NS6detail15normal_iteratorINS6_10device_ptrIN4cuda3std3__44pairIiPcEEEEEEE9Policy600ESH_PNS0_8NullTypeESH_SL_m14lex_comparatorSF_SK_EEvbT2_T3_T4_PT6_PT7_T5_PSP_SP_NS1_7vsmem_tE,"a",@progbits
	.sectionflags	@""
	.align	4
.nv.constant0._ZN3cub18CUB_300001_SM_10006detail10merge_sort26DeviceMergeSortMergeKernelINS2_10policy_hubIN6thrust24THRUST_300001_SM_1000_NS6detail15normal_iteratorINS6_10device_ptrIN4cuda3std3__44pairIiPcEEEEEEE9Policy600ESH_PNS0_8NullTypeESH_SL_m14lex_comparatorSF_SK_EEvbT2_T3_T4_PT6_PT7_T5_PSP_SP_NS1_7vsmem_tE:
	.zero		976


//--------------------- .nv.constant0._ZN3cub18CUB_300001_SM_10006detail10merge_sort30DeviceMergeSortPartitionKernelIN6thrust24THRUST_300001_SM_1000_NS6detail15normal_iteratorINS5_10device_ptrIN4cuda3std3__44pairIiPcEEEEEEm14lex_comparatorSE_EEvbT_PT2_T0_SL_PSL_T1_SL_i --------------------------
	.section	.nv.constant0._ZN3cub18CUB_300001_SM_10006detail10merge_sort30DeviceMergeSortPartitionKernelIN6thrust24THRUST_300001_SM_1000_NS6detail15normal_iteratorINS5_10device_ptrIN4cuda3std3__44pairIiPcEEEEEEm14lex_comparatorSE_EEvbT_PT2_T0_SL_PSL_T1_SL_i,"a",@progbits
	.sectionflags	@""
	.align	4
.nv.constant0._ZN3cub18CUB_300001_SM_10006detail10merge_sort30DeviceMergeSortPartitionKernelIN6thrust24THRUST_300001_SM_1000_NS6detail15normal_iteratorINS5_10device_ptrIN4cuda3std3__44pairIiPcEEEEEEm14lex_comparatorSE_EEvbT_PT2_T0_SL_PSL_T1_SL_i:
	.zero		964


//--------------------- .nv.constant0._ZN3cub18CUB_300001_SM_10006detail10merge_sort30DeviceMergeSortBlockSortKernelINS2_10policy_hubIN6thrust24THRUST_300001_SM_1000_NS6detail15normal_iteratorINS6_10device_ptrIN4cuda3std3__44pairIiPcEEEEEEE9Policy600ESH_PNS0_8NullTypeESH_SL_m14lex_comparatorSF_SK_EEvbT0_T1_T2_T3_T4_PT6_PT7_T5_NS1_7vsmem_tE --------------------------
	.section	.nv.constant0._ZN3cub18CUB_300001_SM_10006detail10merge_sort30DeviceMergeSortBlockSortKernelINS2_10policy_hubIN6thrust24THRUST_300001_SM_1000_NS6detail15normal_iteratorINS6_10device_ptrIN4cuda3std3__44pairIiPcEEEEEEE9Policy600ESH_PNS0_8NullTypeESH_SL_m14lex_comparatorSF_SK_EEvbT0_T1_T2_T3_T4_PT6_PT7_T5_NS1_7vsmem_tE,"a",@progbits
	.sectionflags	@""
	.align	4
.nv.constant0._ZN3cub18CUB_300001_SM_10006detail10merge_sort30DeviceMergeSortBlockSortKernelINS2_10policy_hubIN6thrust24THRUST_300001_SM_1000_NS6detail15normal_iteratorINS6_10device_ptrIN4cuda3std3__44pairIiPcEEEEEEE9Policy600ESH_PNS0_8NullTypeESH_SL_m14lex_comparatorSF_SK_EEvbT0_T1_T2_T3_T4_PT6_PT7_T5_NS1_7vsmem_tE:
	.zero		976


//--------------------- .nv.constant0._ZN3cub18CUB_300001_SM_10006detail10merge_sort26DeviceMergeSortMergeKernelINS2_10policy_hubIN6thrust24THRUST_300001_SM_1000_NS6detail15normal_iteratorINS6_10device_ptrIN4cuda3std3__44pairIiPcEEEEEEE9Policy600ESH_PNS0_8NullTypeESH_SL_j14lex_comparatorSF_SK_EEvbT2_T3_T4_PT6_PT7_T5_PSP_SP_NS1_7vsmem_tE --------------------------
	.section	.nv.constant0._ZN3cub18CUB_300001_SM_10006detail10merge_sort26DeviceMergeSortMergeKernelINS2_10policy_hubIN6thrust24THRUST_300001_SM_1000_NS6detail15normal_iteratorINS6_10device_ptrIN4cuda3std3__44pairIiPcEEEEEEE9Policy600ESH_PNS0_8NullTypeESH_SL_j14lex_comparatorSF_SK_EEvbT2_T3_T4_PT6_PT7_T5_PSP_SP_NS1_7vsmem_tE,"a",@progbits
	.sectionflags	@""
	.align	4
.nv.constant0._ZN3cub18CUB_300001_SM_10006detail10merge_sort26DeviceMergeSortMergeKernelINS2_10policy_hubIN6thrust24THRUST_300001_SM_1000_NS6detail15normal_iteratorINS6_10device_ptrIN4cuda3std3__44pairIiPcEEEEEEE9Policy600ESH_PNS0_8NullTypeESH_SL_j14lex_comparatorSF_SK_EEvbT2_T3_T4_PT6_PT7_T5_PSP_SP_NS1_7vsmem_tE:
	.zero		976


//--------------------- .nv.constant0._ZN3cub18CUB_300001_SM_10006detail10merge_sort30DeviceMergeSortPartitionKernelIN6thrust24THRUST_300001_SM_1000_NS6detail15normal_iteratorINS5_10device_ptrIN4cuda3std3__44pairIiPcEEEEEEj14lex_comparatorSE_EEvbT_PT2_T0_SL_PSL_T1_SL_i --------------------------
	.section	.nv.constant0._ZN3cub18CUB_300001_SM_10006detail10merge_sort30DeviceMergeSortPartitionKernelIN6thrust24THRUST_300001_SM_1000_NS6detail15normal_iteratorINS5_10device_ptrIN4cuda3std3__44pairIiPcEEEEEEj14lex_comparatorSE_EEvbT_PT2_T0_SL_PSL_T1_SL_i,"a",@progbits
	.sectionflags	@""
	.align	4
.nv.constant0._ZN3cub18CUB_300001_SM_10006detail10merge_sort30DeviceMergeSortPartitionKernelIN6thrust24THRUST_300001_SM_1000_NS6detail15normal_iteratorINS5_10device_ptrIN4cuda3std3__44pairIiPcEEEEEEj14lex_comparatorSE_EEvbT_PT2_T0_SL_PSL_T1_SL_i:
	.zero		948


//--------------------- .nv.constant0._ZN3cub18CUB_300001_SM_10006detail10merge_sort30DeviceMergeSortBlockSortKernelINS2_10policy_hubIN6thrust24THRUST_300001_SM_1000_NS6detail15normal_iteratorINS6_10device_ptrIN4cuda3std3__44pairIiPcEEEEEEE9Policy600ESH_PNS0_8NullTypeESH_SL_j14lex_comparatorSF_SK_EEvbT0_T1_T2_T3_T4_PT6_PT7_T5_NS1_7vsmem_tE --------------------------
	.section	.nv.constant0._ZN3cub18CUB_300001_SM_10006detail10merge_sort30DeviceMergeSortBlockSortKernelINS2_10policy_hubIN6thrust24THRUST_300001_SM_1000_NS6detail15normal_iteratorINS6_10device_ptrIN4cuda3std3__44pairIiPcEEEEEEE9Policy600ESH_PNS0_8NullTypeESH_SL_j14lex_comparatorSF_SK_EEvbT0_T1_T2_T3_T4_PT6_PT7_T5_NS1_7vsmem_tE,"a",@progbits
	.sectionflags	@""
	.align	4
.nv.constant0._ZN3cub18CUB_300001_SM_10006detail10merge_sort30DeviceMergeSortBlockSortKernelINS2_10policy_hubIN6thrust24THRUST_300001_SM_1000_NS6detail15normal_iteratorINS6_10device_ptrIN4cuda3std3__44pairIiPcEEEEEEE9Policy600ESH_PNS0_8NullTypeESH_SL_j14lex_comparatorSF_SK_EEvbT0_T1_T2_T3_T4_PT6_PT7_T5_NS1_7vsmem_tE:
	.zero		976


//--------------------- .nv.constant0._ZN3cub18CUB_300001_SM_10006detail8for_each13static_kernelINS2_12policy_hub_t12policy_500_tEmNS2_12op_wrapper_tImN6thrust24THRUST_300001_SM_1000_NS6detail23allocator_traits_detail24construct1_via_allocatorINS8_16device_allocatorIN4cuda3std3__44pairIiPcEEEEEENS8_10device_ptrISI_EEEEEEvT0_T1_ --------------------------
	.section	.nv.constant0._ZN3cub18CUB_300001_SM_10006detail8for_each13static_kernelINS2_12policy_hub_t12policy_500_tEmNS2_12op_wrapper_tImN6thrust24THRUST_300001_SM_1000_NS6detail23allocator_traits_detail24construct1_via_allocatorINS8_16device_allocatorIN4cuda3std3__44pairIiPcEEEEEENS8_10device_ptrISI_EEEEEEvT0_T1_,"a",@progbits
	.sectionflags	@""
	.align	4
.nv.constant0._ZN3cub18CUB_300001_SM_10006detail8for_each13static_kernelINS2_12policy_hub_t12policy_500_tEmNS2_12op_wrapper_tImN6thrust24THRUST_300001_SM_1000_NS6detail23allocator_traits_detail24construct1_via_allocatorINS8_16device_allocatorIN4cuda3std3__44pairIiPcEEEEEENS8_10device_ptrISI_EEEEEEvT0_T1_:
	.zero		920


//--------------------- .nv.constant0._ZN3cub18CUB_300001_SM_10006detail11EmptyKernelIvEEvv --------------------------
	.section	.nv.constant0._ZN3cub18CUB_300001_SM_10006detail11EmptyKernelIvEEvv,"a",@progbits
	.sectionflags	@""
	.align	4
.nv.constant0._ZN3cub18CUB_300001_SM_10006detail11EmptyKernelIvEEvv:
	.zero		896


//--------------------- SYMBOLS --------------------------

	.type		.nv.reservedSmem.offset0,@object
	.size		.nv.reservedSmem.offset0,0x4
	.type		.nv.reservedSmem.cap,@object
	.size		.nv.reservedSmem.cap,0x4
